//
// Generated by NVIDIA NVVM Compiler
//
// Compiler Build ID: CL-36424714
// Cuda compilation tools, release 13.0, V13.0.88
// Based on NVVM 20.0.0
//

.version 9.0
.target sm_100
.address_size 64

	// .globl	_ZN3cub18CUB_300001_SM_10006detail11EmptyKernelIvEEvv
.func  (.param .align 16 .b8 func_retval0[16]) __internal_trig_reduction_slowpathd
(
	.param .b64 __internal_trig_reduction_slowpathd_param_0
)
;
// _ZZN3cub18CUB_300001_SM_10006detail4scan16DeviceScanKernelINS2_10policy_hubIdddjN4cuda3std3__44plusIvEEE10Policy1000EN6thrust24THRUST_300001_SM_1000_NS6detail15normal_iteratorINSD_10device_ptrIdEEEESI_NS0_13ScanTileStateIdLb1EEES9_NS0_8NullTypeEjdLb0ESL_EEvT0_T1_T2_iT3_T4_T5_E12temp_storage has been demoted
// _ZZN3cub18CUB_300001_SM_10006detail4scan16DeviceScanKernelINS2_10policy_hubIdddmN4cuda3std3__44plusIvEEE10Policy1000EN6thrust24THRUST_300001_SM_1000_NS6detail15normal_iteratorINSD_10device_ptrIdEEEESI_NS0_13ScanTileStateIdLb1EEES9_NS0_8NullTypeEmdLb0ESL_EEvT0_T1_T2_iT3_T4_T5_E12temp_storage has been demoted
.global .align 1 .b8 _ZN34_INTERNAL_349ba43d_4_k_cu_41d87c294cuda3std3__45__cpo5beginE[1];
.global .align 1 .b8 _ZN34_INTERNAL_349ba43d_4_k_cu_41d87c294cuda3std3__45__cpo3endE[1];
.global .align 1 .b8 _ZN34_INTERNAL_349ba43d_4_k_cu_41d87c294cuda3std3__45__cpo6cbeginE[1];
.global .align 1 .b8 _ZN34_INTERNAL_349ba43d_4_k_cu_41d87c294cuda3std3__45__cpo4cendE[1];
.global .align 1 .b8 _ZN34_INTERNAL_349ba43d_4_k_cu_41d87c294cuda3std3__45__cpo6rbeginE[1];
.global .align 1 .b8 _ZN34_INTERNAL_349ba43d_4_k_cu_41d87c294cuda3std3__45__cpo4rendE[1];
.global .align 1 .b8 _ZN34_INTERNAL_349ba43d_4_k_cu_41d87c294cuda3std3__45__cpo7crbeginE[1];
.global .align 1 .b8 _ZN34_INTERNAL_349ba43d_4_k_cu_41d87c294cuda3std3__45__cpo5crendE[1];
.global .align 1 .b8 _ZN34_INTERNAL_349ba43d_4_k_cu_41d87c294cuda3std3__436_GLOBAL__N__349ba43d_4_k_cu_41d87c296ignoreE[1];
.global .align 1 .b8 _ZN34_INTERNAL_349ba43d_4_k_cu_41d87c294cuda3std3__419piecewise_constructE[1];
.global .align 1 .b8 _ZN34_INTERNAL_349ba43d_4_k_cu_41d87c294cuda3std3__48in_placeE[1];
.global .align 1 .b8 _ZN34_INTERNAL_349ba43d_4_k_cu_41d87c294cuda3std3__420unreachable_sentinelE[1];
.global .align 1 .b8 _ZN34_INTERNAL_349ba43d_4_k_cu_41d87c294cuda3std3__47nulloptE[1];
.global .align 1 .b8 _ZN34_INTERNAL_349ba43d_4_k_cu_41d87c294cuda3std3__48unexpectE[1];
.global .align 1 .b8 _ZN34_INTERNAL_349ba43d_4_k_cu_41d87c294cuda3std6ranges3__45__cpo4swapE[1];
.global .align 1 .b8 _ZN34_INTERNAL_349ba43d_4_k_cu_41d87c294cuda3std6ranges3__45__cpo9iter_moveE[1];
.global .align 1 .b8 _ZN34_INTERNAL_349ba43d_4_k_cu_41d87c294cuda3std6ranges3__45__cpo5beginE[1];
.global .align 1 .b8 _ZN34_INTERNAL_349ba43d_4_k_cu_41d87c294cuda3std6ranges3__45__cpo3endE[1];
.global .align 1 .b8 _ZN34_INTERNAL_349ba43d_4_k_cu_41d87c294cuda3std6ranges3__45__cpo6cbeginE[1];
.global .align 1 .b8 _ZN34_INTERNAL_349ba43d_4_k_cu_41d87c294cuda3std6ranges3__45__cpo4cendE[1];
.global .align 1 .b8 _ZN34_INTERNAL_349ba43d_4_k_cu_41d87c294cuda3std6ranges3__45__cpo7advanceE[1];
.global .align 1 .b8 _ZN34_INTERNAL_349ba43d_4_k_cu_41d87c294cuda3std6ranges3__45__cpo9iter_swapE[1];
.global .align 1 .b8 _ZN34_INTERNAL_349ba43d_4_k_cu_41d87c294cuda3std6ranges3__45__cpo4nextE[1];
.global .align 1 .b8 _ZN34_INTERNAL_349ba43d_4_k_cu_41d87c294cuda3std6ranges3__45__cpo4prevE[1];
.global .align 1 .b8 _ZN34_INTERNAL_349ba43d_4_k_cu_41d87c294cuda3std6ranges3__45__cpo4dataE[1];
.global .align 1 .b8 _ZN34_INTERNAL_349ba43d_4_k_cu_41d87c294cuda3std6ranges3__45__cpo5cdataE[1];
.global .align 1 .b8 _ZN34_INTERNAL_349ba43d_4_k_cu_41d87c294cuda3std6ranges3__45__cpo4sizeE[1];
.global .align 1 .b8 _ZN34_INTERNAL_349ba43d_4_k_cu_41d87c294cuda3std6ranges3__45__cpo5ssizeE[1];
.global .align 1 .b8 _ZN34_INTERNAL_349ba43d_4_k_cu_41d87c294cuda3std6ranges3__45__cpo8distanceE[1];
.global .align 1 .b8 _ZN34_INTERNAL_349ba43d_4_k_cu_41d87c296thrust24THRUST_300001_SM_1000_NS8cuda_cub3parE[1];
.global .align 1 .b8 _ZN34_INTERNAL_349ba43d_4_k_cu_41d87c296thrust24THRUST_300001_SM_1000_NS8cuda_cub10par_nosyncE[1];
.global .align 1 .b8 _ZN34_INTERNAL_349ba43d_4_k_cu_41d87c296thrust24THRUST_300001_SM_1000_NS6system6detail10sequential3seqE[1];
.global .align 1 .b8 _ZN34_INTERNAL_349ba43d_4_k_cu_41d87c296thrust24THRUST_300001_SM_1000_NS6system3cpp3parE[1];
.global .align 1 .b8 _ZN34_INTERNAL_349ba43d_4_k_cu_41d87c296thrust24THRUST_300001_SM_1000_NS12placeholders2_1E[1];
.global .align 1 .b8 _ZN34_INTERNAL_349ba43d_4_k_cu_41d87c296thrust24THRUST_300001_SM_1000_NS12placeholders2_2E[1];
.global .align 1 .b8 _ZN34_INTERNAL_349ba43d_4_k_cu_41d87c296thrust24THRUST_300001_SM_1000_NS12placeholders2_3E[1];
.global .align 1 .b8 _ZN34_INTERNAL_349ba43d_4_k_cu_41d87c296thrust24THRUST_300001_SM_1000_NS12placeholders2_4E[1];
.global .align 1 .b8 _ZN34_INTERNAL_349ba43d_4_k_cu_41d87c296thrust24THRUST_300001_SM_1000_NS12placeholders2_5E[1];
.global .align 1 .b8 _ZN34_INTERNAL_349ba43d_4_k_cu_41d87c296thrust24THRUST_300001_SM_1000_NS12placeholders2_6E[1];
.global .align 1 .b8 _ZN34_INTERNAL_349ba43d_4_k_cu_41d87c296thrust24THRUST_300001_SM_1000_NS12placeholders2_7E[1];
.global .align 1 .b8 _ZN34_INTERNAL_349ba43d_4_k_cu_41d87c296thrust24THRUST_300001_SM_1000_NS12placeholders2_8E[1];
.global .align 1 .b8 _ZN34_INTERNAL_349ba43d_4_k_cu_41d87c296thrust24THRUST_300001_SM_1000_NS12placeholders2_9E[1];
.global .align 1 .b8 _ZN34_INTERNAL_349ba43d_4_k_cu_41d87c296thrust24THRUST_300001_SM_1000_NS12placeholders3_10E[1];
.global .align 1 .b8 _ZN34_INTERNAL_349ba43d_4_k_cu_41d87c296thrust24THRUST_300001_SM_1000_NS3seqE[1];
.global .align 1 .b8 _ZN34_INTERNAL_349ba43d_4_k_cu_41d87c296thrust24THRUST_300001_SM_1000_NS6deviceE[1];
.global .align 8 .b8 __cudart_i2opi_d[144] = {8, 93, 141, 31, 177, 95, 251, 107, 234, 146, 82, 138, 247, 57, 7, 61, 123, 241, 229, 235, 199, 186, 39, 117, 45, 234, 95, 158, 102, 63, 70, 79, 183, 9, 203, 39, 207, 126, 54, 109, 31, 109, 10, 90, 139, 17, 47, 239, 15, 152, 5, 222, 255, 151, 248, 31, 59, 40, 249, 189, 139, 95, 132, 156, 244, 57, 83, 131, 57, 214, 145, 57, 65, 126, 95, 180, 38, 112, 156, 233, 132, 68, 187, 46, 245, 53, 130, 232, 62, 167, 41, 177, 28, 235, 29, 254, 28, 146, 209, 9, 234, 46, 73, 6, 224, 210, 77, 66, 58, 110, 36, 183, 97, 197, 187, 222, 171, 99, 81, 254, 65, 144, 67, 60, 153, 149, 98, 219, 192, 221, 52, 245, 209, 87, 39, 252, 41, 21, 68, 78, 110, 131, 249, 162};
.global .align 16 .b8 __cudart_sin_cos_coeffs[128] = {70, 210, 176, 44, 241, 229, 90, 190, 146, 227, 172, 105, 227, 29, 199, 62, 161, 98, 219, 25, 160, 1, 42, 191, 24, 8, 17, 17, 17, 17, 129, 63, 84, 85, 85, 85, 85, 85, 197, 191, 0, 0, 0, 0, 0, 0, 0, 0, 0, 0, 0, 0, 0, 0, 0, 0, 100, 129, 253, 32, 131, 255, 168, 189, 40, 133, 239, 193, 167, 238, 33, 62, 217, 230, 6, 142, 79, 126, 146, 190, 233, 188, 221, 25, 160, 1, 250, 62, 71, 93, 193, 22, 108, 193, 86, 191, 81, 85, 85, 85, 85, 85, 165, 63, 0, 0, 0, 0, 0, 0, 224, 191, 0, 0, 0, 0, 0, 0, 240, 63};

.visible .entry _ZN3cub18CUB_300001_SM_10006detail11EmptyKernelIvEEvv()
{


	ret;

}
	// .globl	_ZN3cub18CUB_300001_SM_10006detail8for_each13static_kernelINS2_12policy_hub_t12policy_500_tEmN6thrust24THRUST_300001_SM_1000_NS8cuda_cub20__uninitialized_fill7functorINS7_10device_ptrIdEEdEEEEvT0_T1_
.visible .entry _ZN3cub18CUB_300001_SM_10006detail8for_each13static_kernelINS2_12policy_hub_t12policy_500_tEmN6thrust24THRUST_300001_SM_1000_NS8cuda_cub20__uninitialized_fill7functorINS7_10device_ptrIdEEdEEEEvT0_T1_(
	.param .u64 _ZN3cub18CUB_300001_SM_10006detail8for_each13static_kernelINS2_12policy_hub_t12policy_500_tEmN6thrust24THRUST_300001_SM_1000_NS8cuda_cub20__uninitialized_fill7functorINS7_10device_ptrIdEEdEEEEvT0_T1__param_0,
	.param .align 8 .b8 _ZN3cub18CUB_300001_SM_10006detail8for_each13static_kernelINS2_12policy_hub_t12policy_500_tEmN6thrust24THRUST_300001_SM_1000_NS8cuda_cub20__uninitialized_fill7functorINS7_10device_ptrIdEEdEEEEvT0_T1__param_1[16]
)
.maxntid 256
{
	.reg .pred 	%p<4>;
	.reg .b32 	%r<5>;
	.reg .b64 	%rd<16>;
	.reg .b64 	%fd<3>;

	ld.param.f64 	%fd2, [_ZN3cub18CUB_300001_SM_10006detail8for_each13static_kernelINS2_12policy_hub_t12policy_500_tEmN6thrust24THRUST_300001_SM_1000_NS8cuda_cub20__uninitialized_fill7functorINS7_10device_ptrIdEEdEEEEvT0_T1__param_1+8];
	ld.param.u64 	%rd4, [_ZN3cub18CUB_300001_SM_10006detail8for_each13static_kernelINS2_12policy_hub_t12policy_500_tEmN6thrust24THRUST_300001_SM_1000_NS8cuda_cub20__uninitialized_fill7functorINS7_10device_ptrIdEEdEEEEvT0_T1__param_1];
	ld.param.u64 	%rd5, [_ZN3cub18CUB_300001_SM_10006detail8for_each13static_kernelINS2_12policy_hub_t12policy_500_tEmN6thrust24THRUST_300001_SM_1000_NS8cuda_cub20__uninitialized_fill7functorINS7_10device_ptrIdEEdEEEEvT0_T1__param_0];
	mov.u32 	%r2, %ctaid.x;
	mul.wide.u32 	%rd1, %r2, 512;
	sub.s64 	%rd2, %rd5, %rd1;
	setp.lt.u64 	%p1, %rd2, 512;
	@%p1 bra 	$L__BB1_2;
	mov.u32 	%r4, %tid.x;
	cvta.to.global.u64 	%rd11, %rd4;
	cvt.u64.u32 	%rd12, %r4;
	add.s64 	%rd13, %rd1, %rd12;
	shl.b64 	%rd14, %rd13, 3;
	add.s64 	%rd15, %rd11, %rd14;
	st.global.f64 	[%rd15], %fd2;
	st.global.f64 	[%rd15+2048], %fd2;
	bra.uni 	$L__BB1_6;
$L__BB1_2:
	cvta.to.global.u64 	%rd6, %rd4;
	mov.u32 	%r1, %tid.x;
	cvt.u64.u32 	%rd7, %r1;
	setp.le.u64 	%p2, %rd2, %rd7;
	add.s64 	%rd8, %rd1, %rd7;
	shl.b64 	%rd9, %rd8, 3;
	add.s64 	%rd3, %rd6, %rd9;
	@%p2 bra 	$L__BB1_4;
	st.global.f64 	[%rd3], %fd2;
$L__BB1_4:
	add.s32 	%r3, %r1, 256;
	cvt.u64.u32 	%rd10, %r3;
	setp.le.u64 	%p3, %rd2, %rd10;
	@%p3 bra 	$L__BB1_6;
	st.global.f64 	[%rd3+2048], %fd2;
$L__BB1_6:
	ret;

}
	// .globl	_ZN3cub18CUB_300001_SM_10006detail9transform16transform_kernelINS2_10policy_hubILb1EN4cuda3std3__45tupleIJN6thrust24THRUST_300001_SM_1000_NS6detail15normal_iteratorINSA_10device_ptrIdEEEESF_EEEE10policy1000Ei5transSF_JPdSK_EEEvT0_iT1_T2_DpNS2_10kernel_argIT3_EE
.visible .entry _ZN3cub18CUB_300001_SM_10006detail9transform16transform_kernelINS2_10policy_hubILb1EN4cuda3std3__45tupleIJN6thrust24THRUST_300001_SM_1000_NS6detail15normal_iteratorINSA_10device_ptrIdEEEESF_EEEE10policy1000Ei5transSF_JPdSK_EEEvT0_iT1_T2_DpNS2_10kernel_argIT3_EE(
	.param .u32 _ZN3cub18CUB_300001_SM_10006detail9transform16transform_kernelINS2_10policy_hubILb1EN4cuda3std3__45tupleIJN6thrust24THRUST_300001_SM_1000_NS6detail15normal_iteratorINSA_10device_ptrIdEEEESF_EEEE10policy1000Ei5transSF_JPdSK_EEEvT0_iT1_T2_DpNS2_10kernel_argIT3_EE_param_0,
	.param .u32 _ZN3cub18CUB_300001_SM_10006detail9transform16transform_kernelINS2_10policy_hubILb1EN4cuda3std3__45tupleIJN6thrust24THRUST_300001_SM_1000_NS6detail15normal_iteratorINSA_10device_ptrIdEEEESF_EEEE10policy1000Ei5transSF_JPdSK_EEEvT0_iT1_T2_DpNS2_10kernel_argIT3_EE_param_1,
	.param .align 8 .b8 _ZN3cub18CUB_300001_SM_10006detail9transform16transform_kernelINS2_10policy_hubILb1EN4cuda3std3__45tupleIJN6thrust24THRUST_300001_SM_1000_NS6detail15normal_iteratorINSA_10device_ptrIdEEEESF_EEEE10policy1000Ei5transSF_JPdSK_EEEvT0_iT1_T2_DpNS2_10kernel_argIT3_EE_param_2[8],
	.param .align 8 .b8 _ZN3cub18CUB_300001_SM_10006detail9transform16transform_kernelINS2_10policy_hubILb1EN4cuda3std3__45tupleIJN6thrust24THRUST_300001_SM_1000_NS6detail15normal_iteratorINSA_10device_ptrIdEEEESF_EEEE10policy1000Ei5transSF_JPdSK_EEEvT0_iT1_T2_DpNS2_10kernel_argIT3_EE_param_3[8],
	.param .align 8 .b8 _ZN3cub18CUB_300001_SM_10006detail9transform16transform_kernelINS2_10policy_hubILb1EN4cuda3std3__45tupleIJN6thrust24THRUST_300001_SM_1000_NS6detail15normal_iteratorINSA_10device_ptrIdEEEESF_EEEE10policy1000Ei5transSF_JPdSK_EEEvT0_iT1_T2_DpNS2_10kernel_argIT3_EE_param_4[16],
	.param .align 8 .b8 _ZN3cub18CUB_300001_SM_10006detail9transform16transform_kernelINS2_10policy_hubILb1EN4cuda3std3__45tupleIJN6thrust24THRUST_300001_SM_1000_NS6detail15normal_iteratorINSA_10device_ptrIdEEEESF_EEEE10policy1000Ei5transSF_JPdSK_EEEvT0_iT1_T2_DpNS2_10kernel_argIT3_EE_param_5[16]
)
.maxntid 128
{
	.reg .pred 	%p<42>;
	.reg .b32 	%r<103>;
	.reg .b64 	%rd<76>;
	.reg .b64 	%fd<219>;

	ld.param.f64 	%fd44, [_ZN3cub18CUB_300001_SM_10006detail9transform16transform_kernelINS2_10policy_hubILb1EN4cuda3std3__45tupleIJN6thrust24THRUST_300001_SM_1000_NS6detail15normal_iteratorINSA_10device_ptrIdEEEESF_EEEE10policy1000Ei5transSF_JPdSK_EEEvT0_iT1_T2_DpNS2_10kernel_argIT3_EE_param_2];
	ld.param.u32 	%r48, [_ZN3cub18CUB_300001_SM_10006detail9transform16transform_kernelINS2_10policy_hubILb1EN4cuda3std3__45tupleIJN6thrust24THRUST_300001_SM_1000_NS6detail15normal_iteratorINSA_10device_ptrIdEEEESF_EEEE10policy1000Ei5transSF_JPdSK_EEEvT0_iT1_T2_DpNS2_10kernel_argIT3_EE_param_0];
	ld.param.u64 	%rd16, [_ZN3cub18CUB_300001_SM_10006detail9transform16transform_kernelINS2_10policy_hubILb1EN4cuda3std3__45tupleIJN6thrust24THRUST_300001_SM_1000_NS6detail15normal_iteratorINSA_10device_ptrIdEEEESF_EEEE10policy1000Ei5transSF_JPdSK_EEEvT0_iT1_T2_DpNS2_10kernel_argIT3_EE_param_5];
	ld.param.u64 	%rd17, [_ZN3cub18CUB_300001_SM_10006detail9transform16transform_kernelINS2_10policy_hubILb1EN4cuda3std3__45tupleIJN6thrust24THRUST_300001_SM_1000_NS6detail15normal_iteratorINSA_10device_ptrIdEEEESF_EEEE10policy1000Ei5transSF_JPdSK_EEEvT0_iT1_T2_DpNS2_10kernel_argIT3_EE_param_4];
	ld.param.u64 	%rd18, [_ZN3cub18CUB_300001_SM_10006detail9transform16transform_kernelINS2_10policy_hubILb1EN4cuda3std3__45tupleIJN6thrust24THRUST_300001_SM_1000_NS6detail15normal_iteratorINSA_10device_ptrIdEEEESF_EEEE10policy1000Ei5transSF_JPdSK_EEEvT0_iT1_T2_DpNS2_10kernel_argIT3_EE_param_3];
	ld.param.u32 	%r47, [_ZN3cub18CUB_300001_SM_10006detail9transform16transform_kernelINS2_10policy_hubILb1EN4cuda3std3__45tupleIJN6thrust24THRUST_300001_SM_1000_NS6detail15normal_iteratorINSA_10device_ptrIdEEEESF_EEEE10policy1000Ei5transSF_JPdSK_EEEvT0_iT1_T2_DpNS2_10kernel_argIT3_EE_param_1];
	cvta.to.global.u64 	%rd1, %rd18;
	cvta.to.global.u64 	%rd2, %rd17;
	cvta.to.global.u64 	%rd3, %rd16;
	shl.b32 	%r1, %r47, 7;
	mov.u32 	%r49, %ctaid.x;
	mul.lo.s32 	%r2, %r1, %r49;
	sub.s32 	%r3, %r48, %r2;
	min.s32 	%r4, %r1, %r3;
	shl.b32 	%r5, %r4, 3;
	mov.u32 	%r6, %tid.x;
	shl.b32 	%r90, %r6, 7;
	setp.ge.s32 	%p1, %r90, %r5;
	@%p1 bra 	$L__BB2_5;
	mul.wide.u32 	%rd4, %r6, 128;
	add.s64 	%rd19, %rd2, %rd4;
	mul.wide.s32 	%rd5, %r2, 8;
	add.s64 	%rd74, %rd19, %rd5;
	mov.u32 	%r89, %r90;
$L__BB2_2:
	.pragma "nounroll";
	// begin inline asm
	prefetch.global.L2 [%rd74];
	// end inline asm
	add.s32 	%r89, %r89, 16384;
	add.s64 	%rd74, %rd74, 16384;
	setp.lt.s32 	%p2, %r89, %r5;
	@%p2 bra 	$L__BB2_2;
	add.s64 	%rd21, %rd3, %rd4;
	add.s64 	%rd75, %rd21, %rd5;
$L__BB2_4:
	.pragma "nounroll";
	// begin inline asm
	prefetch.global.L2 [%rd75];
	// end inline asm
	add.s32 	%r90, %r90, 16384;
	add.s64 	%rd75, %rd75, 16384;
	setp.lt.s32 	%p3, %r90, %r5;
	@%p3 bra 	$L__BB2_4;
$L__BB2_5:
	mul.wide.s32 	%rd23, %r2, 8;
	add.s64 	%rd12, %rd2, %rd23;
	add.s64 	%rd13, %rd3, %rd23;
	add.s64 	%rd14, %rd1, %rd23;
	setp.gt.s32 	%p4, %r1, %r3;
	@%p4 bra 	$L__BB2_11;
	setp.lt.s32 	%p5, %r47, 1;
	@%p5 bra 	$L__BB2_49;
	setp.eq.s32 	%p6, %r47, 1;
	mov.b32 	%r101, 0;
	@%p6 bra 	$L__BB2_25;
	and.b32  	%r51, %r47, 2147483646;
	neg.s32 	%r92, %r51;
	mov.u64 	%rd29, __cudart_sin_cos_coeffs;
	mov.u32 	%r91, %r6;
$L__BB2_9:
	mul.wide.s32 	%rd24, %r91, 8;
	add.s64 	%rd25, %rd12, %rd24;
	ld.global.f64 	%fd45, [%rd25];
	add.s64 	%rd26, %rd13, %rd24;
	ld.global.f64 	%fd2, [%rd26];
	mul.f64 	%fd3, %fd44, %fd45;
	abs.f64 	%fd4, %fd3;
	setp.neu.f64 	%p7, %fd4, 0d7FF0000000000000;
	@%p7 bra 	$L__BB2_17;
	mov.f64 	%fd51, 0d0000000000000000;
	mul.rn.f64 	%fd213, %fd3, %fd51;
	mov.b32 	%r93, 0;
	bra.uni 	$L__BB2_19;
$L__BB2_11:
	setp.lt.s32 	%p22, %r47, 1;
	@%p22 bra 	$L__BB2_49;
	setp.eq.s32 	%p23, %r47, 1;
	mov.b32 	%r99, 0;
	@%p23 bra 	$L__BB2_40;
	and.b32  	%r70, %r47, 2147483646;
	neg.s32 	%r96, %r70;
	mov.u64 	%rd52, __cudart_sin_cos_coeffs;
	mov.u32 	%r95, %r6;
$L__BB2_14:
	setp.ge.s32 	%p24, %r95, %r4;
	@%p24 bra 	$L__BB2_32;
	mul.wide.s32 	%rd47, %r95, 8;
	add.s64 	%rd48, %rd12, %rd47;
	ld.global.f64 	%fd129, [%rd48];
	add.s64 	%rd49, %rd13, %rd47;
	ld.global.f64 	%fd16, [%rd49];
	mul.f64 	%fd17, %fd44, %fd129;
	abs.f64 	%fd18, %fd17;
	setp.neu.f64 	%p25, %fd18, 0d7FF0000000000000;
	@%p25 bra 	$L__BB2_29;
	mov.f64 	%fd135, 0d0000000000000000;
	mul.rn.f64 	%fd215, %fd17, %fd135;
	mov.b32 	%r97, 0;
	bra.uni 	$L__BB2_31;
$L__BB2_17:
	mul.f64 	%fd46, %fd3, 0d3FE45F306DC9C883;
	cvt.rni.s32.f64 	%r93, %fd46;
	cvt.rn.f64.s32 	%fd47, %r93;
	fma.rn.f64 	%fd48, %fd47, 0dBFF921FB54442D18, %fd3;
	fma.rn.f64 	%fd49, %fd47, 0dBC91A62633145C00, %fd48;
	fma.rn.f64 	%fd213, %fd47, 0dB97B839A252049C0, %fd49;
	setp.ltu.f64 	%p8, %fd4, 0d41E0000000000000;
	@%p8 bra 	$L__BB2_19;
	{ // callseq 0, 0
	.param .b64 param0;
	st.param.f64 	[param0], %fd3;
	.param .align 16 .b8 retval0[16];
	call.uni (retval0), 
	__internal_trig_reduction_slowpathd, 
	(
	param0
	);
	ld.param.f64 	%fd213, [retval0];
	ld.param.b32 	%r93, [retval0+8];
	} // callseq 0
$L__BB2_19:
	shl.b32 	%r54, %r93, 6;
	cvt.u64.u32 	%rd27, %r54;
	and.b64  	%rd28, %rd27, 64;
	add.s64 	%rd30, %rd29, %rd28;
	mul.rn.f64 	%fd52, %fd213, %fd213;
	and.b32  	%r55, %r93, 1;
	setp.eq.b32 	%p9, %r55, 1;
	selp.f64 	%fd53, 0dBDA8FF8320FD8164, 0d3DE5DB65F9785EBA, %p9;
	ld.global.nc.v2.f64 	{%fd54, %fd55}, [%rd30];
	fma.rn.f64 	%fd56, %fd53, %fd52, %fd54;
	fma.rn.f64 	%fd57, %fd56, %fd52, %fd55;
	ld.global.nc.v2.f64 	{%fd58, %fd59}, [%rd30+16];
	fma.rn.f64 	%fd60, %fd57, %fd52, %fd58;
	fma.rn.f64 	%fd61, %fd60, %fd52, %fd59;
	ld.global.nc.v2.f64 	{%fd62, %fd63}, [%rd30+32];
	fma.rn.f64 	%fd64, %fd61, %fd52, %fd62;
	fma.rn.f64 	%fd65, %fd64, %fd52, %fd63;
	fma.rn.f64 	%fd66, %fd65, %fd213, %fd213;
	fma.rn.f64 	%fd67, %fd65, %fd52, 0d3FF0000000000000;
	selp.f64 	%fd68, %fd67, %fd66, %p9;
	and.b32  	%r56, %r93, 2;
	setp.eq.s32 	%p10, %r56, 0;
	mov.f64 	%fd69, 0d0000000000000000;
	sub.f64 	%fd70, %fd69, %fd68;
	selp.f64 	%fd71, %fd68, %fd70, %p10;
	add.f64 	%fd72, %fd2, %fd71;
	mul.wide.s32 	%rd31, %r91, 8;
	add.s64 	%rd15, %rd14, %rd31;
	st.global.f64 	[%rd15], %fd72;
	add.s64 	%rd32, %rd12, %rd31;
	ld.global.f64 	%fd73, [%rd32+1024];
	add.s64 	%rd33, %rd13, %rd31;
	ld.global.f64 	%fd9, [%rd33+1024];
	mul.f64 	%fd10, %fd44, %fd73;
	abs.f64 	%fd11, %fd10;
	setp.eq.f64 	%p11, %fd11, 0d7FF0000000000000;
	@%p11 bra 	$L__BB2_22;
	mul.f64 	%fd74, %fd10, 0d3FE45F306DC9C883;
	cvt.rni.s32.f64 	%r94, %fd74;
	cvt.rn.f64.s32 	%fd75, %r94;
	fma.rn.f64 	%fd76, %fd75, 0dBFF921FB54442D18, %fd10;
	fma.rn.f64 	%fd77, %fd75, 0dBC91A62633145C00, %fd76;
	fma.rn.f64 	%fd214, %fd75, 0dB97B839A252049C0, %fd77;
	setp.ltu.f64 	%p12, %fd11, 0d41E0000000000000;
	@%p12 bra 	$L__BB2_23;
	{ // callseq 1, 0
	.param .b64 param0;
	st.param.f64 	[param0], %fd10;
	.param .align 16 .b8 retval0[16];
	call.uni (retval0), 
	__internal_trig_reduction_slowpathd, 
	(
	param0
	);
	ld.param.f64 	%fd214, [retval0];
	ld.param.b32 	%r94, [retval0+8];
	} // callseq 1
	bra.uni 	$L__BB2_23;
$L__BB2_22:
	mov.f64 	%fd79, 0d0000000000000000;
	mul.rn.f64 	%fd214, %fd10, %fd79;
	mov.b32 	%r94, 0;
$L__BB2_23:
	shl.b32 	%r59, %r94, 6;
	cvt.u64.u32 	%rd34, %r59;
	and.b64  	%rd35, %rd34, 64;
	add.s64 	%rd37, %rd29, %rd35;
	mul.rn.f64 	%fd80, %fd214, %fd214;
	and.b32  	%r60, %r94, 1;
	setp.eq.b32 	%p13, %r60, 1;
	selp.f64 	%fd81, 0dBDA8FF8320FD8164, 0d3DE5DB65F9785EBA, %p13;
	ld.global.nc.v2.f64 	{%fd82, %fd83}, [%rd37];
	fma.rn.f64 	%fd84, %fd81, %fd80, %fd82;
	fma.rn.f64 	%fd85, %fd84, %fd80, %fd83;
	ld.global.nc.v2.f64 	{%fd86, %fd87}, [%rd37+16];
	fma.rn.f64 	%fd88, %fd85, %fd80, %fd86;
	fma.rn.f64 	%fd89, %fd88, %fd80, %fd87;
	ld.global.nc.v2.f64 	{%fd90, %fd91}, [%rd37+32];
	fma.rn.f64 	%fd92, %fd89, %fd80, %fd90;
	fma.rn.f64 	%fd93, %fd92, %fd80, %fd91;
	fma.rn.f64 	%fd94, %fd93, %fd214, %fd214;
	fma.rn.f64 	%fd95, %fd93, %fd80, 0d3FF0000000000000;
	selp.f64 	%fd96, %fd95, %fd94, %p13;
	and.b32  	%r61, %r94, 2;
	setp.eq.s32 	%p14, %r61, 0;
	mov.f64 	%fd97, 0d0000000000000000;
	sub.f64 	%fd98, %fd97, %fd96;
	selp.f64 	%fd99, %fd96, %fd98, %p14;
	add.f64 	%fd100, %fd9, %fd99;
	st.global.f64 	[%rd15+1024], %fd100;
	add.s32 	%r92, %r92, 2;
	add.s32 	%r91, %r91, 256;
	setp.eq.s32 	%p15, %r92, 0;
	@%p15 bra 	$L__BB2_24;
	bra.uni 	$L__BB2_9;
$L__BB2_24:
	shl.b32 	%r62, %r47, 7;
	and.b32  	%r101, %r62, -256;
$L__BB2_25:
	and.b32  	%r63, %r47, 1;
	setp.eq.b32 	%p16, %r63, 1;
	not.pred 	%p17, %p16;
	@%p17 bra 	$L__BB2_49;
	add.s32 	%r43, %r101, %r6;
	mul.wide.s32 	%rd38, %r43, 8;
	add.s64 	%rd39, %rd12, %rd38;
	ld.global.f64 	%fd101, [%rd39];
	add.s64 	%rd40, %rd13, %rd38;
	ld.global.f64 	%fd37, [%rd40];
	mul.f64 	%fd38, %fd44, %fd101;
	abs.f64 	%fd39, %fd38;
	setp.eq.f64 	%p18, %fd39, 0d7FF0000000000000;
	@%p18 bra 	$L__BB2_47;
	mul.f64 	%fd102, %fd38, 0d3FE45F306DC9C883;
	cvt.rni.s32.f64 	%r102, %fd102;
	cvt.rn.f64.s32 	%fd103, %r102;
	fma.rn.f64 	%fd104, %fd103, 0dBFF921FB54442D18, %fd38;
	fma.rn.f64 	%fd105, %fd103, 0dBC91A62633145C00, %fd104;
	fma.rn.f64 	%fd218, %fd103, 0dB97B839A252049C0, %fd105;
	setp.ltu.f64 	%p19, %fd39, 0d41E0000000000000;
	@%p19 bra 	$L__BB2_48;
	{ // callseq 2, 0
	.param .b64 param0;
	st.param.f64 	[param0], %fd38;
	.param .align 16 .b8 retval0[16];
	call.uni (retval0), 
	__internal_trig_reduction_slowpathd, 
	(
	param0
	);
	ld.param.f64 	%fd218, [retval0];
	ld.param.b32 	%r102, [retval0+8];
	} // callseq 2
	bra.uni 	$L__BB2_48;
$L__BB2_29:
	mul.f64 	%fd130, %fd17, 0d3FE45F306DC9C883;
	cvt.rni.s32.f64 	%r97, %fd130;
	cvt.rn.f64.s32 	%fd131, %r97;
	fma.rn.f64 	%fd132, %fd131, 0dBFF921FB54442D18, %fd17;
	fma.rn.f64 	%fd133, %fd131, 0dBC91A62633145C00, %fd132;
	fma.rn.f64 	%fd215, %fd131, 0dB97B839A252049C0, %fd133;
	setp.ltu.f64 	%p26, %fd18, 0d41E0000000000000;
	@%p26 bra 	$L__BB2_31;
	{ // callseq 3, 0
	.param .b64 param0;
	st.param.f64 	[param0], %fd17;
	.param .align 16 .b8 retval0[16];
	call.uni (retval0), 
	__internal_trig_reduction_slowpathd, 
	(
	param0
	);
	ld.param.f64 	%fd215, [retval0];
	ld.param.b32 	%r97, [retval0+8];
	} // callseq 3
$L__BB2_31:
	shl.b32 	%r73, %r97, 6;
	cvt.u64.u32 	%rd50, %r73;
	and.b64  	%rd51, %rd50, 64;
	add.s64 	%rd53, %rd52, %rd51;
	mul.rn.f64 	%fd136, %fd215, %fd215;
	and.b32  	%r74, %r97, 1;
	setp.eq.b32 	%p27, %r74, 1;
	selp.f64 	%fd137, 0dBDA8FF8320FD8164, 0d3DE5DB65F9785EBA, %p27;
	ld.global.nc.v2.f64 	{%fd138, %fd139}, [%rd53];
	fma.rn.f64 	%fd140, %fd137, %fd136, %fd138;
	fma.rn.f64 	%fd141, %fd140, %fd136, %fd139;
	ld.global.nc.v2.f64 	{%fd142, %fd143}, [%rd53+16];
	fma.rn.f64 	%fd144, %fd141, %fd136, %fd142;
	fma.rn.f64 	%fd145, %fd144, %fd136, %fd143;
	ld.global.nc.v2.f64 	{%fd146, %fd147}, [%rd53+32];
	fma.rn.f64 	%fd148, %fd145, %fd136, %fd146;
	fma.rn.f64 	%fd149, %fd148, %fd136, %fd147;
	fma.rn.f64 	%fd150, %fd149, %fd215, %fd215;
	fma.rn.f64 	%fd151, %fd149, %fd136, 0d3FF0000000000000;
	selp.f64 	%fd152, %fd151, %fd150, %p27;
	and.b32  	%r75, %r97, 2;
	setp.eq.s32 	%p28, %r75, 0;
	mov.f64 	%fd153, 0d0000000000000000;
	sub.f64 	%fd154, %fd153, %fd152;
	selp.f64 	%fd155, %fd152, %fd154, %p28;
	add.f64 	%fd156, %fd16, %fd155;
	mul.wide.s32 	%rd54, %r95, 8;
	add.s64 	%rd55, %rd14, %rd54;
	st.global.f64 	[%rd55], %fd156;
$L__BB2_32:
	add.s32 	%r29, %r95, 128;
	setp.ge.s32 	%p29, %r29, %r4;
	@%p29 bra 	$L__BB2_38;
	mul.wide.s32 	%rd56, %r29, 8;
	add.s64 	%rd57, %rd12, %rd56;
	ld.global.f64 	%fd157, [%rd57];
	add.s64 	%rd58, %rd13, %rd56;
	ld.global.f64 	%fd23, [%rd58];
	mul.f64 	%fd24, %fd44, %fd157;
	abs.f64 	%fd25, %fd24;
	setp.eq.f64 	%p30, %fd25, 0d7FF0000000000000;
	@%p30 bra 	$L__BB2_36;
	mul.f64 	%fd158, %fd24, 0d3FE45F306DC9C883;
	cvt.rni.s32.f64 	%r98, %fd158;
	cvt.rn.f64.s32 	%fd159, %r98;
	fma.rn.f64 	%fd160, %fd159, 0dBFF921FB54442D18, %fd24;
	fma.rn.f64 	%fd161, %fd159, 0dBC91A62633145C00, %fd160;
	fma.rn.f64 	%fd216, %fd159, 0dB97B839A252049C0, %fd161;
	setp.ltu.f64 	%p31, %fd25, 0d41E0000000000000;
	@%p31 bra 	$L__BB2_37;
	{ // callseq 4, 0
	.param .b64 param0;
	st.param.f64 	[param0], %fd24;
	.param .align 16 .b8 retval0[16];
	call.uni (retval0), 
	__internal_trig_reduction_slowpathd, 
	(
	param0
	);
	ld.param.f64 	%fd216, [retval0];
	ld.param.b32 	%r98, [retval0+8];
	} // callseq 4
	bra.uni 	$L__BB2_37;
$L__BB2_36:
	mov.f64 	%fd163, 0d0000000000000000;
	mul.rn.f64 	%fd216, %fd24, %fd163;
	mov.b32 	%r98, 0;
$L__BB2_37:
	add.s32 	%r78, %r95, 128;
	shl.b32 	%r79, %r98, 6;
	cvt.u64.u32 	%rd59, %r79;
	and.b64  	%rd60, %rd59, 64;
	add.s64 	%rd62, %rd52, %rd60;
	mul.rn.f64 	%fd164, %fd216, %fd216;
	and.b32  	%r80, %r98, 1;
	setp.eq.b32 	%p32, %r80, 1;
	selp.f64 	%fd165, 0dBDA8FF8320FD8164, 0d3DE5DB65F9785EBA, %p32;
	ld.global.nc.v2.f64 	{%fd166, %fd167}, [%rd62];
	fma.rn.f64 	%fd168, %fd165, %fd164, %fd166;
	fma.rn.f64 	%fd169, %fd168, %fd164, %fd167;
	ld.global.nc.v2.f64 	{%fd170, %fd171}, [%rd62+16];
	fma.rn.f64 	%fd172, %fd169, %fd164, %fd170;
	fma.rn.f64 	%fd173, %fd172, %fd164, %fd171;
	ld.global.nc.v2.f64 	{%fd174, %fd175}, [%rd62+32];
	fma.rn.f64 	%fd176, %fd173, %fd164, %fd174;
	fma.rn.f64 	%fd177, %fd176, %fd164, %fd175;
	fma.rn.f64 	%fd178, %fd177, %fd216, %fd216;
	fma.rn.f64 	%fd179, %fd177, %fd164, 0d3FF0000000000000;
	selp.f64 	%fd180, %fd179, %fd178, %p32;
	and.b32  	%r81, %r98, 2;
	setp.eq.s32 	%p33, %r81, 0;
	mov.f64 	%fd181, 0d0000000000000000;
	sub.f64 	%fd182, %fd181, %fd180;
	selp.f64 	%fd183, %fd180, %fd182, %p33;
	add.f64 	%fd184, %fd23, %fd183;
	mul.wide.s32 	%rd63, %r78, 8;
	add.s64 	%rd64, %rd14, %rd63;
	st.global.f64 	[%rd64], %fd184;
$L__BB2_38:
	add.s32 	%r96, %r96, 2;
	add.s32 	%r95, %r95, 256;
	setp.ne.s32 	%p34, %r96, 0;
	@%p34 bra 	$L__BB2_14;
	shl.b32 	%r82, %r47, 7;
	and.b32  	%r99, %r82, -256;
$L__BB2_40:
	and.b32  	%r83, %r47, 1;
	setp.eq.b32 	%p35, %r83, 1;
	not.pred 	%p36, %p35;
	@%p36 bra 	$L__BB2_49;
	add.s32 	%r37, %r99, %r6;
	setp.ge.s32 	%p37, %r37, %r4;
	@%p37 bra 	$L__BB2_49;
	mul.wide.s32 	%rd65, %r37, 8;
	add.s64 	%rd66, %rd12, %rd65;
	ld.global.f64 	%fd185, [%rd66];
	add.s64 	%rd67, %rd13, %rd65;
	ld.global.f64 	%fd30, [%rd67];
	mul.f64 	%fd31, %fd44, %fd185;
	abs.f64 	%fd32, %fd31;
	setp.eq.f64 	%p38, %fd32, 0d7FF0000000000000;
	@%p38 bra 	$L__BB2_45;
	mul.f64 	%fd186, %fd31, 0d3FE45F306DC9C883;
	cvt.rni.s32.f64 	%r100, %fd186;
	cvt.rn.f64.s32 	%fd187, %r100;
	fma.rn.f64 	%fd188, %fd187, 0dBFF921FB54442D18, %fd31;
	fma.rn.f64 	%fd189, %fd187, 0dBC91A62633145C00, %fd188;
	fma.rn.f64 	%fd217, %fd187, 0dB97B839A252049C0, %fd189;
	setp.ltu.f64 	%p39, %fd32, 0d41E0000000000000;
	@%p39 bra 	$L__BB2_46;
	{ // callseq 5, 0
	.param .b64 param0;
	st.param.f64 	[param0], %fd31;
	.param .align 16 .b8 retval0[16];
	call.uni (retval0), 
	__internal_trig_reduction_slowpathd, 
	(
	param0
	);
	ld.param.f64 	%fd217, [retval0];
	ld.param.b32 	%r100, [retval0+8];
	} // callseq 5
	bra.uni 	$L__BB2_46;
$L__BB2_45:
	mov.f64 	%fd191, 0d0000000000000000;
	mul.rn.f64 	%fd217, %fd31, %fd191;
	mov.b32 	%r100, 0;
$L__BB2_46:
	shl.b32 	%r86, %r100, 6;
	cvt.u64.u32 	%rd68, %r86;
	and.b64  	%rd69, %rd68, 64;
	mov.u64 	%rd70, __cudart_sin_cos_coeffs;
	add.s64 	%rd71, %rd70, %rd69;
	mul.rn.f64 	%fd192, %fd217, %fd217;
	and.b32  	%r87, %r100, 1;
	setp.eq.b32 	%p40, %r87, 1;
	selp.f64 	%fd193, 0dBDA8FF8320FD8164, 0d3DE5DB65F9785EBA, %p40;
	ld.global.nc.v2.f64 	{%fd194, %fd195}, [%rd71];
	fma.rn.f64 	%fd196, %fd193, %fd192, %fd194;
	fma.rn.f64 	%fd197, %fd196, %fd192, %fd195;
	ld.global.nc.v2.f64 	{%fd198, %fd199}, [%rd71+16];
	fma.rn.f64 	%fd200, %fd197, %fd192, %fd198;
	fma.rn.f64 	%fd201, %fd200, %fd192, %fd199;
	ld.global.nc.v2.f64 	{%fd202, %fd203}, [%rd71+32];
	fma.rn.f64 	%fd204, %fd201, %fd192, %fd202;
	fma.rn.f64 	%fd205, %fd204, %fd192, %fd203;
	fma.rn.f64 	%fd206, %fd205, %fd217, %fd217;
	fma.rn.f64 	%fd207, %fd205, %fd192, 0d3FF0000000000000;
	selp.f64 	%fd208, %fd207, %fd206, %p40;
	and.b32  	%r88, %r100, 2;
	setp.eq.s32 	%p41, %r88, 0;
	mov.f64 	%fd209, 0d0000000000000000;
	sub.f64 	%fd210, %fd209, %fd208;
	selp.f64 	%fd211, %fd208, %fd210, %p41;
	add.f64 	%fd212, %fd30, %fd211;
	add.s64 	%rd73, %rd14, %rd65;
	st.global.f64 	[%rd73], %fd212;
	bra.uni 	$L__BB2_49;
$L__BB2_47:
	mov.f64 	%fd107, 0d0000000000000000;
	mul.rn.f64 	%fd218, %fd38, %fd107;
	mov.b32 	%r102, 0;
$L__BB2_48:
	shl.b32 	%r66, %r102, 6;
	cvt.u64.u32 	%rd41, %r66;
	and.b64  	%rd42, %rd41, 64;
	mov.u64 	%rd43, __cudart_sin_cos_coeffs;
	add.s64 	%rd44, %rd43, %rd42;
	mul.rn.f64 	%fd108, %fd218, %fd218;
	and.b32  	%r67, %r102, 1;
	setp.eq.b32 	%p20, %r67, 1;
	selp.f64 	%fd109, 0dBDA8FF8320FD8164, 0d3DE5DB65F9785EBA, %p20;
	ld.global.nc.v2.f64 	{%fd110, %fd111}, [%rd44];
	fma.rn.f64 	%fd112, %fd109, %fd108, %fd110;
	fma.rn.f64 	%fd113, %fd112, %fd108, %fd111;
	ld.global.nc.v2.f64 	{%fd114, %fd115}, [%rd44+16];
	fma.rn.f64 	%fd116, %fd113, %fd108, %fd114;
	fma.rn.f64 	%fd117, %fd116, %fd108, %fd115;
	ld.global.nc.v2.f64 	{%fd118, %fd119}, [%rd44+32];
	fma.rn.f64 	%fd120, %fd117, %fd108, %fd118;
	fma.rn.f64 	%fd121, %fd120, %fd108, %fd119;
	fma.rn.f64 	%fd122, %fd121, %fd218, %fd218;
	fma.rn.f64 	%fd123, %fd121, %fd108, 0d3FF0000000000000;
	selp.f64 	%fd124, %fd123, %fd122, %p20;
	and.b32  	%r68, %r102, 2;
	setp.eq.s32 	%p21, %r68, 0;
	mov.f64 	%fd125, 0d0000000000000000;
	sub.f64 	%fd126, %fd125, %fd124;
	selp.f64 	%fd127, %fd124, %fd126, %p21;
	add.f64 	%fd128, %fd37, %fd127;
	add.s64 	%rd46, %rd14, %rd38;
	st.global.f64 	[%rd46], %fd128;
$L__BB2_49:
	ret;

}
	// .globl	_ZN3cub18CUB_300001_SM_10006detail9transform16transform_kernelINS2_10policy_hubILb1EN4cuda3std3__45tupleIJN6thrust24THRUST_300001_SM_1000_NS6detail15normal_iteratorINSA_10device_ptrIdEEEESF_EEEE10policy1000El5transSF_JPdSK_EEEvT0_iT1_T2_DpNS2_10kernel_argIT3_EE
.visible .entry _ZN3cub18CUB_300001_SM_10006detail9transform16transform_kernelINS2_10policy_hubILb1EN4cuda3std3__45tupleIJN6thrust24THRUST_300001_SM_1000_NS6detail15normal_iteratorINSA_10device_ptrIdEEEESF_EEEE10policy1000El5transSF_JPdSK_EEEvT0_iT1_T2_DpNS2_10kernel_argIT3_EE(
	.param .u64 _ZN3cub18CUB_300001_SM_10006detail9transform16transform_kernelINS2_10policy_hubILb1EN4cuda3std3__45tupleIJN6thrust24THRUST_300001_SM_1000_NS6detail15normal_iteratorINSA_10device_ptrIdEEEESF_EEEE10policy1000El5transSF_JPdSK_EEEvT0_iT1_T2_DpNS2_10kernel_argIT3_EE_param_0,
	.param .u32 _ZN3cub18CUB_300001_SM_10006detail9transform16transform_kernelINS2_10policy_hubILb1EN4cuda3std3__45tupleIJN6thrust24THRUST_300001_SM_1000_NS6detail15normal_iteratorINSA_10device_ptrIdEEEESF_EEEE10policy1000El5transSF_JPdSK_EEEvT0_iT1_T2_DpNS2_10kernel_argIT3_EE_param_1,
	.param .align 8 .b8 _ZN3cub18CUB_300001_SM_10006detail9transform16transform_kernelINS2_10policy_hubILb1EN4cuda3std3__45tupleIJN6thrust24THRUST_300001_SM_1000_NS6detail15normal_iteratorINSA_10device_ptrIdEEEESF_EEEE10policy1000El5transSF_JPdSK_EEEvT0_iT1_T2_DpNS2_10kernel_argIT3_EE_param_2[8],
	.param .align 8 .b8 _ZN3cub18CUB_300001_SM_10006detail9transform16transform_kernelINS2_10policy_hubILb1EN4cuda3std3__45tupleIJN6thrust24THRUST_300001_SM_1000_NS6detail15normal_iteratorINSA_10device_ptrIdEEEESF_EEEE10policy1000El5transSF_JPdSK_EEEvT0_iT1_T2_DpNS2_10kernel_argIT3_EE_param_3[8],
	.param .align 8 .b8 _ZN3cub18CUB_300001_SM_10006detail9transform16transform_kernelINS2_10policy_hubILb1EN4cuda3std3__45tupleIJN6thrust24THRUST_300001_SM_1000_NS6detail15normal_iteratorINSA_10device_ptrIdEEEESF_EEEE10policy1000El5transSF_JPdSK_EEEvT0_iT1_T2_DpNS2_10kernel_argIT3_EE_param_4[16],
	.param .align 8 .b8 _ZN3cub18CUB_300001_SM_10006detail9transform16transform_kernelINS2_10policy_hubILb1EN4cuda3std3__45tupleIJN6thrust24THRUST_300001_SM_1000_NS6detail15normal_iteratorINSA_10device_ptrIdEEEESF_EEEE10policy1000El5transSF_JPdSK_EEEvT0_iT1_T2_DpNS2_10kernel_argIT3_EE_param_5[16]
)
.maxntid 128
{
	.reg .pred 	%p<42>;
	.reg .b32 	%r<100>;
	.reg .b64 	%rd<82>;
	.reg .b64 	%fd<219>;

	ld.param.f64 	%fd44, [_ZN3cub18CUB_300001_SM_10006detail9transform16transform_kernelINS2_10policy_hubILb1EN4cuda3std3__45tupleIJN6thrust24THRUST_300001_SM_1000_NS6detail15normal_iteratorINSA_10device_ptrIdEEEESF_EEEE10policy1000El5transSF_JPdSK_EEEvT0_iT1_T2_DpNS2_10kernel_argIT3_EE_param_2];
	ld.param.u64 	%rd17, [_ZN3cub18CUB_300001_SM_10006detail9transform16transform_kernelINS2_10policy_hubILb1EN4cuda3std3__45tupleIJN6thrust24THRUST_300001_SM_1000_NS6detail15normal_iteratorINSA_10device_ptrIdEEEESF_EEEE10policy1000El5transSF_JPdSK_EEEvT0_iT1_T2_DpNS2_10kernel_argIT3_EE_param_0];
	ld.param.u64 	%rd18, [_ZN3cub18CUB_300001_SM_10006detail9transform16transform_kernelINS2_10policy_hubILb1EN4cuda3std3__45tupleIJN6thrust24THRUST_300001_SM_1000_NS6detail15normal_iteratorINSA_10device_ptrIdEEEESF_EEEE10policy1000El5transSF_JPdSK_EEEvT0_iT1_T2_DpNS2_10kernel_argIT3_EE_param_5];
	ld.param.u64 	%rd19, [_ZN3cub18CUB_300001_SM_10006detail9transform16transform_kernelINS2_10policy_hubILb1EN4cuda3std3__45tupleIJN6thrust24THRUST_300001_SM_1000_NS6detail15normal_iteratorINSA_10device_ptrIdEEEESF_EEEE10policy1000El5transSF_JPdSK_EEEvT0_iT1_T2_DpNS2_10kernel_argIT3_EE_param_4];
	ld.param.u64 	%rd20, [_ZN3cub18CUB_300001_SM_10006detail9transform16transform_kernelINS2_10policy_hubILb1EN4cuda3std3__45tupleIJN6thrust24THRUST_300001_SM_1000_NS6detail15normal_iteratorINSA_10device_ptrIdEEEESF_EEEE10policy1000El5transSF_JPdSK_EEEvT0_iT1_T2_DpNS2_10kernel_argIT3_EE_param_3];
	ld.param.u32 	%r45, [_ZN3cub18CUB_300001_SM_10006detail9transform16transform_kernelINS2_10policy_hubILb1EN4cuda3std3__45tupleIJN6thrust24THRUST_300001_SM_1000_NS6detail15normal_iteratorINSA_10device_ptrIdEEEESF_EEEE10policy1000El5transSF_JPdSK_EEEvT0_iT1_T2_DpNS2_10kernel_argIT3_EE_param_1];
	cvta.to.global.u64 	%rd1, %rd20;
	cvta.to.global.u64 	%rd2, %rd19;
	cvta.to.global.u64 	%rd3, %rd18;
	shl.b32 	%r1, %r45, 7;
	mov.u32 	%r46, %ctaid.x;
	cvt.u64.u32 	%rd21, %r46;
	cvt.s64.s32 	%rd22, %r1;
	mul.lo.s64 	%rd4, %rd22, %rd21;
	sub.s64 	%rd23, %rd17, %rd4;
	min.s64 	%rd24, %rd23, %rd22;
	cvt.u32.u64 	%r2, %rd24;
	shl.b32 	%r3, %r2, 3;
	mov.u32 	%r4, %tid.x;
	shl.b32 	%r87, %r4, 7;
	setp.ge.s32 	%p1, %r87, %r3;
	@%p1 bra 	$L__BB3_5;
	shl.b64 	%rd5, %rd4, 3;
	add.s64 	%rd25, %rd2, %rd5;
	mul.wide.u32 	%rd6, %r4, 128;
	add.s64 	%rd80, %rd25, %rd6;
	mov.u32 	%r86, %r87;
$L__BB3_2:
	.pragma "nounroll";
	// begin inline asm
	prefetch.global.L2 [%rd80];
	// end inline asm
	add.s32 	%r86, %r86, 16384;
	add.s64 	%rd80, %rd80, 16384;
	setp.lt.s32 	%p2, %r86, %r3;
	@%p2 bra 	$L__BB3_2;
	add.s64 	%rd27, %rd3, %rd5;
	add.s64 	%rd81, %rd27, %rd6;
$L__BB3_4:
	.pragma "nounroll";
	// begin inline asm
	prefetch.global.L2 [%rd81];
	// end inline asm
	add.s32 	%r87, %r87, 16384;
	add.s64 	%rd81, %rd81, 16384;
	setp.lt.s32 	%p3, %r87, %r3;
	@%p3 bra 	$L__BB3_4;
$L__BB3_5:
	shl.b64 	%rd29, %rd4, 3;
	add.s64 	%rd13, %rd2, %rd29;
	add.s64 	%rd14, %rd3, %rd29;
	add.s64 	%rd15, %rd1, %rd29;
	setp.eq.s32 	%p4, %r1, %r2;
	@%p4 bra 	$L__BB3_12;
	setp.lt.s32 	%p5, %r45, 1;
	@%p5 bra 	$L__BB3_49;
	setp.eq.s32 	%p6, %r45, 1;
	mov.b32 	%r98, 0;
	@%p6 bra 	$L__BB3_40;
	and.b32  	%r48, %r45, 2147483646;
	neg.s32 	%r93, %r48;
	mov.u64 	%rd35, __cudart_sin_cos_coeffs;
	mov.u32 	%r92, %r4;
$L__BB3_9:
	setp.ge.s32 	%p7, %r92, %r2;
	@%p7 bra 	$L__BB3_32;
	mul.wide.s32 	%rd30, %r92, 8;
	add.s64 	%rd31, %rd13, %rd30;
	ld.global.f64 	%fd45, [%rd31];
	add.s64 	%rd32, %rd14, %rd30;
	ld.global.f64 	%fd16, [%rd32];
	mul.f64 	%fd17, %fd44, %fd45;
	abs.f64 	%fd18, %fd17;
	setp.neu.f64 	%p8, %fd18, 0d7FF0000000000000;
	@%p8 bra 	$L__BB3_29;
	mov.f64 	%fd51, 0d0000000000000000;
	mul.rn.f64 	%fd215, %fd17, %fd51;
	mov.b32 	%r94, 0;
	bra.uni 	$L__BB3_31;
$L__BB3_12:
	setp.lt.s32 	%p25, %r45, 1;
	@%p25 bra 	$L__BB3_49;
	setp.eq.s32 	%p26, %r45, 1;
	mov.b32 	%r96, 0;
	@%p26 bra 	$L__BB3_25;
	and.b32  	%r68, %r45, 2147483646;
	neg.s32 	%r89, %r68;
	mov.u64 	%rd62, __cudart_sin_cos_coeffs;
	mov.u32 	%r88, %r4;
$L__BB3_15:
	mul.wide.s32 	%rd57, %r88, 8;
	add.s64 	%rd58, %rd13, %rd57;
	ld.global.f64 	%fd129, [%rd58];
	add.s64 	%rd59, %rd14, %rd57;
	ld.global.f64 	%fd2, [%rd59];
	mul.f64 	%fd3, %fd44, %fd129;
	abs.f64 	%fd4, %fd3;
	setp.neu.f64 	%p27, %fd4, 0d7FF0000000000000;
	@%p27 bra 	$L__BB3_17;
	mov.f64 	%fd135, 0d0000000000000000;
	mul.rn.f64 	%fd213, %fd3, %fd135;
	mov.b32 	%r90, 0;
	bra.uni 	$L__BB3_19;
$L__BB3_17:
	mul.f64 	%fd130, %fd3, 0d3FE45F306DC9C883;
	cvt.rni.s32.f64 	%r90, %fd130;
	cvt.rn.f64.s32 	%fd131, %r90;
	fma.rn.f64 	%fd132, %fd131, 0dBFF921FB54442D18, %fd3;
	fma.rn.f64 	%fd133, %fd131, 0dBC91A62633145C00, %fd132;
	fma.rn.f64 	%fd213, %fd131, 0dB97B839A252049C0, %fd133;
	setp.ltu.f64 	%p28, %fd4, 0d41E0000000000000;
	@%p28 bra 	$L__BB3_19;
	{ // callseq 9, 0
	.param .b64 param0;
	st.param.f64 	[param0], %fd3;
	.param .align 16 .b8 retval0[16];
	call.uni (retval0), 
	__internal_trig_reduction_slowpathd, 
	(
	param0
	);
	ld.param.f64 	%fd213, [retval0];
	ld.param.b32 	%r90, [retval0+8];
	} // callseq 9
$L__BB3_19:
	shl.b32 	%r71, %r90, 6;
	cvt.u64.u32 	%rd60, %r71;
	and.b64  	%rd61, %rd60, 64;
	add.s64 	%rd63, %rd62, %rd61;
	mul.rn.f64 	%fd136, %fd213, %fd213;
	and.b32  	%r72, %r90, 1;
	setp.eq.b32 	%p29, %r72, 1;
	selp.f64 	%fd137, 0dBDA8FF8320FD8164, 0d3DE5DB65F9785EBA, %p29;
	ld.global.nc.v2.f64 	{%fd138, %fd139}, [%rd63];
	fma.rn.f64 	%fd140, %fd137, %fd136, %fd138;
	fma.rn.f64 	%fd141, %fd140, %fd136, %fd139;
	ld.global.nc.v2.f64 	{%fd142, %fd143}, [%rd63+16];
	fma.rn.f64 	%fd144, %fd141, %fd136, %fd142;
	fma.rn.f64 	%fd145, %fd144, %fd136, %fd143;
	ld.global.nc.v2.f64 	{%fd146, %fd147}, [%rd63+32];
	fma.rn.f64 	%fd148, %fd145, %fd136, %fd146;
	fma.rn.f64 	%fd149, %fd148, %fd136, %fd147;
	fma.rn.f64 	%fd150, %fd149, %fd213, %fd213;
	fma.rn.f64 	%fd151, %fd149, %fd136, 0d3FF0000000000000;
	selp.f64 	%fd152, %fd151, %fd150, %p29;
	and.b32  	%r73, %r90, 2;
	setp.eq.s32 	%p30, %r73, 0;
	mov.f64 	%fd153, 0d0000000000000000;
	sub.f64 	%fd154, %fd153, %fd152;
	selp.f64 	%fd155, %fd152, %fd154, %p30;
	add.f64 	%fd156, %fd2, %fd155;
	mul.wide.s32 	%rd64, %r88, 8;
	add.s64 	%rd16, %rd15, %rd64;
	st.global.f64 	[%rd16], %fd156;
	add.s64 	%rd65, %rd13, %rd64;
	ld.global.f64 	%fd157, [%rd65+1024];
	add.s64 	%rd66, %rd14, %rd64;
	ld.global.f64 	%fd9, [%rd66+1024];
	mul.f64 	%fd10, %fd44, %fd157;
	abs.f64 	%fd11, %fd10;
	setp.eq.f64 	%p31, %fd11, 0d7FF0000000000000;
	@%p31 bra 	$L__BB3_22;
	mul.f64 	%fd158, %fd10, 0d3FE45F306DC9C883;
	cvt.rni.s32.f64 	%r91, %fd158;
	cvt.rn.f64.s32 	%fd159, %r91;
	fma.rn.f64 	%fd160, %fd159, 0dBFF921FB54442D18, %fd10;
	fma.rn.f64 	%fd161, %fd159, 0dBC91A62633145C00, %fd160;
	fma.rn.f64 	%fd214, %fd159, 0dB97B839A252049C0, %fd161;
	setp.ltu.f64 	%p32, %fd11, 0d41E0000000000000;
	@%p32 bra 	$L__BB3_23;
	{ // callseq 10, 0
	.param .b64 param0;
	st.param.f64 	[param0], %fd10;
	.param .align 16 .b8 retval0[16];
	call.uni (retval0), 
	__internal_trig_reduction_slowpathd, 
	(
	param0
	);
	ld.param.f64 	%fd214, [retval0];
	ld.param.b32 	%r91, [retval0+8];
	} // callseq 10
	bra.uni 	$L__BB3_23;
$L__BB3_22:
	mov.f64 	%fd163, 0d0000000000000000;
	mul.rn.f64 	%fd214, %fd10, %fd163;
	mov.b32 	%r91, 0;
$L__BB3_23:
	shl.b32 	%r76, %r91, 6;
	cvt.u64.u32 	%rd67, %r76;
	and.b64  	%rd68, %rd67, 64;
	add.s64 	%rd70, %rd62, %rd68;
	mul.rn.f64 	%fd164, %fd214, %fd214;
	and.b32  	%r77, %r91, 1;
	setp.eq.b32 	%p33, %r77, 1;
	selp.f64 	%fd165, 0dBDA8FF8320FD8164, 0d3DE5DB65F9785EBA, %p33;
	ld.global.nc.v2.f64 	{%fd166, %fd167}, [%rd70];
	fma.rn.f64 	%fd168, %fd165, %fd164, %fd166;
	fma.rn.f64 	%fd169, %fd168, %fd164, %fd167;
	ld.global.nc.v2.f64 	{%fd170, %fd171}, [%rd70+16];
	fma.rn.f64 	%fd172, %fd169, %fd164, %fd170;
	fma.rn.f64 	%fd173, %fd172, %fd164, %fd171;
	ld.global.nc.v2.f64 	{%fd174, %fd175}, [%rd70+32];
	fma.rn.f64 	%fd176, %fd173, %fd164, %fd174;
	fma.rn.f64 	%fd177, %fd176, %fd164, %fd175;
	fma.rn.f64 	%fd178, %fd177, %fd214, %fd214;
	fma.rn.f64 	%fd179, %fd177, %fd164, 0d3FF0000000000000;
	selp.f64 	%fd180, %fd179, %fd178, %p33;
	and.b32  	%r78, %r91, 2;
	setp.eq.s32 	%p34, %r78, 0;
	mov.f64 	%fd181, 0d0000000000000000;
	sub.f64 	%fd182, %fd181, %fd180;
	selp.f64 	%fd183, %fd180, %fd182, %p34;
	add.f64 	%fd184, %fd9, %fd183;
	st.global.f64 	[%rd16+1024], %fd184;
	add.s32 	%r89, %r89, 2;
	add.s32 	%r88, %r88, 256;
	setp.eq.s32 	%p35, %r89, 0;
	@%p35 bra 	$L__BB3_24;
	bra.uni 	$L__BB3_15;
$L__BB3_24:
	shl.b32 	%r79, %r45, 7;
	and.b32  	%r96, %r79, -256;
$L__BB3_25:
	and.b32  	%r80, %r45, 1;
	setp.eq.b32 	%p36, %r80, 1;
	not.pred 	%p37, %p36;
	@%p37 bra 	$L__BB3_49;
	add.s32 	%r35, %r96, %r4;
	mul.wide.s32 	%rd71, %r35, 8;
	add.s64 	%rd72, %rd13, %rd71;
	ld.global.f64 	%fd185, [%rd72];
	add.s64 	%rd73, %rd14, %rd71;
	ld.global.f64 	%fd30, [%rd73];
	mul.f64 	%fd31, %fd44, %fd185;
	abs.f64 	%fd32, %fd31;
	setp.eq.f64 	%p38, %fd32, 0d7FF0000000000000;
	@%p38 bra 	$L__BB3_45;
	mul.f64 	%fd186, %fd31, 0d3FE45F306DC9C883;
	cvt.rni.s32.f64 	%r97, %fd186;
	cvt.rn.f64.s32 	%fd187, %r97;
	fma.rn.f64 	%fd188, %fd187, 0dBFF921FB54442D18, %fd31;
	fma.rn.f64 	%fd189, %fd187, 0dBC91A62633145C00, %fd188;
	fma.rn.f64 	%fd217, %fd187, 0dB97B839A252049C0, %fd189;
	setp.ltu.f64 	%p39, %fd32, 0d41E0000000000000;
	@%p39 bra 	$L__BB3_46;
	{ // callseq 11, 0
	.param .b64 param0;
	st.param.f64 	[param0], %fd31;
	.param .align 16 .b8 retval0[16];
	call.uni (retval0), 
	__internal_trig_reduction_slowpathd, 
	(
	param0
	);
	ld.param.f64 	%fd217, [retval0];
	ld.param.b32 	%r97, [retval0+8];
	} // callseq 11
	bra.uni 	$L__BB3_46;
$L__BB3_29:
	mul.f64 	%fd46, %fd17, 0d3FE45F306DC9C883;
	cvt.rni.s32.f64 	%r94, %fd46;
	cvt.rn.f64.s32 	%fd47, %r94;
	fma.rn.f64 	%fd48, %fd47, 0dBFF921FB54442D18, %fd17;
	fma.rn.f64 	%fd49, %fd47, 0dBC91A62633145C00, %fd48;
	fma.rn.f64 	%fd215, %fd47, 0dB97B839A252049C0, %fd49;
	setp.ltu.f64 	%p9, %fd18, 0d41E0000000000000;
	@%p9 bra 	$L__BB3_31;
	{ // callseq 6, 0
	.param .b64 param0;
	st.param.f64 	[param0], %fd17;
	.param .align 16 .b8 retval0[16];
	call.uni (retval0), 
	__internal_trig_reduction_slowpathd, 
	(
	param0
	);
	ld.param.f64 	%fd215, [retval0];
	ld.param.b32 	%r94, [retval0+8];
	} // callseq 6
$L__BB3_31:
	shl.b32 	%r51, %r94, 6;
	cvt.u64.u32 	%rd33, %r51;
	and.b64  	%rd34, %rd33, 64;
	add.s64 	%rd36, %rd35, %rd34;
	mul.rn.f64 	%fd52, %fd215, %fd215;
	and.b32  	%r52, %r94, 1;
	setp.eq.b32 	%p10, %r52, 1;
	selp.f64 	%fd53, 0dBDA8FF8320FD8164, 0d3DE5DB65F9785EBA, %p10;
	ld.global.nc.v2.f64 	{%fd54, %fd55}, [%rd36];
	fma.rn.f64 	%fd56, %fd53, %fd52, %fd54;
	fma.rn.f64 	%fd57, %fd56, %fd52, %fd55;
	ld.global.nc.v2.f64 	{%fd58, %fd59}, [%rd36+16];
	fma.rn.f64 	%fd60, %fd57, %fd52, %fd58;
	fma.rn.f64 	%fd61, %fd60, %fd52, %fd59;
	ld.global.nc.v2.f64 	{%fd62, %fd63}, [%rd36+32];
	fma.rn.f64 	%fd64, %fd61, %fd52, %fd62;
	fma.rn.f64 	%fd65, %fd64, %fd52, %fd63;
	fma.rn.f64 	%fd66, %fd65, %fd215, %fd215;
	fma.rn.f64 	%fd67, %fd65, %fd52, 0d3FF0000000000000;
	selp.f64 	%fd68, %fd67, %fd66, %p10;
	and.b32  	%r53, %r94, 2;
	setp.eq.s32 	%p11, %r53, 0;
	mov.f64 	%fd69, 0d0000000000000000;
	sub.f64 	%fd70, %fd69, %fd68;
	selp.f64 	%fd71, %fd68, %fd70, %p11;
	add.f64 	%fd72, %fd16, %fd71;
	mul.wide.s32 	%rd37, %r92, 8;
	add.s64 	%rd38, %rd15, %rd37;
	st.global.f64 	[%rd38], %fd72;
$L__BB3_32:
	add.s32 	%r27, %r92, 128;
	setp.ge.s32 	%p12, %r27, %r2;
	@%p12 bra 	$L__BB3_38;
	mul.wide.s32 	%rd39, %r27, 8;
	add.s64 	%rd40, %rd13, %rd39;
	ld.global.f64 	%fd73, [%rd40];
	add.s64 	%rd41, %rd14, %rd39;
	ld.global.f64 	%fd23, [%rd41];
	mul.f64 	%fd24, %fd44, %fd73;
	abs.f64 	%fd25, %fd24;
	setp.eq.f64 	%p13, %fd25, 0d7FF0000000000000;
	@%p13 bra 	$L__BB3_36;
	mul.f64 	%fd74, %fd24, 0d3FE45F306DC9C883;
	cvt.rni.s32.f64 	%r95, %fd74;
	cvt.rn.f64.s32 	%fd75, %r95;
	fma.rn.f64 	%fd76, %fd75, 0dBFF921FB54442D18, %fd24;
	fma.rn.f64 	%fd77, %fd75, 0dBC91A62633145C00, %fd76;
	fma.rn.f64 	%fd216, %fd75, 0dB97B839A252049C0, %fd77;
	setp.ltu.f64 	%p14, %fd25, 0d41E0000000000000;
	@%p14 bra 	$L__BB3_37;
	{ // callseq 7, 0
	.param .b64 param0;
	st.param.f64 	[param0], %fd24;
	.param .align 16 .b8 retval0[16];
	call.uni (retval0), 
	__internal_trig_reduction_slowpathd, 
	(
	param0
	);
	ld.param.f64 	%fd216, [retval0];
	ld.param.b32 	%r95, [retval0+8];
	} // callseq 7
	bra.uni 	$L__BB3_37;
$L__BB3_36:
	mov.f64 	%fd79, 0d0000000000000000;
	mul.rn.f64 	%fd216, %fd24, %fd79;
	mov.b32 	%r95, 0;
$L__BB3_37:
	add.s32 	%r56, %r92, 128;
	shl.b32 	%r57, %r95, 6;
	cvt.u64.u32 	%rd42, %r57;
	and.b64  	%rd43, %rd42, 64;
	add.s64 	%rd45, %rd35, %rd43;
	mul.rn.f64 	%fd80, %fd216, %fd216;
	and.b32  	%r58, %r95, 1;
	setp.eq.b32 	%p15, %r58, 1;
	selp.f64 	%fd81, 0dBDA8FF8320FD8164, 0d3DE5DB65F9785EBA, %p15;
	ld.global.nc.v2.f64 	{%fd82, %fd83}, [%rd45];
	fma.rn.f64 	%fd84, %fd81, %fd80, %fd82;
	fma.rn.f64 	%fd85, %fd84, %fd80, %fd83;
	ld.global.nc.v2.f64 	{%fd86, %fd87}, [%rd45+16];
	fma.rn.f64 	%fd88, %fd85, %fd80, %fd86;
	fma.rn.f64 	%fd89, %fd88, %fd80, %fd87;
	ld.global.nc.v2.f64 	{%fd90, %fd91}, [%rd45+32];
	fma.rn.f64 	%fd92, %fd89, %fd80, %fd90;
	fma.rn.f64 	%fd93, %fd92, %fd80, %fd91;
	fma.rn.f64 	%fd94, %fd93, %fd216, %fd216;
	fma.rn.f64 	%fd95, %fd93, %fd80, 0d3FF0000000000000;
	selp.f64 	%fd96, %fd95, %fd94, %p15;
	and.b32  	%r59, %r95, 2;
	setp.eq.s32 	%p16, %r59, 0;
	mov.f64 	%fd97, 0d0000000000000000;
	sub.f64 	%fd98, %fd97, %fd96;
	selp.f64 	%fd99, %fd96, %fd98, %p16;
	add.f64 	%fd100, %fd23, %fd99;
	mul.wide.s32 	%rd46, %r56, 8;
	add.s64 	%rd47, %rd15, %rd46;
	st.global.f64 	[%rd47], %fd100;
$L__BB3_38:
	add.s32 	%r93, %r93, 2;
	add.s32 	%r92, %r92, 256;
	setp.eq.s32 	%p17, %r93, 0;
	@%p17 bra 	$L__BB3_39;
	bra.uni 	$L__BB3_9;
$L__BB3_39:
	shl.b32 	%r60, %r45, 7;
	and.b32  	%r98, %r60, -256;
$L__BB3_40:
	and.b32  	%r61, %r45, 1;
	setp.eq.b32 	%p18, %r61, 1;
	not.pred 	%p19, %p18;
	@%p19 bra 	$L__BB3_49;
	add.s32 	%r41, %r98, %r4;
	setp.ge.s32 	%p20, %r41, %r2;
	@%p20 bra 	$L__BB3_49;
	mul.wide.s32 	%rd48, %r41, 8;
	add.s64 	%rd49, %rd13, %rd48;
	ld.global.f64 	%fd101, [%rd49];
	add.s64 	%rd50, %rd14, %rd48;
	ld.global.f64 	%fd37, [%rd50];
	mul.f64 	%fd38, %fd44, %fd101;
	abs.f64 	%fd39, %fd38;
	setp.eq.f64 	%p21, %fd39, 0d7FF0000000000000;
	@%p21 bra 	$L__BB3_47;
	mul.f64 	%fd102, %fd38, 0d3FE45F306DC9C883;
	cvt.rni.s32.f64 	%r99, %fd102;
	cvt.rn.f64.s32 	%fd103, %r99;
	fma.rn.f64 	%fd104, %fd103, 0dBFF921FB54442D18, %fd38;
	fma.rn.f64 	%fd105, %fd103, 0dBC91A62633145C00, %fd104;
	fma.rn.f64 	%fd218, %fd103, 0dB97B839A252049C0, %fd105;
	setp.ltu.f64 	%p22, %fd39, 0d41E0000000000000;
	@%p22 bra 	$L__BB3_48;
	{ // callseq 8, 0
	.param .b64 param0;
	st.param.f64 	[param0], %fd38;
	.param .align 16 .b8 retval0[16];
	call.uni (retval0), 
	__internal_trig_reduction_slowpathd, 
	(
	param0
	);
	ld.param.f64 	%fd218, [retval0];
	ld.param.b32 	%r99, [retval0+8];
	} // callseq 8
	bra.uni 	$L__BB3_48;
$L__BB3_45:
	mov.f64 	%fd191, 0d0000000000000000;
	mul.rn.f64 	%fd217, %fd31, %fd191;
	mov.b32 	%r97, 0;
$L__BB3_46:
	shl.b32 	%r83, %r97, 6;
	cvt.u64.u32 	%rd74, %r83;
	and.b64  	%rd75, %rd74, 64;
	mov.u64 	%rd76, __cudart_sin_cos_coeffs;
	add.s64 	%rd77, %rd76, %rd75;
	mul.rn.f64 	%fd192, %fd217, %fd217;
	and.b32  	%r84, %r97, 1;
	setp.eq.b32 	%p40, %r84, 1;
	selp.f64 	%fd193, 0dBDA8FF8320FD8164, 0d3DE5DB65F9785EBA, %p40;
	ld.global.nc.v2.f64 	{%fd194, %fd195}, [%rd77];
	fma.rn.f64 	%fd196, %fd193, %fd192, %fd194;
	fma.rn.f64 	%fd197, %fd196, %fd192, %fd195;
	ld.global.nc.v2.f64 	{%fd198, %fd199}, [%rd77+16];
	fma.rn.f64 	%fd200, %fd197, %fd192, %fd198;
	fma.rn.f64 	%fd201, %fd200, %fd192, %fd199;
	ld.global.nc.v2.f64 	{%fd202, %fd203}, [%rd77+32];
	fma.rn.f64 	%fd204, %fd201, %fd192, %fd202;
	fma.rn.f64 	%fd205, %fd204, %fd192, %fd203;
	fma.rn.f64 	%fd206, %fd205, %fd217, %fd217;
	fma.rn.f64 	%fd207, %fd205, %fd192, 0d3FF0000000000000;
	selp.f64 	%fd208, %fd207, %fd206, %p40;
	and.b32  	%r85, %r97, 2;
	setp.eq.s32 	%p41, %r85, 0;
	mov.f64 	%fd209, 0d0000000000000000;
	sub.f64 	%fd210, %fd209, %fd208;
	selp.f64 	%fd211, %fd208, %fd210, %p41;
	add.f64 	%fd212, %fd30, %fd211;
	add.s64 	%rd79, %rd15, %rd71;
	st.global.f64 	[%rd79], %fd212;
	bra.uni 	$L__BB3_49;
$L__BB3_47:
	mov.f64 	%fd107, 0d0000000000000000;
	mul.rn.f64 	%fd218, %fd38, %fd107;
	mov.b32 	%r99, 0;
$L__BB3_48:
	shl.b32 	%r64, %r99, 6;
	cvt.u64.u32 	%rd51, %r64;
	and.b64  	%rd52, %rd51, 64;
	mov.u64 	%rd53, __cudart_sin_cos_coeffs;
	add.s64 	%rd54, %rd53, %rd52;
	mul.rn.f64 	%fd108, %fd218, %fd218;
	and.b32  	%r65, %r99, 1;
	setp.eq.b32 	%p23, %r65, 1;
	selp.f64 	%fd109, 0dBDA8FF8320FD8164, 0d3DE5DB65F9785EBA, %p23;
	ld.global.nc.v2.f64 	{%fd110, %fd111}, [%rd54];
	fma.rn.f64 	%fd112, %fd109, %fd108, %fd110;
	fma.rn.f64 	%fd113, %fd112, %fd108, %fd111;
	ld.global.nc.v2.f64 	{%fd114, %fd115}, [%rd54+16];
	fma.rn.f64 	%fd116, %fd113, %fd108, %fd114;
	fma.rn.f64 	%fd117, %fd116, %fd108, %fd115;
	ld.global.nc.v2.f64 	{%fd118, %fd119}, [%rd54+32];
	fma.rn.f64 	%fd120, %fd117, %fd108, %fd118;
	fma.rn.f64 	%fd121, %fd120, %fd108, %fd119;
	fma.rn.f64 	%fd122, %fd121, %fd218, %fd218;
	fma.rn.f64 	%fd123, %fd121, %fd108, 0d3FF0000000000000;
	selp.f64 	%fd124, %fd123, %fd122, %p23;
	and.b32  	%r66, %r99, 2;
	setp.eq.s32 	%p24, %r66, 0;
	mov.f64 	%fd125, 0d0000000000000000;
	sub.f64 	%fd126, %fd125, %fd124;
	selp.f64 	%fd127, %fd124, %fd126, %p24;
	add.f64 	%fd128, %fd37, %fd127;
	add.s64 	%rd56, %rd15, %rd48;
	st.global.f64 	[%rd56], %fd128;
$L__BB3_49:
	ret;

}
	// .globl	_ZN3cub18CUB_300001_SM_10006detail9transform16transform_kernelINS2_10policy_hubILb1EN4cuda3std3__45tupleIJN6thrust24THRUST_300001_SM_1000_NS6detail15normal_iteratorINSA_10device_ptrIdEEEEEEEE10policy1000Ei6likeliSF_JPdEEEvT0_iT1_T2_DpNS2_10kernel_argIT3_EE
.visible .entry _ZN3cub18CUB_300001_SM_10006detail9transform16transform_kernelINS2_10policy_hubILb1EN4cuda3std3__45tupleIJN6thrust24THRUST_300001_SM_1000_NS6detail15normal_iteratorINSA_10device_ptrIdEEEEEEEE10policy1000Ei6likeliSF_JPdEEEvT0_iT1_T2_DpNS2_10kernel_argIT3_EE(
	.param .u32 _ZN3cub18CUB_300001_SM_10006detail9transform16transform_kernelINS2_10policy_hubILb1EN4cuda3std3__45tupleIJN6thrust24THRUST_300001_SM_1000_NS6detail15normal_iteratorINSA_10device_ptrIdEEEEEEEE10policy1000Ei6likeliSF_JPdEEEvT0_iT1_T2_DpNS2_10kernel_argIT3_EE_param_0,
	.param .u32 _ZN3cub18CUB_300001_SM_10006detail9transform16transform_kernelINS2_10policy_hubILb1EN4cuda3std3__45tupleIJN6thrust24THRUST_300001_SM_1000_NS6detail15normal_iteratorINSA_10device_ptrIdEEEEEEEE10policy1000Ei6likeliSF_JPdEEEvT0_iT1_T2_DpNS2_10kernel_argIT3_EE_param_1,
	.param .align 8 .b8 _ZN3cub18CUB_300001_SM_10006detail9transform16transform_kernelINS2_10policy_hubILb1EN4cuda3std3__45tupleIJN6thrust24THRUST_300001_SM_1000_NS6detail15normal_iteratorINSA_10device_ptrIdEEEEEEEE10policy1000Ei6likeliSF_JPdEEEvT0_iT1_T2_DpNS2_10kernel_argIT3_EE_param_2[16],
	.param .align 8 .b8 _ZN3cub18CUB_300001_SM_10006detail9transform16transform_kernelINS2_10policy_hubILb1EN4cuda3std3__45tupleIJN6thrust24THRUST_300001_SM_1000_NS6detail15normal_iteratorINSA_10device_ptrIdEEEEEEEE10policy1000Ei6likeliSF_JPdEEEvT0_iT1_T2_DpNS2_10kernel_argIT3_EE_param_3[8],
	.param .align 8 .b8 _ZN3cub18CUB_300001_SM_10006detail9transform16transform_kernelINS2_10policy_hubILb1EN4cuda3std3__45tupleIJN6thrust24THRUST_300001_SM_1000_NS6detail15normal_iteratorINSA_10device_ptrIdEEEEEEEE10policy1000Ei6likeliSF_JPdEEEvT0_iT1_T2_DpNS2_10kernel_argIT3_EE_param_4[16]
)
.maxntid 128
{
	.reg .pred 	%p<35>;
	.reg .b32 	%r<135>;
	.reg .b32 	%f<13>;
	.reg .b64 	%rd<36>;
	.reg .b64 	%fd<171>;

	ld.param.f64 	%fd1, [_ZN3cub18CUB_300001_SM_10006detail9transform16transform_kernelINS2_10policy_hubILb1EN4cuda3std3__45tupleIJN6thrust24THRUST_300001_SM_1000_NS6detail15normal_iteratorINSA_10device_ptrIdEEEEEEEE10policy1000Ei6likeliSF_JPdEEEvT0_iT1_T2_DpNS2_10kernel_argIT3_EE_param_2];
	ld.param.f64 	%fd2, [_ZN3cub18CUB_300001_SM_10006detail9transform16transform_kernelINS2_10policy_hubILb1EN4cuda3std3__45tupleIJN6thrust24THRUST_300001_SM_1000_NS6detail15normal_iteratorINSA_10device_ptrIdEEEEEEEE10policy1000Ei6likeliSF_JPdEEEvT0_iT1_T2_DpNS2_10kernel_argIT3_EE_param_2+8];
	ld.param.u32 	%r46, [_ZN3cub18CUB_300001_SM_10006detail9transform16transform_kernelINS2_10policy_hubILb1EN4cuda3std3__45tupleIJN6thrust24THRUST_300001_SM_1000_NS6detail15normal_iteratorINSA_10device_ptrIdEEEEEEEE10policy1000Ei6likeliSF_JPdEEEvT0_iT1_T2_DpNS2_10kernel_argIT3_EE_param_0];
	ld.param.u64 	%rd10, [_ZN3cub18CUB_300001_SM_10006detail9transform16transform_kernelINS2_10policy_hubILb1EN4cuda3std3__45tupleIJN6thrust24THRUST_300001_SM_1000_NS6detail15normal_iteratorINSA_10device_ptrIdEEEEEEEE10policy1000Ei6likeliSF_JPdEEEvT0_iT1_T2_DpNS2_10kernel_argIT3_EE_param_4];
	ld.param.u64 	%rd11, [_ZN3cub18CUB_300001_SM_10006detail9transform16transform_kernelINS2_10policy_hubILb1EN4cuda3std3__45tupleIJN6thrust24THRUST_300001_SM_1000_NS6detail15normal_iteratorINSA_10device_ptrIdEEEEEEEE10policy1000Ei6likeliSF_JPdEEEvT0_iT1_T2_DpNS2_10kernel_argIT3_EE_param_3];
	ld.param.u32 	%r45, [_ZN3cub18CUB_300001_SM_10006detail9transform16transform_kernelINS2_10policy_hubILb1EN4cuda3std3__45tupleIJN6thrust24THRUST_300001_SM_1000_NS6detail15normal_iteratorINSA_10device_ptrIdEEEEEEEE10policy1000Ei6likeliSF_JPdEEEvT0_iT1_T2_DpNS2_10kernel_argIT3_EE_param_1];
	cvta.to.global.u64 	%rd1, %rd11;
	cvta.to.global.u64 	%rd2, %rd10;
	shl.b32 	%r1, %r45, 7;
	mov.u32 	%r47, %ctaid.x;
	mul.lo.s32 	%r2, %r1, %r47;
	sub.s32 	%r3, %r46, %r2;
	min.s32 	%r4, %r1, %r3;
	shl.b32 	%r5, %r4, 3;
	mov.u32 	%r6, %tid.x;
	shl.b32 	%r128, %r6, 7;
	setp.ge.s32 	%p1, %r128, %r5;
	@%p1 bra 	$L__BB4_3;
	mul.wide.u32 	%rd12, %r6, 128;
	add.s64 	%rd13, %rd2, %rd12;
	mul.wide.s32 	%rd14, %r2, 8;
	add.s64 	%rd35, %rd13, %rd14;
$L__BB4_2:
	.pragma "nounroll";
	// begin inline asm
	prefetch.global.L2 [%rd35];
	// end inline asm
	add.s32 	%r128, %r128, 16384;
	add.s64 	%rd35, %rd35, 16384;
	setp.lt.s32 	%p2, %r128, %r5;
	@%p2 bra 	$L__BB4_2;
$L__BB4_3:
	mul.wide.s32 	%rd16, %r2, 8;
	add.s64 	%rd6, %rd2, %rd16;
	add.s64 	%rd7, %rd1, %rd16;
	setp.gt.s32 	%p3, %r1, %r3;
	@%p3 bra 	$L__BB4_13;
	setp.lt.s32 	%p4, %r45, 1;
	@%p4 bra 	$L__BB4_41;
	setp.eq.s32 	%p5, %r45, 1;
	mov.b32 	%r134, 0;
	@%p5 bra 	$L__BB4_36;
	and.b32  	%r49, %r45, 2147483646;
	neg.s32 	%r130, %r49;
	mov.u32 	%r129, %r6;
$L__BB4_7:
	mul.wide.s32 	%rd17, %r129, 8;
	add.s64 	%rd8, %rd6, %rd17;
	ld.global.f64 	%fd33, [%rd8];
	sub.f64 	%fd34, %fd33, %fd1;
	mul.f64 	%fd35, %fd2, %fd34;
	mul.f64 	%fd3, %fd34, %fd35;
	fma.rn.f64 	%fd36, %fd3, 0d3FF71547652B82FE, 0d4338000000000000;
	{
	.reg .b32 %temp; 
	mov.b64 	{%r14, %temp}, %fd36;
	}
	mov.f64 	%fd37, 0dC338000000000000;
	add.rn.f64 	%fd38, %fd36, %fd37;
	fma.rn.f64 	%fd39, %fd38, 0dBFE62E42FEFA39EF, %fd3;
	fma.rn.f64 	%fd40, %fd38, 0dBC7ABC9E3B39803F, %fd39;
	fma.rn.f64 	%fd41, %fd40, 0d3E5ADE1569CE2BDF, 0d3E928AF3FCA213EA;
	fma.rn.f64 	%fd42, %fd41, %fd40, 0d3EC71DEE62401315;
	fma.rn.f64 	%fd43, %fd42, %fd40, 0d3EFA01997C89EB71;
	fma.rn.f64 	%fd44, %fd43, %fd40, 0d3F2A01A014761F65;
	fma.rn.f64 	%fd45, %fd44, %fd40, 0d3F56C16C1852B7AF;
	fma.rn.f64 	%fd46, %fd45, %fd40, 0d3F81111111122322;
	fma.rn.f64 	%fd47, %fd46, %fd40, 0d3FA55555555502A1;
	fma.rn.f64 	%fd48, %fd47, %fd40, 0d3FC5555555555511;
	fma.rn.f64 	%fd49, %fd48, %fd40, 0d3FE000000000000B;
	fma.rn.f64 	%fd50, %fd49, %fd40, 0d3FF0000000000000;
	fma.rn.f64 	%fd51, %fd50, %fd40, 0d3FF0000000000000;
	{
	.reg .b32 %temp; 
	mov.b64 	{%r15, %temp}, %fd51;
	}
	{
	.reg .b32 %temp; 
	mov.b64 	{%temp, %r16}, %fd51;
	}
	shl.b32 	%r50, %r14, 20;
	add.s32 	%r51, %r50, %r16;
	mov.b64 	%fd165, {%r15, %r51};
	{
	.reg .b32 %temp; 
	mov.b64 	{%temp, %r52}, %fd3;
	}
	mov.b32 	%f7, %r52;
	abs.f32 	%f1, %f7;
	setp.lt.f32 	%p6, %f1, 0f4086232B;
	@%p6 bra 	$L__BB4_10;
	setp.lt.f64 	%p7, %fd3, 0d0000000000000000;
	add.f64 	%fd52, %fd3, 0d7FF0000000000000;
	selp.f64 	%fd165, 0d0000000000000000, %fd52, %p7;
	setp.geu.f32 	%p8, %f1, 0f40874800;
	@%p8 bra 	$L__BB4_10;
	shr.u32 	%r53, %r14, 31;
	add.s32 	%r54, %r14, %r53;
	shr.s32 	%r55, %r54, 1;
	shl.b32 	%r56, %r55, 20;
	add.s32 	%r57, %r16, %r56;
	mov.b64 	%fd53, {%r15, %r57};
	sub.s32 	%r58, %r14, %r55;
	shl.b32 	%r59, %r58, 20;
	add.s32 	%r60, %r59, 1072693248;
	mov.b32 	%r61, 0;
	mov.b64 	%fd54, {%r61, %r60};
	mul.f64 	%fd165, %fd54, %fd53;
$L__BB4_10:
	add.s64 	%rd9, %rd7, %rd17;
	st.global.f64 	[%rd9], %fd165;
	ld.global.f64 	%fd55, [%rd8+1024];
	sub.f64 	%fd56, %fd55, %fd1;
	mul.f64 	%fd57, %fd2, %fd56;
	mul.f64 	%fd8, %fd56, %fd57;
	fma.rn.f64 	%fd58, %fd8, 0d3FF71547652B82FE, 0d4338000000000000;
	{
	.reg .b32 %temp; 
	mov.b64 	{%r17, %temp}, %fd58;
	}
	mov.f64 	%fd59, 0dC338000000000000;
	add.rn.f64 	%fd60, %fd58, %fd59;
	fma.rn.f64 	%fd61, %fd60, 0dBFE62E42FEFA39EF, %fd8;
	fma.rn.f64 	%fd62, %fd60, 0dBC7ABC9E3B39803F, %fd61;
	fma.rn.f64 	%fd63, %fd62, 0d3E5ADE1569CE2BDF, 0d3E928AF3FCA213EA;
	fma.rn.f64 	%fd64, %fd63, %fd62, 0d3EC71DEE62401315;
	fma.rn.f64 	%fd65, %fd64, %fd62, 0d3EFA01997C89EB71;
	fma.rn.f64 	%fd66, %fd65, %fd62, 0d3F2A01A014761F65;
	fma.rn.f64 	%fd67, %fd66, %fd62, 0d3F56C16C1852B7AF;
	fma.rn.f64 	%fd68, %fd67, %fd62, 0d3F81111111122322;
	fma.rn.f64 	%fd69, %fd68, %fd62, 0d3FA55555555502A1;
	fma.rn.f64 	%fd70, %fd69, %fd62, 0d3FC5555555555511;
	fma.rn.f64 	%fd71, %fd70, %fd62, 0d3FE000000000000B;
	fma.rn.f64 	%fd72, %fd71, %fd62, 0d3FF0000000000000;
	fma.rn.f64 	%fd73, %fd72, %fd62, 0d3FF0000000000000;
	{
	.reg .b32 %temp; 
	mov.b64 	{%r18, %temp}, %fd73;
	}
	{
	.reg .b32 %temp; 
	mov.b64 	{%temp, %r19}, %fd73;
	}
	shl.b32 	%r62, %r17, 20;
	add.s32 	%r63, %r62, %r19;
	mov.b64 	%fd166, {%r18, %r63};
	{
	.reg .b32 %temp; 
	mov.b64 	{%temp, %r64}, %fd8;
	}
	mov.b32 	%f8, %r64;
	abs.f32 	%f2, %f8;
	setp.lt.f32 	%p9, %f2, 0f4086232B;
	@%p9 bra 	$L__BB4_34;
	setp.lt.f64 	%p10, %fd8, 0d0000000000000000;
	add.f64 	%fd74, %fd8, 0d7FF0000000000000;
	selp.f64 	%fd166, 0d0000000000000000, %fd74, %p10;
	setp.geu.f32 	%p11, %f2, 0f40874800;
	@%p11 bra 	$L__BB4_34;
	shr.u32 	%r65, %r17, 31;
	add.s32 	%r66, %r17, %r65;
	shr.s32 	%r67, %r66, 1;
	shl.b32 	%r68, %r67, 20;
	add.s32 	%r69, %r19, %r68;
	mov.b64 	%fd75, {%r18, %r69};
	sub.s32 	%r70, %r17, %r67;
	shl.b32 	%r71, %r70, 20;
	add.s32 	%r72, %r71, 1072693248;
	mov.b32 	%r73, 0;
	mov.b64 	%fd76, {%r73, %r72};
	mul.f64 	%fd166, %fd76, %fd75;
	bra.uni 	$L__BB4_34;
$L__BB4_13:
	setp.lt.s32 	%p18, %r45, 1;
	@%p18 bra 	$L__BB4_41;
	setp.eq.s32 	%p19, %r45, 1;
	mov.b32 	%r133, 0;
	@%p19 bra 	$L__BB4_28;
	and.b32  	%r89, %r45, 2147483646;
	neg.s32 	%r132, %r89;
	mov.u32 	%r131, %r6;
$L__BB4_16:
	add.s32 	%r24, %r131, 128;
	setp.ge.s32 	%p20, %r131, %r4;
	@%p20 bra 	$L__BB4_21;
	mul.wide.s32 	%rd23, %r131, 8;
	add.s64 	%rd24, %rd6, %rd23;
	ld.global.f64 	%fd99, [%rd24];
	sub.f64 	%fd100, %fd99, %fd1;
	mul.f64 	%fd101, %fd2, %fd100;
	mul.f64 	%fd13, %fd100, %fd101;
	fma.rn.f64 	%fd102, %fd13, 0d3FF71547652B82FE, 0d4338000000000000;
	{
	.reg .b32 %temp; 
	mov.b64 	{%r25, %temp}, %fd102;
	}
	mov.f64 	%fd103, 0dC338000000000000;
	add.rn.f64 	%fd104, %fd102, %fd103;
	fma.rn.f64 	%fd105, %fd104, 0dBFE62E42FEFA39EF, %fd13;
	fma.rn.f64 	%fd106, %fd104, 0dBC7ABC9E3B39803F, %fd105;
	fma.rn.f64 	%fd107, %fd106, 0d3E5ADE1569CE2BDF, 0d3E928AF3FCA213EA;
	fma.rn.f64 	%fd108, %fd107, %fd106, 0d3EC71DEE62401315;
	fma.rn.f64 	%fd109, %fd108, %fd106, 0d3EFA01997C89EB71;
	fma.rn.f64 	%fd110, %fd109, %fd106, 0d3F2A01A014761F65;
	fma.rn.f64 	%fd111, %fd110, %fd106, 0d3F56C16C1852B7AF;
	fma.rn.f64 	%fd112, %fd111, %fd106, 0d3F81111111122322;
	fma.rn.f64 	%fd113, %fd112, %fd106, 0d3FA55555555502A1;
	fma.rn.f64 	%fd114, %fd113, %fd106, 0d3FC5555555555511;
	fma.rn.f64 	%fd115, %fd114, %fd106, 0d3FE000000000000B;
	fma.rn.f64 	%fd116, %fd115, %fd106, 0d3FF0000000000000;
	fma.rn.f64 	%fd117, %fd116, %fd106, 0d3FF0000000000000;
	{
	.reg .b32 %temp; 
	mov.b64 	{%r26, %temp}, %fd117;
	}
	{
	.reg .b32 %temp; 
	mov.b64 	{%temp, %r27}, %fd117;
	}
	shl.b32 	%r90, %r25, 20;
	add.s32 	%r91, %r90, %r27;
	mov.b64 	%fd167, {%r26, %r91};
	{
	.reg .b32 %temp; 
	mov.b64 	{%temp, %r92}, %fd13;
	}
	mov.b32 	%f10, %r92;
	abs.f32 	%f3, %f10;
	setp.lt.f32 	%p21, %f3, 0f4086232B;
	@%p21 bra 	$L__BB4_20;
	setp.lt.f64 	%p22, %fd13, 0d0000000000000000;
	add.f64 	%fd118, %fd13, 0d7FF0000000000000;
	selp.f64 	%fd167, 0d0000000000000000, %fd118, %p22;
	setp.geu.f32 	%p23, %f3, 0f40874800;
	@%p23 bra 	$L__BB4_20;
	shr.u32 	%r93, %r25, 31;
	add.s32 	%r94, %r25, %r93;
	shr.s32 	%r95, %r94, 1;
	shl.b32 	%r96, %r95, 20;
	add.s32 	%r97, %r27, %r96;
	mov.b64 	%fd119, {%r26, %r97};
	sub.s32 	%r98, %r25, %r95;
	shl.b32 	%r99, %r98, 20;
	add.s32 	%r100, %r99, 1072693248;
	mov.b32 	%r101, 0;
	mov.b64 	%fd120, {%r101, %r100};
	mul.f64 	%fd167, %fd120, %fd119;
$L__BB4_20:
	add.s64 	%rd26, %rd7, %rd23;
	st.global.f64 	[%rd26], %fd167;
$L__BB4_21:
	setp.ge.s32 	%p24, %r24, %r4;
	@%p24 bra 	$L__BB4_26;
	mul.wide.s32 	%rd27, %r24, 8;
	add.s64 	%rd28, %rd6, %rd27;
	ld.global.f64 	%fd121, [%rd28];
	sub.f64 	%fd122, %fd121, %fd1;
	mul.f64 	%fd123, %fd2, %fd122;
	mul.f64 	%fd18, %fd122, %fd123;
	fma.rn.f64 	%fd124, %fd18, 0d3FF71547652B82FE, 0d4338000000000000;
	{
	.reg .b32 %temp; 
	mov.b64 	{%r28, %temp}, %fd124;
	}
	mov.f64 	%fd125, 0dC338000000000000;
	add.rn.f64 	%fd126, %fd124, %fd125;
	fma.rn.f64 	%fd127, %fd126, 0dBFE62E42FEFA39EF, %fd18;
	fma.rn.f64 	%fd128, %fd126, 0dBC7ABC9E3B39803F, %fd127;
	fma.rn.f64 	%fd129, %fd128, 0d3E5ADE1569CE2BDF, 0d3E928AF3FCA213EA;
	fma.rn.f64 	%fd130, %fd129, %fd128, 0d3EC71DEE62401315;
	fma.rn.f64 	%fd131, %fd130, %fd128, 0d3EFA01997C89EB71;
	fma.rn.f64 	%fd132, %fd131, %fd128, 0d3F2A01A014761F65;
	fma.rn.f64 	%fd133, %fd132, %fd128, 0d3F56C16C1852B7AF;
	fma.rn.f64 	%fd134, %fd133, %fd128, 0d3F81111111122322;
	fma.rn.f64 	%fd135, %fd134, %fd128, 0d3FA55555555502A1;
	fma.rn.f64 	%fd136, %fd135, %fd128, 0d3FC5555555555511;
	fma.rn.f64 	%fd137, %fd136, %fd128, 0d3FE000000000000B;
	fma.rn.f64 	%fd138, %fd137, %fd128, 0d3FF0000000000000;
	fma.rn.f64 	%fd139, %fd138, %fd128, 0d3FF0000000000000;
	{
	.reg .b32 %temp; 
	mov.b64 	{%r29, %temp}, %fd139;
	}
	{
	.reg .b32 %temp; 
	mov.b64 	{%temp, %r30}, %fd139;
	}
	shl.b32 	%r102, %r28, 20;
	add.s32 	%r103, %r102, %r30;
	mov.b64 	%fd168, {%r29, %r103};
	{
	.reg .b32 %temp; 
	mov.b64 	{%temp, %r104}, %fd18;
	}
	mov.b32 	%f11, %r104;
	abs.f32 	%f4, %f11;
	setp.lt.f32 	%p25, %f4, 0f4086232B;
	@%p25 bra 	$L__BB4_25;
	setp.lt.f64 	%p26, %fd18, 0d0000000000000000;
	add.f64 	%fd140, %fd18, 0d7FF0000000000000;
	selp.f64 	%fd168, 0d0000000000000000, %fd140, %p26;
	setp.geu.f32 	%p27, %f4, 0f40874800;
	@%p27 bra 	$L__BB4_25;
	shr.u32 	%r105, %r28, 31;
	add.s32 	%r106, %r28, %r105;
	shr.s32 	%r107, %r106, 1;
	shl.b32 	%r108, %r107, 20;
	add.s32 	%r109, %r30, %r108;
	mov.b64 	%fd141, {%r29, %r109};
	sub.s32 	%r110, %r28, %r107;
	shl.b32 	%r111, %r110, 20;
	add.s32 	%r112, %r111, 1072693248;
	mov.b32 	%r113, 0;
	mov.b64 	%fd142, {%r113, %r112};
	mul.f64 	%fd168, %fd142, %fd141;
$L__BB4_25:
	add.s64 	%rd30, %rd7, %rd27;
	st.global.f64 	[%rd30], %fd168;
$L__BB4_26:
	add.s32 	%r132, %r132, 2;
	add.s32 	%r131, %r131, 256;
	setp.ne.s32 	%p28, %r132, 0;
	@%p28 bra 	$L__BB4_16;
	and.b32  	%r133, %r1, -256;
$L__BB4_28:
	and.b32  	%r115, %r45, 1;
	setp.eq.b32 	%p29, %r115, 1;
	not.pred 	%p30, %p29;
	@%p30 bra 	$L__BB4_41;
	add.s32 	%r35, %r133, %r6;
	setp.ge.s32 	%p31, %r35, %r4;
	@%p31 bra 	$L__BB4_41;
	mul.wide.s32 	%rd31, %r35, 8;
	add.s64 	%rd32, %rd6, %rd31;
	ld.global.f64 	%fd143, [%rd32];
	sub.f64 	%fd144, %fd143, %fd1;
	mul.f64 	%fd145, %fd2, %fd144;
	mul.f64 	%fd23, %fd144, %fd145;
	fma.rn.f64 	%fd146, %fd23, 0d3FF71547652B82FE, 0d4338000000000000;
	{
	.reg .b32 %temp; 
	mov.b64 	{%r36, %temp}, %fd146;
	}
	mov.f64 	%fd147, 0dC338000000000000;
	add.rn.f64 	%fd148, %fd146, %fd147;
	fma.rn.f64 	%fd149, %fd148, 0dBFE62E42FEFA39EF, %fd23;
	fma.rn.f64 	%fd150, %fd148, 0dBC7ABC9E3B39803F, %fd149;
	fma.rn.f64 	%fd151, %fd150, 0d3E5ADE1569CE2BDF, 0d3E928AF3FCA213EA;
	fma.rn.f64 	%fd152, %fd151, %fd150, 0d3EC71DEE62401315;
	fma.rn.f64 	%fd153, %fd152, %fd150, 0d3EFA01997C89EB71;
	fma.rn.f64 	%fd154, %fd153, %fd150, 0d3F2A01A014761F65;
	fma.rn.f64 	%fd155, %fd154, %fd150, 0d3F56C16C1852B7AF;
	fma.rn.f64 	%fd156, %fd155, %fd150, 0d3F81111111122322;
	fma.rn.f64 	%fd157, %fd156, %fd150, 0d3FA55555555502A1;
	fma.rn.f64 	%fd158, %fd157, %fd150, 0d3FC5555555555511;
	fma.rn.f64 	%fd159, %fd158, %fd150, 0d3FE000000000000B;
	fma.rn.f64 	%fd160, %fd159, %fd150, 0d3FF0000000000000;
	fma.rn.f64 	%fd161, %fd160, %fd150, 0d3FF0000000000000;
	{
	.reg .b32 %temp; 
	mov.b64 	{%r37, %temp}, %fd161;
	}
	{
	.reg .b32 %temp; 
	mov.b64 	{%temp, %r38}, %fd161;
	}
	shl.b32 	%r116, %r36, 20;
	add.s32 	%r117, %r116, %r38;
	mov.b64 	%fd169, {%r37, %r117};
	{
	.reg .b32 %temp; 
	mov.b64 	{%temp, %r118}, %fd23;
	}
	mov.b32 	%f12, %r118;
	abs.f32 	%f5, %f12;
	setp.lt.f32 	%p32, %f5, 0f4086232B;
	@%p32 bra 	$L__BB4_33;
	setp.lt.f64 	%p33, %fd23, 0d0000000000000000;
	add.f64 	%fd162, %fd23, 0d7FF0000000000000;
	selp.f64 	%fd169, 0d0000000000000000, %fd162, %p33;
	setp.geu.f32 	%p34, %f5, 0f40874800;
	@%p34 bra 	$L__BB4_33;
	shr.u32 	%r119, %r36, 31;
	add.s32 	%r120, %r36, %r119;
	shr.s32 	%r121, %r120, 1;
	shl.b32 	%r122, %r121, 20;
	add.s32 	%r123, %r38, %r122;
	mov.b64 	%fd163, {%r37, %r123};
	sub.s32 	%r124, %r36, %r121;
	shl.b32 	%r125, %r124, 20;
	add.s32 	%r126, %r125, 1072693248;
	mov.b32 	%r127, 0;
	mov.b64 	%fd164, {%r127, %r126};
	mul.f64 	%fd169, %fd164, %fd163;
$L__BB4_33:
	add.s64 	%rd34, %rd7, %rd31;
	st.global.f64 	[%rd34], %fd169;
	bra.uni 	$L__BB4_41;
$L__BB4_34:
	st.global.f64 	[%rd9+1024], %fd166;
	add.s32 	%r130, %r130, 2;
	add.s32 	%r129, %r129, 256;
	setp.eq.s32 	%p12, %r130, 0;
	@%p12 bra 	$L__BB4_35;
	bra.uni 	$L__BB4_7;
$L__BB4_35:
	and.b32  	%r134, %r1, -256;
$L__BB4_36:
	and.b32  	%r75, %r45, 1;
	setp.eq.b32 	%p13, %r75, 1;
	not.pred 	%p14, %p13;
	@%p14 bra 	$L__BB4_41;
	add.s32 	%r41, %r134, %r6;
	mul.wide.s32 	%rd19, %r41, 8;
	add.s64 	%rd20, %rd6, %rd19;
	ld.global.f64 	%fd77, [%rd20];
	sub.f64 	%fd78, %fd77, %fd1;
	mul.f64 	%fd79, %fd2, %fd78;
	mul.f64 	%fd28, %fd78, %fd79;
	fma.rn.f64 	%fd80, %fd28, 0d3FF71547652B82FE, 0d4338000000000000;
	{
	.reg .b32 %temp; 
	mov.b64 	{%r42, %temp}, %fd80;
	}
	mov.f64 	%fd81, 0dC338000000000000;
	add.rn.f64 	%fd82, %fd80, %fd81;
	fma.rn.f64 	%fd83, %fd82, 0dBFE62E42FEFA39EF, %fd28;
	fma.rn.f64 	%fd84, %fd82, 0dBC7ABC9E3B39803F, %fd83;
	fma.rn.f64 	%fd85, %fd84, 0d3E5ADE1569CE2BDF, 0d3E928AF3FCA213EA;
	fma.rn.f64 	%fd86, %fd85, %fd84, 0d3EC71DEE62401315;
	fma.rn.f64 	%fd87, %fd86, %fd84, 0d3EFA01997C89EB71;
	fma.rn.f64 	%fd88, %fd87, %fd84, 0d3F2A01A014761F65;
	fma.rn.f64 	%fd89, %fd88, %fd84, 0d3F56C16C1852B7AF;
	fma.rn.f64 	%fd90, %fd89, %fd84, 0d3F81111111122322;
	fma.rn.f64 	%fd91, %fd90, %fd84, 0d3FA55555555502A1;
	fma.rn.f64 	%fd92, %fd91, %fd84, 0d3FC5555555555511;
	fma.rn.f64 	%fd93, %fd92, %fd84, 0d3FE000000000000B;
	fma.rn.f64 	%fd94, %fd93, %fd84, 0d3FF0000000000000;
	fma.rn.f64 	%fd95, %fd94, %fd84, 0d3FF0000000000000;
	{
	.reg .b32 %temp; 
	mov.b64 	{%r43, %temp}, %fd95;
	}
	{
	.reg .b32 %temp; 
	mov.b64 	{%temp, %r44}, %fd95;
	}
	shl.b32 	%r76, %r42, 20;
	add.s32 	%r77, %r76, %r44;
	mov.b64 	%fd170, {%r43, %r77};
	{
	.reg .b32 %temp; 
	mov.b64 	{%temp, %r78}, %fd28;
	}
	mov.b32 	%f9, %r78;
	abs.f32 	%f6, %f9;
	setp.lt.f32 	%p15, %f6, 0f4086232B;
	@%p15 bra 	$L__BB4_40;
	setp.lt.f64 	%p16, %fd28, 0d0000000000000000;
	add.f64 	%fd96, %fd28, 0d7FF0000000000000;
	selp.f64 	%fd170, 0d0000000000000000, %fd96, %p16;
	setp.geu.f32 	%p17, %f6, 0f40874800;
	@%p17 bra 	$L__BB4_40;
	shr.u32 	%r79, %r42, 31;
	add.s32 	%r80, %r42, %r79;
	shr.s32 	%r81, %r80, 1;
	shl.b32 	%r82, %r81, 20;
	add.s32 	%r83, %r44, %r82;
	mov.b64 	%fd97, {%r43, %r83};
	sub.s32 	%r84, %r42, %r81;
	shl.b32 	%r85, %r84, 20;
	add.s32 	%r86, %r85, 1072693248;
	mov.b32 	%r87, 0;
	mov.b64 	%fd98, {%r87, %r86};
	mul.f64 	%fd170, %fd98, %fd97;
$L__BB4_40:
	add.s64 	%rd22, %rd7, %rd19;
	st.global.f64 	[%rd22], %fd170;
$L__BB4_41:
	ret;

}
	// .globl	_ZN3cub18CUB_300001_SM_10006detail9transform16transform_kernelINS2_10policy_hubILb1EN4cuda3std3__45tupleIJN6thrust24THRUST_300001_SM_1000_NS6detail15normal_iteratorINSA_10device_ptrIdEEEEEEEE10policy1000El6likeliSF_JPdEEEvT0_iT1_T2_DpNS2_10kernel_argIT3_EE
.visible .entry _ZN3cub18CUB_300001_SM_10006detail9transform16transform_kernelINS2_10policy_hubILb1EN4cuda3std3__45tupleIJN6thrust24THRUST_300001_SM_1000_NS6detail15normal_iteratorINSA_10device_ptrIdEEEEEEEE10policy1000El6likeliSF_JPdEEEvT0_iT1_T2_DpNS2_10kernel_argIT3_EE(
	.param .u64 _ZN3cub18CUB_300001_SM_10006detail9transform16transform_kernelINS2_10policy_hubILb1EN4cuda3std3__45tupleIJN6thrust24THRUST_300001_SM_1000_NS6detail15normal_iteratorINSA_10device_ptrIdEEEEEEEE10policy1000El6likeliSF_JPdEEEvT0_iT1_T2_DpNS2_10kernel_argIT3_EE_param_0,
	.param .u32 _ZN3cub18CUB_300001_SM_10006detail9transform16transform_kernelINS2_10policy_hubILb1EN4cuda3std3__45tupleIJN6thrust24THRUST_300001_SM_1000_NS6detail15normal_iteratorINSA_10device_ptrIdEEEEEEEE10policy1000El6likeliSF_JPdEEEvT0_iT1_T2_DpNS2_10kernel_argIT3_EE_param_1,
	.param .align 8 .b8 _ZN3cub18CUB_300001_SM_10006detail9transform16transform_kernelINS2_10policy_hubILb1EN4cuda3std3__45tupleIJN6thrust24THRUST_300001_SM_1000_NS6detail15normal_iteratorINSA_10device_ptrIdEEEEEEEE10policy1000El6likeliSF_JPdEEEvT0_iT1_T2_DpNS2_10kernel_argIT3_EE_param_2[16],
	.param .align 8 .b8 _ZN3cub18CUB_300001_SM_10006detail9transform16transform_kernelINS2_10policy_hubILb1EN4cuda3std3__45tupleIJN6thrust24THRUST_300001_SM_1000_NS6detail15normal_iteratorINSA_10device_ptrIdEEEEEEEE10policy1000El6likeliSF_JPdEEEvT0_iT1_T2_DpNS2_10kernel_argIT3_EE_param_3[8],
	.param .align 8 .b8 _ZN3cub18CUB_300001_SM_10006detail9transform16transform_kernelINS2_10policy_hubILb1EN4cuda3std3__45tupleIJN6thrust24THRUST_300001_SM_1000_NS6detail15normal_iteratorINSA_10device_ptrIdEEEEEEEE10policy1000El6likeliSF_JPdEEEvT0_iT1_T2_DpNS2_10kernel_argIT3_EE_param_4[16]
)
.maxntid 128
{
	.reg .pred 	%p<35>;
	.reg .b32 	%r<132>;
	.reg .b32 	%f<13>;
	.reg .b64 	%rd<42>;
	.reg .b64 	%fd<171>;

	ld.param.f64 	%fd1, [_ZN3cub18CUB_300001_SM_10006detail9transform16transform_kernelINS2_10policy_hubILb1EN4cuda3std3__45tupleIJN6thrust24THRUST_300001_SM_1000_NS6detail15normal_iteratorINSA_10device_ptrIdEEEEEEEE10policy1000El6likeliSF_JPdEEEvT0_iT1_T2_DpNS2_10kernel_argIT3_EE_param_2];
	ld.param.f64 	%fd2, [_ZN3cub18CUB_300001_SM_10006detail9transform16transform_kernelINS2_10policy_hubILb1EN4cuda3std3__45tupleIJN6thrust24THRUST_300001_SM_1000_NS6detail15normal_iteratorINSA_10device_ptrIdEEEEEEEE10policy1000El6likeliSF_JPdEEEvT0_iT1_T2_DpNS2_10kernel_argIT3_EE_param_2+8];
	ld.param.u64 	%rd11, [_ZN3cub18CUB_300001_SM_10006detail9transform16transform_kernelINS2_10policy_hubILb1EN4cuda3std3__45tupleIJN6thrust24THRUST_300001_SM_1000_NS6detail15normal_iteratorINSA_10device_ptrIdEEEEEEEE10policy1000El6likeliSF_JPdEEEvT0_iT1_T2_DpNS2_10kernel_argIT3_EE_param_0];
	ld.param.u64 	%rd12, [_ZN3cub18CUB_300001_SM_10006detail9transform16transform_kernelINS2_10policy_hubILb1EN4cuda3std3__45tupleIJN6thrust24THRUST_300001_SM_1000_NS6detail15normal_iteratorINSA_10device_ptrIdEEEEEEEE10policy1000El6likeliSF_JPdEEEvT0_iT1_T2_DpNS2_10kernel_argIT3_EE_param_4];
	ld.param.u64 	%rd13, [_ZN3cub18CUB_300001_SM_10006detail9transform16transform_kernelINS2_10policy_hubILb1EN4cuda3std3__45tupleIJN6thrust24THRUST_300001_SM_1000_NS6detail15normal_iteratorINSA_10device_ptrIdEEEEEEEE10policy1000El6likeliSF_JPdEEEvT0_iT1_T2_DpNS2_10kernel_argIT3_EE_param_3];
	ld.param.u32 	%r43, [_ZN3cub18CUB_300001_SM_10006detail9transform16transform_kernelINS2_10policy_hubILb1EN4cuda3std3__45tupleIJN6thrust24THRUST_300001_SM_1000_NS6detail15normal_iteratorINSA_10device_ptrIdEEEEEEEE10policy1000El6likeliSF_JPdEEEvT0_iT1_T2_DpNS2_10kernel_argIT3_EE_param_1];
	cvta.to.global.u64 	%rd1, %rd13;
	cvta.to.global.u64 	%rd2, %rd12;
	shl.b32 	%r1, %r43, 7;
	mov.u32 	%r44, %ctaid.x;
	cvt.u64.u32 	%rd14, %r44;
	cvt.s64.s32 	%rd15, %r1;
	mul.lo.s64 	%rd3, %rd15, %rd14;
	sub.s64 	%rd16, %rd11, %rd3;
	min.s64 	%rd17, %rd16, %rd15;
	cvt.u32.u64 	%r2, %rd17;
	shl.b32 	%r3, %r2, 3;
	mov.u32 	%r4, %tid.x;
	shl.b32 	%r125, %r4, 7;
	setp.ge.s32 	%p1, %r125, %r3;
	@%p1 bra 	$L__BB5_3;
	shl.b64 	%rd18, %rd3, 3;
	add.s64 	%rd19, %rd2, %rd18;
	mul.wide.u32 	%rd20, %r4, 128;
	add.s64 	%rd41, %rd19, %rd20;
$L__BB5_2:
	.pragma "nounroll";
	// begin inline asm
	prefetch.global.L2 [%rd41];
	// end inline asm
	add.s32 	%r125, %r125, 16384;
	add.s64 	%rd41, %rd41, 16384;
	setp.lt.s32 	%p2, %r125, %r3;
	@%p2 bra 	$L__BB5_2;
$L__BB5_3:
	shl.b64 	%rd22, %rd3, 3;
	add.s64 	%rd7, %rd2, %rd22;
	add.s64 	%rd8, %rd1, %rd22;
	setp.eq.s32 	%p3, %r1, %r2;
	@%p3 bra 	$L__BB5_17;
	setp.lt.s32 	%p4, %r43, 1;
	@%p4 bra 	$L__BB5_41;
	setp.eq.s32 	%p5, %r43, 1;
	mov.b32 	%r131, 0;
	@%p5 bra 	$L__BB5_35;
	and.b32  	%r46, %r43, 2147483646;
	neg.s32 	%r129, %r46;
	mov.u32 	%r128, %r4;
$L__BB5_7:
	add.s32 	%r22, %r128, 128;
	setp.ge.s32 	%p6, %r128, %r2;
	@%p6 bra 	$L__BB5_12;
	mul.wide.s32 	%rd23, %r128, 8;
	add.s64 	%rd24, %rd7, %rd23;
	ld.global.f64 	%fd33, [%rd24];
	sub.f64 	%fd34, %fd33, %fd1;
	mul.f64 	%fd35, %fd2, %fd34;
	mul.f64 	%fd13, %fd34, %fd35;
	fma.rn.f64 	%fd36, %fd13, 0d3FF71547652B82FE, 0d4338000000000000;
	{
	.reg .b32 %temp; 
	mov.b64 	{%r23, %temp}, %fd36;
	}
	mov.f64 	%fd37, 0dC338000000000000;
	add.rn.f64 	%fd38, %fd36, %fd37;
	fma.rn.f64 	%fd39, %fd38, 0dBFE62E42FEFA39EF, %fd13;
	fma.rn.f64 	%fd40, %fd38, 0dBC7ABC9E3B39803F, %fd39;
	fma.rn.f64 	%fd41, %fd40, 0d3E5ADE1569CE2BDF, 0d3E928AF3FCA213EA;
	fma.rn.f64 	%fd42, %fd41, %fd40, 0d3EC71DEE62401315;
	fma.rn.f64 	%fd43, %fd42, %fd40, 0d3EFA01997C89EB71;
	fma.rn.f64 	%fd44, %fd43, %fd40, 0d3F2A01A014761F65;
	fma.rn.f64 	%fd45, %fd44, %fd40, 0d3F56C16C1852B7AF;
	fma.rn.f64 	%fd46, %fd45, %fd40, 0d3F81111111122322;
	fma.rn.f64 	%fd47, %fd46, %fd40, 0d3FA55555555502A1;
	fma.rn.f64 	%fd48, %fd47, %fd40, 0d3FC5555555555511;
	fma.rn.f64 	%fd49, %fd48, %fd40, 0d3FE000000000000B;
	fma.rn.f64 	%fd50, %fd49, %fd40, 0d3FF0000000000000;
	fma.rn.f64 	%fd51, %fd50, %fd40, 0d3FF0000000000000;
	{
	.reg .b32 %temp; 
	mov.b64 	{%r24, %temp}, %fd51;
	}
	{
	.reg .b32 %temp; 
	mov.b64 	{%temp, %r25}, %fd51;
	}
	shl.b32 	%r47, %r23, 20;
	add.s32 	%r48, %r47, %r25;
	mov.b64 	%fd167, {%r24, %r48};
	{
	.reg .b32 %temp; 
	mov.b64 	{%temp, %r49}, %fd13;
	}
	mov.b32 	%f7, %r49;
	abs.f32 	%f3, %f7;
	setp.lt.f32 	%p7, %f3, 0f4086232B;
	@%p7 bra 	$L__BB5_11;
	setp.lt.f64 	%p8, %fd13, 0d0000000000000000;
	add.f64 	%fd52, %fd13, 0d7FF0000000000000;
	selp.f64 	%fd167, 0d0000000000000000, %fd52, %p8;
	setp.geu.f32 	%p9, %f3, 0f40874800;
	@%p9 bra 	$L__BB5_11;
	shr.u32 	%r50, %r23, 31;
	add.s32 	%r51, %r23, %r50;
	shr.s32 	%r52, %r51, 1;
	shl.b32 	%r53, %r52, 20;
	add.s32 	%r54, %r25, %r53;
	mov.b64 	%fd53, {%r24, %r54};
	sub.s32 	%r55, %r23, %r52;
	shl.b32 	%r56, %r55, 20;
	add.s32 	%r57, %r56, 1072693248;
	mov.b32 	%r58, 0;
	mov.b64 	%fd54, {%r58, %r57};
	mul.f64 	%fd167, %fd54, %fd53;
$L__BB5_11:
	add.s64 	%rd26, %rd8, %rd23;
	st.global.f64 	[%rd26], %fd167;
$L__BB5_12:
	setp.ge.s32 	%p10, %r22, %r2;
	@%p10 bra 	$L__BB5_33;
	mul.wide.s32 	%rd27, %r22, 8;
	add.s64 	%rd28, %rd7, %rd27;
	ld.global.f64 	%fd55, [%rd28];
	sub.f64 	%fd56, %fd55, %fd1;
	mul.f64 	%fd57, %fd2, %fd56;
	mul.f64 	%fd18, %fd56, %fd57;
	fma.rn.f64 	%fd58, %fd18, 0d3FF71547652B82FE, 0d4338000000000000;
	{
	.reg .b32 %temp; 
	mov.b64 	{%r26, %temp}, %fd58;
	}
	mov.f64 	%fd59, 0dC338000000000000;
	add.rn.f64 	%fd60, %fd58, %fd59;
	fma.rn.f64 	%fd61, %fd60, 0dBFE62E42FEFA39EF, %fd18;
	fma.rn.f64 	%fd62, %fd60, 0dBC7ABC9E3B39803F, %fd61;
	fma.rn.f64 	%fd63, %fd62, 0d3E5ADE1569CE2BDF, 0d3E928AF3FCA213EA;
	fma.rn.f64 	%fd64, %fd63, %fd62, 0d3EC71DEE62401315;
	fma.rn.f64 	%fd65, %fd64, %fd62, 0d3EFA01997C89EB71;
	fma.rn.f64 	%fd66, %fd65, %fd62, 0d3F2A01A014761F65;
	fma.rn.f64 	%fd67, %fd66, %fd62, 0d3F56C16C1852B7AF;
	fma.rn.f64 	%fd68, %fd67, %fd62, 0d3F81111111122322;
	fma.rn.f64 	%fd69, %fd68, %fd62, 0d3FA55555555502A1;
	fma.rn.f64 	%fd70, %fd69, %fd62, 0d3FC5555555555511;
	fma.rn.f64 	%fd71, %fd70, %fd62, 0d3FE000000000000B;
	fma.rn.f64 	%fd72, %fd71, %fd62, 0d3FF0000000000000;
	fma.rn.f64 	%fd73, %fd72, %fd62, 0d3FF0000000000000;
	{
	.reg .b32 %temp; 
	mov.b64 	{%r27, %temp}, %fd73;
	}
	{
	.reg .b32 %temp; 
	mov.b64 	{%temp, %r28}, %fd73;
	}
	shl.b32 	%r59, %r26, 20;
	add.s32 	%r60, %r59, %r28;
	mov.b64 	%fd168, {%r27, %r60};
	{
	.reg .b32 %temp; 
	mov.b64 	{%temp, %r61}, %fd18;
	}
	mov.b32 	%f8, %r61;
	abs.f32 	%f4, %f8;
	setp.lt.f32 	%p11, %f4, 0f4086232B;
	@%p11 bra 	$L__BB5_16;
	setp.lt.f64 	%p12, %fd18, 0d0000000000000000;
	add.f64 	%fd74, %fd18, 0d7FF0000000000000;
	selp.f64 	%fd168, 0d0000000000000000, %fd74, %p12;
	setp.geu.f32 	%p13, %f4, 0f40874800;
	@%p13 bra 	$L__BB5_16;
	shr.u32 	%r62, %r26, 31;
	add.s32 	%r63, %r26, %r62;
	shr.s32 	%r64, %r63, 1;
	shl.b32 	%r65, %r64, 20;
	add.s32 	%r66, %r28, %r65;
	mov.b64 	%fd75, {%r27, %r66};
	sub.s32 	%r67, %r26, %r64;
	shl.b32 	%r68, %r67, 20;
	add.s32 	%r69, %r68, 1072693248;
	mov.b32 	%r70, 0;
	mov.b64 	%fd76, {%r70, %r69};
	mul.f64 	%fd168, %fd76, %fd75;
$L__BB5_16:
	add.s64 	%rd30, %rd8, %rd27;
	st.global.f64 	[%rd30], %fd168;
	bra.uni 	$L__BB5_33;
$L__BB5_17:
	setp.lt.s32 	%p21, %r43, 1;
	@%p21 bra 	$L__BB5_41;
	setp.eq.s32 	%p22, %r43, 1;
	mov.b32 	%r130, 0;
	@%p22 bra 	$L__BB5_28;
	and.b32  	%r86, %r43, 2147483646;
	neg.s32 	%r127, %r86;
	mov.u32 	%r126, %r4;
$L__BB5_20:
	mul.wide.s32 	%rd35, %r126, 8;
	add.s64 	%rd9, %rd7, %rd35;
	ld.global.f64 	%fd99, [%rd9];
	sub.f64 	%fd100, %fd99, %fd1;
	mul.f64 	%fd101, %fd2, %fd100;
	mul.f64 	%fd3, %fd100, %fd101;
	fma.rn.f64 	%fd102, %fd3, 0d3FF71547652B82FE, 0d4338000000000000;
	{
	.reg .b32 %temp; 
	mov.b64 	{%r12, %temp}, %fd102;
	}
	mov.f64 	%fd103, 0dC338000000000000;
	add.rn.f64 	%fd104, %fd102, %fd103;
	fma.rn.f64 	%fd105, %fd104, 0dBFE62E42FEFA39EF, %fd3;
	fma.rn.f64 	%fd106, %fd104, 0dBC7ABC9E3B39803F, %fd105;
	fma.rn.f64 	%fd107, %fd106, 0d3E5ADE1569CE2BDF, 0d3E928AF3FCA213EA;
	fma.rn.f64 	%fd108, %fd107, %fd106, 0d3EC71DEE62401315;
	fma.rn.f64 	%fd109, %fd108, %fd106, 0d3EFA01997C89EB71;
	fma.rn.f64 	%fd110, %fd109, %fd106, 0d3F2A01A014761F65;
	fma.rn.f64 	%fd111, %fd110, %fd106, 0d3F56C16C1852B7AF;
	fma.rn.f64 	%fd112, %fd111, %fd106, 0d3F81111111122322;
	fma.rn.f64 	%fd113, %fd112, %fd106, 0d3FA55555555502A1;
	fma.rn.f64 	%fd114, %fd113, %fd106, 0d3FC5555555555511;
	fma.rn.f64 	%fd115, %fd114, %fd106, 0d3FE000000000000B;
	fma.rn.f64 	%fd116, %fd115, %fd106, 0d3FF0000000000000;
	fma.rn.f64 	%fd117, %fd116, %fd106, 0d3FF0000000000000;
	{
	.reg .b32 %temp; 
	mov.b64 	{%r13, %temp}, %fd117;
	}
	{
	.reg .b32 %temp; 
	mov.b64 	{%temp, %r14}, %fd117;
	}
	shl.b32 	%r87, %r12, 20;
	add.s32 	%r88, %r87, %r14;
	mov.b64 	%fd165, {%r13, %r88};
	{
	.reg .b32 %temp; 
	mov.b64 	{%temp, %r89}, %fd3;
	}
	mov.b32 	%f10, %r89;
	abs.f32 	%f1, %f10;
	setp.lt.f32 	%p23, %f1, 0f4086232B;
	@%p23 bra 	$L__BB5_23;
	setp.lt.f64 	%p24, %fd3, 0d0000000000000000;
	add.f64 	%fd118, %fd3, 0d7FF0000000000000;
	selp.f64 	%fd165, 0d0000000000000000, %fd118, %p24;
	setp.geu.f32 	%p25, %f1, 0f40874800;
	@%p25 bra 	$L__BB5_23;
	shr.u32 	%r90, %r12, 31;
	add.s32 	%r91, %r12, %r90;
	shr.s32 	%r92, %r91, 1;
	shl.b32 	%r93, %r92, 20;
	add.s32 	%r94, %r14, %r93;
	mov.b64 	%fd119, {%r13, %r94};
	sub.s32 	%r95, %r12, %r92;
	shl.b32 	%r96, %r95, 20;
	add.s32 	%r97, %r96, 1072693248;
	mov.b32 	%r98, 0;
	mov.b64 	%fd120, {%r98, %r97};
	mul.f64 	%fd165, %fd120, %fd119;
$L__BB5_23:
	add.s64 	%rd10, %rd8, %rd35;
	st.global.f64 	[%rd10], %fd165;
	ld.global.f64 	%fd121, [%rd9+1024];
	sub.f64 	%fd122, %fd121, %fd1;
	mul.f64 	%fd123, %fd2, %fd122;
	mul.f64 	%fd8, %fd122, %fd123;
	fma.rn.f64 	%fd124, %fd8, 0d3FF71547652B82FE, 0d4338000000000000;
	{
	.reg .b32 %temp; 
	mov.b64 	{%r15, %temp}, %fd124;
	}
	mov.f64 	%fd125, 0dC338000000000000;
	add.rn.f64 	%fd126, %fd124, %fd125;
	fma.rn.f64 	%fd127, %fd126, 0dBFE62E42FEFA39EF, %fd8;
	fma.rn.f64 	%fd128, %fd126, 0dBC7ABC9E3B39803F, %fd127;
	fma.rn.f64 	%fd129, %fd128, 0d3E5ADE1569CE2BDF, 0d3E928AF3FCA213EA;
	fma.rn.f64 	%fd130, %fd129, %fd128, 0d3EC71DEE62401315;
	fma.rn.f64 	%fd131, %fd130, %fd128, 0d3EFA01997C89EB71;
	fma.rn.f64 	%fd132, %fd131, %fd128, 0d3F2A01A014761F65;
	fma.rn.f64 	%fd133, %fd132, %fd128, 0d3F56C16C1852B7AF;
	fma.rn.f64 	%fd134, %fd133, %fd128, 0d3F81111111122322;
	fma.rn.f64 	%fd135, %fd134, %fd128, 0d3FA55555555502A1;
	fma.rn.f64 	%fd136, %fd135, %fd128, 0d3FC5555555555511;
	fma.rn.f64 	%fd137, %fd136, %fd128, 0d3FE000000000000B;
	fma.rn.f64 	%fd138, %fd137, %fd128, 0d3FF0000000000000;
	fma.rn.f64 	%fd139, %fd138, %fd128, 0d3FF0000000000000;
	{
	.reg .b32 %temp; 
	mov.b64 	{%r16, %temp}, %fd139;
	}
	{
	.reg .b32 %temp; 
	mov.b64 	{%temp, %r17}, %fd139;
	}
	shl.b32 	%r99, %r15, 20;
	add.s32 	%r100, %r99, %r17;
	mov.b64 	%fd166, {%r16, %r100};
	{
	.reg .b32 %temp; 
	mov.b64 	{%temp, %r101}, %fd8;
	}
	mov.b32 	%f11, %r101;
	abs.f32 	%f2, %f11;
	setp.lt.f32 	%p26, %f2, 0f4086232B;
	@%p26 bra 	$L__BB5_26;
	setp.lt.f64 	%p27, %fd8, 0d0000000000000000;
	add.f64 	%fd140, %fd8, 0d7FF0000000000000;
	selp.f64 	%fd166, 0d0000000000000000, %fd140, %p27;
	setp.geu.f32 	%p28, %f2, 0f40874800;
	@%p28 bra 	$L__BB5_26;
	shr.u32 	%r102, %r15, 31;
	add.s32 	%r103, %r15, %r102;
	shr.s32 	%r104, %r103, 1;
	shl.b32 	%r105, %r104, 20;
	add.s32 	%r106, %r17, %r105;
	mov.b64 	%fd141, {%r16, %r106};
	sub.s32 	%r107, %r15, %r104;
	shl.b32 	%r108, %r107, 20;
	add.s32 	%r109, %r108, 1072693248;
	mov.b32 	%r110, 0;
	mov.b64 	%fd142, {%r110, %r109};
	mul.f64 	%fd166, %fd142, %fd141;
$L__BB5_26:
	st.global.f64 	[%rd10+1024], %fd166;
	add.s32 	%r127, %r127, 2;
	add.s32 	%r126, %r126, 256;
	setp.eq.s32 	%p29, %r127, 0;
	@%p29 bra 	$L__BB5_27;
	bra.uni 	$L__BB5_20;
$L__BB5_27:
	and.b32  	%r130, %r1, -256;
$L__BB5_28:
	and.b32  	%r112, %r43, 1;
	setp.eq.b32 	%p30, %r112, 1;
	not.pred 	%p31, %p30;
	@%p31 bra 	$L__BB5_41;
	add.s32 	%r33, %r130, %r4;
	mul.wide.s32 	%rd37, %r33, 8;
	add.s64 	%rd38, %rd7, %rd37;
	ld.global.f64 	%fd143, [%rd38];
	sub.f64 	%fd144, %fd143, %fd1;
	mul.f64 	%fd145, %fd2, %fd144;
	mul.f64 	%fd23, %fd144, %fd145;
	fma.rn.f64 	%fd146, %fd23, 0d3FF71547652B82FE, 0d4338000000000000;
	{
	.reg .b32 %temp; 
	mov.b64 	{%r34, %temp}, %fd146;
	}
	mov.f64 	%fd147, 0dC338000000000000;
	add.rn.f64 	%fd148, %fd146, %fd147;
	fma.rn.f64 	%fd149, %fd148, 0dBFE62E42FEFA39EF, %fd23;
	fma.rn.f64 	%fd150, %fd148, 0dBC7ABC9E3B39803F, %fd149;
	fma.rn.f64 	%fd151, %fd150, 0d3E5ADE1569CE2BDF, 0d3E928AF3FCA213EA;
	fma.rn.f64 	%fd152, %fd151, %fd150, 0d3EC71DEE62401315;
	fma.rn.f64 	%fd153, %fd152, %fd150, 0d3EFA01997C89EB71;
	fma.rn.f64 	%fd154, %fd153, %fd150, 0d3F2A01A014761F65;
	fma.rn.f64 	%fd155, %fd154, %fd150, 0d3F56C16C1852B7AF;
	fma.rn.f64 	%fd156, %fd155, %fd150, 0d3F81111111122322;
	fma.rn.f64 	%fd157, %fd156, %fd150, 0d3FA55555555502A1;
	fma.rn.f64 	%fd158, %fd157, %fd150, 0d3FC5555555555511;
	fma.rn.f64 	%fd159, %fd158, %fd150, 0d3FE000000000000B;
	fma.rn.f64 	%fd160, %fd159, %fd150, 0d3FF0000000000000;
	fma.rn.f64 	%fd161, %fd160, %fd150, 0d3FF0000000000000;
	{
	.reg .b32 %temp; 
	mov.b64 	{%r35, %temp}, %fd161;
	}
	{
	.reg .b32 %temp; 
	mov.b64 	{%temp, %r36}, %fd161;
	}
	shl.b32 	%r113, %r34, 20;
	add.s32 	%r114, %r113, %r36;
	mov.b64 	%fd169, {%r35, %r114};
	{
	.reg .b32 %temp; 
	mov.b64 	{%temp, %r115}, %fd23;
	}
	mov.b32 	%f12, %r115;
	abs.f32 	%f5, %f12;
	setp.lt.f32 	%p32, %f5, 0f4086232B;
	@%p32 bra 	$L__BB5_32;
	setp.lt.f64 	%p33, %fd23, 0d0000000000000000;
	add.f64 	%fd162, %fd23, 0d7FF0000000000000;
	selp.f64 	%fd169, 0d0000000000000000, %fd162, %p33;
	setp.geu.f32 	%p34, %f5, 0f40874800;
	@%p34 bra 	$L__BB5_32;
	shr.u32 	%r116, %r34, 31;
	add.s32 	%r117, %r34, %r116;
	shr.s32 	%r118, %r117, 1;
	shl.b32 	%r119, %r118, 20;
	add.s32 	%r120, %r36, %r119;
	mov.b64 	%fd163, {%r35, %r120};
	sub.s32 	%r121, %r34, %r118;
	shl.b32 	%r122, %r121, 20;
	add.s32 	%r123, %r122, 1072693248;
	mov.b32 	%r124, 0;
	mov.b64 	%fd164, {%r124, %r123};
	mul.f64 	%fd169, %fd164, %fd163;
$L__BB5_32:
	add.s64 	%rd40, %rd8, %rd37;
	st.global.f64 	[%rd40], %fd169;
	bra.uni 	$L__BB5_41;
$L__BB5_33:
	add.s32 	%r129, %r129, 2;
	add.s32 	%r128, %r128, 256;
	setp.eq.s32 	%p14, %r129, 0;
	@%p14 bra 	$L__BB5_34;
	bra.uni 	$L__BB5_7;
$L__BB5_34:
	and.b32  	%r131, %r1, -256;
$L__BB5_35:
	and.b32  	%r72, %r43, 1;
	setp.eq.b32 	%p15, %r72, 1;
	not.pred 	%p16, %p15;
	@%p16 bra 	$L__BB5_41;
	add.s32 	%r39, %r131, %r4;
	setp.ge.s32 	%p17, %r39, %r2;
	@%p17 bra 	$L__BB5_41;
	mul.wide.s32 	%rd31, %r39, 8;
	add.s64 	%rd32, %rd7, %rd31;
	ld.global.f64 	%fd77, [%rd32];
	sub.f64 	%fd78, %fd77, %fd1;
	mul.f64 	%fd79, %fd2, %fd78;
	mul.f64 	%fd28, %fd78, %fd79;
	fma.rn.f64 	%fd80, %fd28, 0d3FF71547652B82FE, 0d4338000000000000;
	{
	.reg .b32 %temp; 
	mov.b64 	{%r40, %temp}, %fd80;
	}
	mov.f64 	%fd81, 0dC338000000000000;
	add.rn.f64 	%fd82, %fd80, %fd81;
	fma.rn.f64 	%fd83, %fd82, 0dBFE62E42FEFA39EF, %fd28;
	fma.rn.f64 	%fd84, %fd82, 0dBC7ABC9E3B39803F, %fd83;
	fma.rn.f64 	%fd85, %fd84, 0d3E5ADE1569CE2BDF, 0d3E928AF3FCA213EA;
	fma.rn.f64 	%fd86, %fd85, %fd84, 0d3EC71DEE62401315;
	fma.rn.f64 	%fd87, %fd86, %fd84, 0d3EFA01997C89EB71;
	fma.rn.f64 	%fd88, %fd87, %fd84, 0d3F2A01A014761F65;
	fma.rn.f64 	%fd89, %fd88, %fd84, 0d3F56C16C1852B7AF;
	fma.rn.f64 	%fd90, %fd89, %fd84, 0d3F81111111122322;
	fma.rn.f64 	%fd91, %fd90, %fd84, 0d3FA55555555502A1;
	fma.rn.f64 	%fd92, %fd91, %fd84, 0d3FC5555555555511;
	fma.rn.f64 	%fd93, %fd92, %fd84, 0d3FE000000000000B;
	fma.rn.f64 	%fd94, %fd93, %fd84, 0d3FF0000000000000;
	fma.rn.f64 	%fd95, %fd94, %fd84, 0d3FF0000000000000;
	{
	.reg .b32 %temp; 
	mov.b64 	{%r41, %temp}, %fd95;
	}
	{
	.reg .b32 %temp; 
	mov.b64 	{%temp, %r42}, %fd95;
	}
	shl.b32 	%r73, %r40, 20;
	add.s32 	%r74, %r73, %r42;
	mov.b64 	%fd170, {%r41, %r74};
	{
	.reg .b32 %temp; 
	mov.b64 	{%temp, %r75}, %fd28;
	}
	mov.b32 	%f9, %r75;
	abs.f32 	%f6, %f9;
	setp.lt.f32 	%p18, %f6, 0f4086232B;
	@%p18 bra 	$L__BB5_40;
	setp.lt.f64 	%p19, %fd28, 0d0000000000000000;
	add.f64 	%fd96, %fd28, 0d7FF0000000000000;
	selp.f64 	%fd170, 0d0000000000000000, %fd96, %p19;
	setp.geu.f32 	%p20, %f6, 0f40874800;
	@%p20 bra 	$L__BB5_40;
	shr.u32 	%r76, %r40, 31;
	add.s32 	%r77, %r40, %r76;
	shr.s32 	%r78, %r77, 1;
	shl.b32 	%r79, %r78, 20;
	add.s32 	%r80, %r42, %r79;
	mov.b64 	%fd97, {%r41, %r80};
	sub.s32 	%r81, %r40, %r78;
	shl.b32 	%r82, %r81, 20;
	add.s32 	%r83, %r82, 1072693248;
	mov.b32 	%r84, 0;
	mov.b64 	%fd98, {%r84, %r83};
	mul.f64 	%fd170, %fd98, %fd97;
$L__BB5_40:
	add.s64 	%rd34, %rd8, %rd31;
	st.global.f64 	[%rd34], %fd170;
$L__BB5_41:
	ret;

}
	// .globl	_ZN3cub18CUB_300001_SM_10006detail9transform16transform_kernelINS2_10policy_hubILb1EN4cuda3std3__45tupleIJN6thrust24THRUST_300001_SM_1000_NS6detail15normal_iteratorINSA_10device_ptrIdEEEEEEEE10policy1000Ei8resampleSF_JPdEEEvT0_iT1_T2_DpNS2_10kernel_argIT3_EE
.visible .entry _ZN3cub18CUB_300001_SM_10006detail9transform16transform_kernelINS2_10policy_hubILb1EN4cuda3std3__45tupleIJN6thrust24THRUST_300001_SM_1000_NS6detail15normal_iteratorINSA_10device_ptrIdEEEEEEEE10policy1000Ei8resampleSF_JPdEEEvT0_iT1_T2_DpNS2_10kernel_argIT3_EE(
	.param .u32 _ZN3cub18CUB_300001_SM_10006detail9transform16transform_kernelINS2_10policy_hubILb1EN4cuda3std3__45tupleIJN6thrust24THRUST_300001_SM_1000_NS6detail15normal_iteratorINSA_10device_ptrIdEEEEEEEE10policy1000Ei8resampleSF_JPdEEEvT0_iT1_T2_DpNS2_10kernel_argIT3_EE_param_0,
	.param .u32 _ZN3cub18CUB_300001_SM_10006detail9transform16transform_kernelINS2_10policy_hubILb1EN4cuda3std3__45tupleIJN6thrust24THRUST_300001_SM_1000_NS6detail15normal_iteratorINSA_10device_ptrIdEEEEEEEE10policy1000Ei8resampleSF_JPdEEEvT0_iT1_T2_DpNS2_10kernel_argIT3_EE_param_1,
	.param .align 8 .b8 _ZN3cub18CUB_300001_SM_10006detail9transform16transform_kernelINS2_10policy_hubILb1EN4cuda3std3__45tupleIJN6thrust24THRUST_300001_SM_1000_NS6detail15normal_iteratorINSA_10device_ptrIdEEEEEEEE10policy1000Ei8resampleSF_JPdEEEvT0_iT1_T2_DpNS2_10kernel_argIT3_EE_param_2[32],
	.param .align 8 .b8 _ZN3cub18CUB_300001_SM_10006detail9transform16transform_kernelINS2_10policy_hubILb1EN4cuda3std3__45tupleIJN6thrust24THRUST_300001_SM_1000_NS6detail15normal_iteratorINSA_10device_ptrIdEEEEEEEE10policy1000Ei8resampleSF_JPdEEEvT0_iT1_T2_DpNS2_10kernel_argIT3_EE_param_3[8],
	.param .align 8 .b8 _ZN3cub18CUB_300001_SM_10006detail9transform16transform_kernelINS2_10policy_hubILb1EN4cuda3std3__45tupleIJN6thrust24THRUST_300001_SM_1000_NS6detail15normal_iteratorINSA_10device_ptrIdEEEEEEEE10policy1000Ei8resampleSF_JPdEEEvT0_iT1_T2_DpNS2_10kernel_argIT3_EE_param_4[16]
)
.maxntid 128
{
	.reg .pred 	%p<32>;
	.reg .b32 	%r<111>;
	.reg .b64 	%rd<68>;
	.reg .b64 	%fd<30>;

	ld.param.f64 	%fd1, [_ZN3cub18CUB_300001_SM_10006detail9transform16transform_kernelINS2_10policy_hubILb1EN4cuda3std3__45tupleIJN6thrust24THRUST_300001_SM_1000_NS6detail15normal_iteratorINSA_10device_ptrIdEEEEEEEE10policy1000Ei8resampleSF_JPdEEEvT0_iT1_T2_DpNS2_10kernel_argIT3_EE_param_2];
	ld.param.u32 	%r1, [_ZN3cub18CUB_300001_SM_10006detail9transform16transform_kernelINS2_10policy_hubILb1EN4cuda3std3__45tupleIJN6thrust24THRUST_300001_SM_1000_NS6detail15normal_iteratorINSA_10device_ptrIdEEEEEEEE10policy1000Ei8resampleSF_JPdEEEvT0_iT1_T2_DpNS2_10kernel_argIT3_EE_param_2+24];
	ld.param.u32 	%r64, [_ZN3cub18CUB_300001_SM_10006detail9transform16transform_kernelINS2_10policy_hubILb1EN4cuda3std3__45tupleIJN6thrust24THRUST_300001_SM_1000_NS6detail15normal_iteratorINSA_10device_ptrIdEEEEEEEE10policy1000Ei8resampleSF_JPdEEEvT0_iT1_T2_DpNS2_10kernel_argIT3_EE_param_0];
	ld.param.u64 	%rd20, [_ZN3cub18CUB_300001_SM_10006detail9transform16transform_kernelINS2_10policy_hubILb1EN4cuda3std3__45tupleIJN6thrust24THRUST_300001_SM_1000_NS6detail15normal_iteratorINSA_10device_ptrIdEEEEEEEE10policy1000Ei8resampleSF_JPdEEEvT0_iT1_T2_DpNS2_10kernel_argIT3_EE_param_4];
	ld.param.u64 	%rd21, [_ZN3cub18CUB_300001_SM_10006detail9transform16transform_kernelINS2_10policy_hubILb1EN4cuda3std3__45tupleIJN6thrust24THRUST_300001_SM_1000_NS6detail15normal_iteratorINSA_10device_ptrIdEEEEEEEE10policy1000Ei8resampleSF_JPdEEEvT0_iT1_T2_DpNS2_10kernel_argIT3_EE_param_3];
	ld.param.u64 	%rd22, [_ZN3cub18CUB_300001_SM_10006detail9transform16transform_kernelINS2_10policy_hubILb1EN4cuda3std3__45tupleIJN6thrust24THRUST_300001_SM_1000_NS6detail15normal_iteratorINSA_10device_ptrIdEEEEEEEE10policy1000Ei8resampleSF_JPdEEEvT0_iT1_T2_DpNS2_10kernel_argIT3_EE_param_2+16];
	ld.param.u64 	%rd23, [_ZN3cub18CUB_300001_SM_10006detail9transform16transform_kernelINS2_10policy_hubILb1EN4cuda3std3__45tupleIJN6thrust24THRUST_300001_SM_1000_NS6detail15normal_iteratorINSA_10device_ptrIdEEEEEEEE10policy1000Ei8resampleSF_JPdEEEvT0_iT1_T2_DpNS2_10kernel_argIT3_EE_param_2+8];
	ld.param.u32 	%r63, [_ZN3cub18CUB_300001_SM_10006detail9transform16transform_kernelINS2_10policy_hubILb1EN4cuda3std3__45tupleIJN6thrust24THRUST_300001_SM_1000_NS6detail15normal_iteratorINSA_10device_ptrIdEEEEEEEE10policy1000Ei8resampleSF_JPdEEEvT0_iT1_T2_DpNS2_10kernel_argIT3_EE_param_1];
	cvta.to.global.u64 	%rd1, %rd23;
	cvta.to.global.u64 	%rd2, %rd22;
	cvta.to.global.u64 	%rd3, %rd21;
	cvta.to.global.u64 	%rd4, %rd20;
	shl.b32 	%r2, %r63, 7;
	mov.u32 	%r65, %ctaid.x;
	mul.lo.s32 	%r3, %r2, %r65;
	sub.s32 	%r4, %r64, %r3;
	min.s32 	%r5, %r2, %r4;
	shl.b32 	%r6, %r5, 3;
	mov.u32 	%r7, %tid.x;
	shl.b32 	%r91, %r7, 7;
	setp.ge.s32 	%p1, %r91, %r6;
	@%p1 bra 	$L__BB6_3;
	mul.wide.u32 	%rd24, %r7, 128;
	add.s64 	%rd25, %rd4, %rd24;
	mul.wide.s32 	%rd26, %r3, 8;
	add.s64 	%rd66, %rd25, %rd26;
$L__BB6_2:
	.pragma "nounroll";
	// begin inline asm
	prefetch.global.L2 [%rd66];
	// end inline asm
	add.s32 	%r91, %r91, 16384;
	add.s64 	%rd66, %rd66, 16384;
	setp.lt.s32 	%p2, %r91, %r6;
	@%p2 bra 	$L__BB6_2;
$L__BB6_3:
	mul.wide.s32 	%rd28, %r3, 8;
	add.s64 	%rd8, %rd4, %rd28;
	add.s64 	%rd9, %rd3, %rd28;
	setp.gt.s32 	%p3, %r2, %r4;
	@%p3 bra 	$L__BB6_22;
	setp.lt.s32 	%p4, %r63, 1;
	@%p4 bra 	$L__BB6_46;
	setp.lt.s32 	%p5, %r1, 2;
	@%p5 bra 	$L__BB6_10;
	mov.b32 	%r92, 0;
$L__BB6_7:
	shl.b32 	%r74, %r92, 7;
	add.s32 	%r12, %r74, %r7;
	mul.wide.s32 	%rd43, %r12, 8;
	add.s64 	%rd44, %rd8, %rd43;
	ld.global.f64 	%fd19, [%rd44];
	mul.f64 	%fd2, %fd1, %fd19;
	mov.b32 	%r94, 0;
	mov.u32 	%r93, %r1;
$L__BB6_8:
	add.s32 	%r75, %r93, %r94;
	shr.u32 	%r76, %r75, 1;
	add.s32 	%r77, %r76, -1;
	mul.wide.u32 	%rd45, %r77, 8;
	add.s64 	%rd46, %rd1, %rd45;
	ld.global.f64 	%fd20, [%rd46];
	setp.ge.f64 	%p14, %fd20, %fd2;
	selp.b32 	%r94, %r94, %r76, %p14;
	selp.b32 	%r93, %r76, %r93, %p14;
	add.s32 	%r78, %r94, 1;
	setp.lt.s32 	%p15, %r78, %r93;
	@%p15 bra 	$L__BB6_8;
	mul.wide.u32 	%rd47, %r93, 8;
	add.s64 	%rd48, %rd2, %rd47;
	ld.global.f64 	%fd21, [%rd48+-8];
	add.s64 	%rd50, %rd9, %rd43;
	st.global.f64 	[%rd50], %fd21;
	add.s32 	%r92, %r92, 1;
	setp.eq.s32 	%p16, %r92, %r63;
	@%p16 bra 	$L__BB6_46;
	bra.uni 	$L__BB6_7;
$L__BB6_10:
	and.b32  	%r18, %r63, 15;
	setp.lt.u32 	%p6, %r63, 16;
	mul.wide.s32 	%rd29, %r1, 8;
	add.s64 	%rd10, %rd2, %rd29;
	mov.b32 	%r106, 0;
	@%p6 bra 	$L__BB6_13;
	and.b32  	%r106, %r63, 2147483632;
	neg.s32 	%r99, %r106;
	add.s64 	%rd31, %rd28, %rd3;
	add.s64 	%rd11, %rd31, 3072;
	add.s32 	%r98, %r7, 1152;
	mul.wide.u32 	%rd32, %r7, 8;
	add.s64 	%rd33, %rd31, %rd32;
	add.s64 	%rd67, %rd33, 4096;
$L__BB6_12:
	.pragma "nounroll";
	mul.wide.s32 	%rd34, %r98, 8;
	add.s64 	%rd35, %rd11, %rd34;
	ld.global.f64 	%fd5, [%rd10+-8];
	st.global.f64 	[%rd67+-4096], %fd5;
	st.global.f64 	[%rd67+-3072], %fd5;
	ld.global.f64 	%fd6, [%rd10+-8];
	st.global.f64 	[%rd67+-2048], %fd6;
	st.global.f64 	[%rd67+-1024], %fd6;
	ld.global.f64 	%fd7, [%rd10+-8];
	st.global.f64 	[%rd67], %fd7;
	st.global.f64 	[%rd67+1024], %fd7;
	ld.global.f64 	%fd8, [%rd10+-8];
	st.global.f64 	[%rd67+2048], %fd8;
	st.global.f64 	[%rd67+3072], %fd8;
	ld.global.f64 	%fd9, [%rd10+-8];
	st.global.f64 	[%rd67+4096], %fd9;
	st.global.f64 	[%rd35+-3072], %fd9;
	ld.global.f64 	%fd10, [%rd10+-8];
	st.global.f64 	[%rd35+-2048], %fd10;
	st.global.f64 	[%rd35+-1024], %fd10;
	ld.global.f64 	%fd11, [%rd10+-8];
	st.global.f64 	[%rd35], %fd11;
	st.global.f64 	[%rd35+1024], %fd11;
	ld.global.f64 	%fd12, [%rd10+-8];
	st.global.f64 	[%rd35+2048], %fd12;
	st.global.f64 	[%rd35+3072], %fd12;
	add.s32 	%r99, %r99, 16;
	add.s32 	%r98, %r98, 2048;
	add.s64 	%rd67, %rd67, 16384;
	setp.eq.s32 	%p7, %r99, 0;
	@%p7 bra 	$L__BB6_13;
	bra.uni 	$L__BB6_12;
$L__BB6_13:
	setp.eq.s32 	%p8, %r18, 0;
	@%p8 bra 	$L__BB6_46;
	and.b32  	%r51, %r63, 7;
	setp.lt.u32 	%p9, %r18, 8;
	@%p9 bra 	$L__BB6_16;
	shl.b32 	%r67, %r106, 7;
	add.s32 	%r68, %r67, %r7;
	ld.global.f64 	%fd13, [%rd10+-8];
	mul.wide.s32 	%rd36, %r68, 8;
	add.s64 	%rd37, %rd9, %rd36;
	st.global.f64 	[%rd37], %fd13;
	st.global.f64 	[%rd37+1024], %fd13;
	ld.global.f64 	%fd14, [%rd10+-8];
	st.global.f64 	[%rd37+2048], %fd14;
	st.global.f64 	[%rd37+3072], %fd14;
	ld.global.f64 	%fd15, [%rd10+-8];
	st.global.f64 	[%rd37+4096], %fd15;
	st.global.f64 	[%rd37+5120], %fd15;
	ld.global.f64 	%fd16, [%rd10+-8];
	st.global.f64 	[%rd37+6144], %fd16;
	st.global.f64 	[%rd37+7168], %fd16;
	add.s32 	%r106, %r106, 8;
$L__BB6_16:
	setp.eq.s32 	%p10, %r51, 0;
	@%p10 bra 	$L__BB6_46;
	and.b32  	%r54, %r63, 3;
	setp.lt.u32 	%p11, %r51, 4;
	@%p11 bra 	$L__BB6_19;
	shl.b32 	%r69, %r106, 7;
	add.s32 	%r70, %r69, %r7;
	ld.global.f64 	%fd17, [%rd10+-8];
	mul.wide.s32 	%rd38, %r70, 8;
	add.s64 	%rd39, %rd9, %rd38;
	st.global.f64 	[%rd39], %fd17;
	st.global.f64 	[%rd39+1024], %fd17;
	ld.global.f64 	%fd18, [%rd10+-8];
	st.global.f64 	[%rd39+2048], %fd18;
	st.global.f64 	[%rd39+3072], %fd18;
	add.s32 	%r106, %r106, 4;
$L__BB6_19:
	setp.eq.s32 	%p12, %r54, 0;
	@%p12 bra 	$L__BB6_46;
	ld.global.f64 	%fd4, [%rd10+-8];
	shl.b32 	%r71, %r106, 7;
	add.s32 	%r110, %r7, %r71;
	neg.s32 	%r109, %r54;
$L__BB6_21:
	.pragma "nounroll";
	mul.wide.s32 	%rd41, %r110, 8;
	add.s64 	%rd42, %rd9, %rd41;
	st.global.f64 	[%rd42], %fd4;
	add.s32 	%r110, %r110, 128;
	add.s32 	%r109, %r109, 1;
	setp.ne.s32 	%p13, %r109, 0;
	@%p13 bra 	$L__BB6_21;
	bra.uni 	$L__BB6_46;
$L__BB6_22:
	setp.lt.s32 	%p17, %r63, 1;
	@%p17 bra 	$L__BB6_46;
	setp.lt.s32 	%p18, %r1, 2;
	@%p18 bra 	$L__BB6_30;
	mov.b32 	%r95, 0;
$L__BB6_25:
	shl.b32 	%r85, %r95, 7;
	add.s32 	%r23, %r85, %r7;
	setp.ge.s32 	%p28, %r23, %r5;
	@%p28 bra 	$L__BB6_29;
	mul.wide.s32 	%rd58, %r23, 8;
	add.s64 	%rd59, %rd8, %rd58;
	ld.global.f64 	%fd27, [%rd59];
	mul.f64 	%fd3, %fd1, %fd27;
	mov.b32 	%r97, 0;
	mov.u32 	%r96, %r1;
$L__BB6_27:
	add.s32 	%r87, %r96, %r97;
	shr.u32 	%r88, %r87, 1;
	add.s32 	%r89, %r88, -1;
	mul.wide.u32 	%rd60, %r89, 8;
	add.s64 	%rd61, %rd1, %rd60;
	ld.global.f64 	%fd28, [%rd61];
	setp.ge.f64 	%p29, %fd28, %fd3;
	selp.b32 	%r97, %r97, %r88, %p29;
	selp.b32 	%r96, %r88, %r96, %p29;
	add.s32 	%r90, %r97, 1;
	setp.lt.s32 	%p30, %r90, %r96;
	@%p30 bra 	$L__BB6_27;
	mul.wide.u32 	%rd62, %r96, 8;
	add.s64 	%rd63, %rd2, %rd62;
	ld.global.f64 	%fd29, [%rd63+-8];
	add.s64 	%rd65, %rd9, %rd58;
	st.global.f64 	[%rd65], %fd29;
$L__BB6_29:
	add.s32 	%r95, %r95, 1;
	setp.eq.s32 	%p31, %r95, %r63;
	@%p31 bra 	$L__BB6_46;
	bra.uni 	$L__BB6_25;
$L__BB6_30:
	and.b32  	%r29, %r63, 3;
	setp.lt.u32 	%p19, %r63, 4;
	mul.wide.s32 	%rd51, %r1, 8;
	add.s64 	%rd13, %rd2, %rd51;
	mov.b32 	%r103, 0;
	@%p19 bra 	$L__BB6_41;
	and.b32  	%r103, %r63, 2147483644;
	neg.s32 	%r102, %r103;
	add.s32 	%r101, %r7, 256;
	add.s64 	%rd53, %rd28, %rd3;
	add.s64 	%rd14, %rd53, 2048;
	mov.u32 	%r100, %r7;
$L__BB6_32:
	mul.wide.s32 	%rd54, %r100, 8;
	add.s64 	%rd17, %rd14, %rd54;
	add.s32 	%r80, %r101, -256;
	setp.ge.s32 	%p20, %r80, %r5;
	@%p20 bra 	$L__BB6_34;
	ld.global.f64 	%fd22, [%rd13+-8];
	st.global.f64 	[%rd17+-2048], %fd22;
$L__BB6_34:
	add.s32 	%r81, %r101, -128;
	setp.ge.s32 	%p21, %r81, %r5;
	@%p21 bra 	$L__BB6_36;
	ld.global.f64 	%fd23, [%rd13+-8];
	st.global.f64 	[%rd17+-1024], %fd23;
$L__BB6_36:
	setp.ge.s32 	%p22, %r101, %r5;
	@%p22 bra 	$L__BB6_38;
	ld.global.f64 	%fd24, [%rd13+-8];
	st.global.f64 	[%rd17], %fd24;
$L__BB6_38:
	add.s32 	%r82, %r101, 128;
	setp.ge.s32 	%p23, %r82, %r5;
	@%p23 bra 	$L__BB6_40;
	ld.global.f64 	%fd25, [%rd13+-8];
	st.global.f64 	[%rd17+1024], %fd25;
$L__BB6_40:
	add.s32 	%r102, %r102, 4;
	add.s32 	%r101, %r101, 512;
	add.s32 	%r100, %r100, 512;
	setp.ne.s32 	%p24, %r102, 0;
	@%p24 bra 	$L__BB6_32;
$L__BB6_41:
	setp.eq.s32 	%p25, %r29, 0;
	@%p25 bra 	$L__BB6_46;
	shl.b32 	%r83, %r103, 7;
	add.s32 	%r105, %r7, %r83;
	neg.s32 	%r104, %r29;
$L__BB6_43:
	.pragma "nounroll";
	setp.ge.s32 	%p26, %r105, %r5;
	@%p26 bra 	$L__BB6_45;
	ld.global.f64 	%fd26, [%rd13+-8];
	mul.wide.s32 	%rd56, %r105, 8;
	add.s64 	%rd57, %rd9, %rd56;
	st.global.f64 	[%rd57], %fd26;
$L__BB6_45:
	add.s32 	%r105, %r105, 128;
	add.s32 	%r104, %r104, 1;
	setp.eq.s32 	%p27, %r104, 0;
	@%p27 bra 	$L__BB6_46;
	bra.uni 	$L__BB6_43;
$L__BB6_46:
	ret;

}
	// .globl	_ZN3cub18CUB_300001_SM_10006detail9transform16transform_kernelINS2_10policy_hubILb1EN4cuda3std3__45tupleIJN6thrust24THRUST_300001_SM_1000_NS6detail15normal_iteratorINSA_10device_ptrIdEEEEEEEE10policy1000El8resampleSF_JPdEEEvT0_iT1_T2_DpNS2_10kernel_argIT3_EE
.visible .entry _ZN3cub18CUB_300001_SM_10006detail9transform16transform_kernelINS2_10policy_hubILb1EN4cuda3std3__45tupleIJN6thrust24THRUST_300001_SM_1000_NS6detail15normal_iteratorINSA_10device_ptrIdEEEEEEEE10policy1000El8resampleSF_JPdEEEvT0_iT1_T2_DpNS2_10kernel_argIT3_EE(
	.param .u64 _ZN3cub18CUB_300001_SM_10006detail9transform16transform_kernelINS2_10policy_hubILb1EN4cuda3std3__45tupleIJN6thrust24THRUST_300001_SM_1000_NS6detail15normal_iteratorINSA_10device_ptrIdEEEEEEEE10policy1000El8resampleSF_JPdEEEvT0_iT1_T2_DpNS2_10kernel_argIT3_EE_param_0,
	.param .u32 _ZN3cub18CUB_300001_SM_10006detail9transform16transform_kernelINS2_10policy_hubILb1EN4cuda3std3__45tupleIJN6thrust24THRUST_300001_SM_1000_NS6detail15normal_iteratorINSA_10device_ptrIdEEEEEEEE10policy1000El8resampleSF_JPdEEEvT0_iT1_T2_DpNS2_10kernel_argIT3_EE_param_1,
	.param .align 8 .b8 _ZN3cub18CUB_300001_SM_10006detail9transform16transform_kernelINS2_10policy_hubILb1EN4cuda3std3__45tupleIJN6thrust24THRUST_300001_SM_1000_NS6detail15normal_iteratorINSA_10device_ptrIdEEEEEEEE10policy1000El8resampleSF_JPdEEEvT0_iT1_T2_DpNS2_10kernel_argIT3_EE_param_2[32],
	.param .align 8 .b8 _ZN3cub18CUB_300001_SM_10006detail9transform16transform_kernelINS2_10policy_hubILb1EN4cuda3std3__45tupleIJN6thrust24THRUST_300001_SM_1000_NS6detail15normal_iteratorINSA_10device_ptrIdEEEEEEEE10policy1000El8resampleSF_JPdEEEvT0_iT1_T2_DpNS2_10kernel_argIT3_EE_param_3[8],
	.param .align 8 .b8 _ZN3cub18CUB_300001_SM_10006detail9transform16transform_kernelINS2_10policy_hubILb1EN4cuda3std3__45tupleIJN6thrust24THRUST_300001_SM_1000_NS6detail15normal_iteratorINSA_10device_ptrIdEEEEEEEE10policy1000El8resampleSF_JPdEEEvT0_iT1_T2_DpNS2_10kernel_argIT3_EE_param_4[16]
)
.maxntid 128
{
	.reg .pred 	%p<32>;
	.reg .b32 	%r<108>;
	.reg .b64 	%rd<74>;
	.reg .b64 	%fd<30>;

	ld.param.f64 	%fd1, [_ZN3cub18CUB_300001_SM_10006detail9transform16transform_kernelINS2_10policy_hubILb1EN4cuda3std3__45tupleIJN6thrust24THRUST_300001_SM_1000_NS6detail15normal_iteratorINSA_10device_ptrIdEEEEEEEE10policy1000El8resampleSF_JPdEEEvT0_iT1_T2_DpNS2_10kernel_argIT3_EE_param_2];
	ld.param.u32 	%r1, [_ZN3cub18CUB_300001_SM_10006detail9transform16transform_kernelINS2_10policy_hubILb1EN4cuda3std3__45tupleIJN6thrust24THRUST_300001_SM_1000_NS6detail15normal_iteratorINSA_10device_ptrIdEEEEEEEE10policy1000El8resampleSF_JPdEEEvT0_iT1_T2_DpNS2_10kernel_argIT3_EE_param_2+24];
	ld.param.u64 	%rd21, [_ZN3cub18CUB_300001_SM_10006detail9transform16transform_kernelINS2_10policy_hubILb1EN4cuda3std3__45tupleIJN6thrust24THRUST_300001_SM_1000_NS6detail15normal_iteratorINSA_10device_ptrIdEEEEEEEE10policy1000El8resampleSF_JPdEEEvT0_iT1_T2_DpNS2_10kernel_argIT3_EE_param_0];
	ld.param.u64 	%rd22, [_ZN3cub18CUB_300001_SM_10006detail9transform16transform_kernelINS2_10policy_hubILb1EN4cuda3std3__45tupleIJN6thrust24THRUST_300001_SM_1000_NS6detail15normal_iteratorINSA_10device_ptrIdEEEEEEEE10policy1000El8resampleSF_JPdEEEvT0_iT1_T2_DpNS2_10kernel_argIT3_EE_param_4];
	ld.param.u64 	%rd23, [_ZN3cub18CUB_300001_SM_10006detail9transform16transform_kernelINS2_10policy_hubILb1EN4cuda3std3__45tupleIJN6thrust24THRUST_300001_SM_1000_NS6detail15normal_iteratorINSA_10device_ptrIdEEEEEEEE10policy1000El8resampleSF_JPdEEEvT0_iT1_T2_DpNS2_10kernel_argIT3_EE_param_3];
	ld.param.u64 	%rd24, [_ZN3cub18CUB_300001_SM_10006detail9transform16transform_kernelINS2_10policy_hubILb1EN4cuda3std3__45tupleIJN6thrust24THRUST_300001_SM_1000_NS6detail15normal_iteratorINSA_10device_ptrIdEEEEEEEE10policy1000El8resampleSF_JPdEEEvT0_iT1_T2_DpNS2_10kernel_argIT3_EE_param_2+16];
	ld.param.u64 	%rd25, [_ZN3cub18CUB_300001_SM_10006detail9transform16transform_kernelINS2_10policy_hubILb1EN4cuda3std3__45tupleIJN6thrust24THRUST_300001_SM_1000_NS6detail15normal_iteratorINSA_10device_ptrIdEEEEEEEE10policy1000El8resampleSF_JPdEEEvT0_iT1_T2_DpNS2_10kernel_argIT3_EE_param_2+8];
	ld.param.u32 	%r61, [_ZN3cub18CUB_300001_SM_10006detail9transform16transform_kernelINS2_10policy_hubILb1EN4cuda3std3__45tupleIJN6thrust24THRUST_300001_SM_1000_NS6detail15normal_iteratorINSA_10device_ptrIdEEEEEEEE10policy1000El8resampleSF_JPdEEEvT0_iT1_T2_DpNS2_10kernel_argIT3_EE_param_1];
	cvta.to.global.u64 	%rd1, %rd25;
	cvta.to.global.u64 	%rd2, %rd24;
	cvta.to.global.u64 	%rd3, %rd23;
	cvta.to.global.u64 	%rd4, %rd22;
	shl.b32 	%r2, %r61, 7;
	mov.u32 	%r62, %ctaid.x;
	cvt.u64.u32 	%rd26, %r62;
	cvt.s64.s32 	%rd27, %r2;
	mul.lo.s64 	%rd5, %rd27, %rd26;
	sub.s64 	%rd28, %rd21, %rd5;
	min.s64 	%rd29, %rd28, %rd27;
	cvt.u32.u64 	%r3, %rd29;
	shl.b32 	%r4, %r3, 3;
	mov.u32 	%r5, %tid.x;
	shl.b32 	%r88, %r5, 7;
	setp.ge.s32 	%p1, %r88, %r4;
	@%p1 bra 	$L__BB7_3;
	shl.b64 	%rd30, %rd5, 3;
	add.s64 	%rd31, %rd4, %rd30;
	mul.wide.u32 	%rd32, %r5, 128;
	add.s64 	%rd72, %rd31, %rd32;
$L__BB7_2:
	.pragma "nounroll";
	// begin inline asm
	prefetch.global.L2 [%rd72];
	// end inline asm
	add.s32 	%r88, %r88, 16384;
	add.s64 	%rd72, %rd72, 16384;
	setp.lt.s32 	%p2, %r88, %r4;
	@%p2 bra 	$L__BB7_2;
$L__BB7_3:
	shl.b64 	%rd34, %rd5, 3;
	add.s64 	%rd9, %rd4, %rd34;
	add.s64 	%rd10, %rd3, %rd34;
	setp.eq.s32 	%p3, %r2, %r3;
	@%p3 bra 	$L__BB7_28;
	setp.lt.s32 	%p4, %r61, 1;
	@%p4 bra 	$L__BB7_46;
	setp.lt.s32 	%p5, %r1, 2;
	@%p5 bra 	$L__BB7_12;
	mov.b32 	%r89, 0;
$L__BB7_7:
	shl.b32 	%r69, %r89, 7;
	add.s32 	%r10, %r69, %r5;
	setp.ge.s32 	%p15, %r10, %r3;
	@%p15 bra 	$L__BB7_11;
	mul.wide.s32 	%rd42, %r10, 8;
	add.s64 	%rd43, %rd9, %rd42;
	ld.global.f64 	%fd10, [%rd43];
	mul.f64 	%fd2, %fd1, %fd10;
	mov.b32 	%r91, 0;
	mov.u32 	%r90, %r1;
$L__BB7_9:
	add.s32 	%r71, %r90, %r91;
	shr.u32 	%r72, %r71, 1;
	add.s32 	%r73, %r72, -1;
	mul.wide.u32 	%rd44, %r73, 8;
	add.s64 	%rd45, %rd1, %rd44;
	ld.global.f64 	%fd11, [%rd45];
	setp.ge.f64 	%p16, %fd11, %fd2;
	selp.b32 	%r91, %r91, %r72, %p16;
	selp.b32 	%r90, %r72, %r90, %p16;
	add.s32 	%r74, %r91, 1;
	setp.lt.s32 	%p17, %r74, %r90;
	@%p17 bra 	$L__BB7_9;
	mul.wide.u32 	%rd46, %r90, 8;
	add.s64 	%rd47, %rd2, %rd46;
	ld.global.f64 	%fd12, [%rd47+-8];
	add.s64 	%rd49, %rd10, %rd42;
	st.global.f64 	[%rd49], %fd12;
$L__BB7_11:
	add.s32 	%r89, %r89, 1;
	setp.eq.s32 	%p18, %r89, %r61;
	@%p18 bra 	$L__BB7_46;
	bra.uni 	$L__BB7_7;
$L__BB7_12:
	and.b32  	%r16, %r61, 3;
	setp.lt.u32 	%p6, %r61, 4;
	mul.wide.s32 	%rd35, %r1, 8;
	add.s64 	%rd11, %rd2, %rd35;
	mov.b32 	%r105, 0;
	@%p6 bra 	$L__BB7_23;
	and.b32  	%r105, %r61, 2147483644;
	neg.s32 	%r99, %r105;
	add.s32 	%r98, %r5, 256;
	add.s64 	%rd37, %rd34, %rd3;
	add.s64 	%rd12, %rd37, 2048;
	mov.u32 	%r97, %r5;
$L__BB7_14:
	mul.wide.s32 	%rd38, %r97, 8;
	add.s64 	%rd18, %rd12, %rd38;
	add.s32 	%r64, %r98, -256;
	setp.ge.s32 	%p7, %r64, %r3;
	@%p7 bra 	$L__BB7_16;
	ld.global.f64 	%fd5, [%rd11+-8];
	st.global.f64 	[%rd18+-2048], %fd5;
$L__BB7_16:
	add.s32 	%r65, %r98, -128;
	setp.ge.s32 	%p8, %r65, %r3;
	@%p8 bra 	$L__BB7_18;
	ld.global.f64 	%fd6, [%rd11+-8];
	st.global.f64 	[%rd18+-1024], %fd6;
$L__BB7_18:
	setp.ge.s32 	%p9, %r98, %r3;
	@%p9 bra 	$L__BB7_20;
	ld.global.f64 	%fd7, [%rd11+-8];
	st.global.f64 	[%rd18], %fd7;
$L__BB7_20:
	add.s32 	%r66, %r98, 128;
	setp.ge.s32 	%p10, %r66, %r3;
	@%p10 bra 	$L__BB7_22;
	ld.global.f64 	%fd8, [%rd11+-8];
	st.global.f64 	[%rd18+1024], %fd8;
$L__BB7_22:
	add.s32 	%r99, %r99, 4;
	add.s32 	%r98, %r98, 512;
	add.s32 	%r97, %r97, 512;
	setp.eq.s32 	%p11, %r99, 0;
	@%p11 bra 	$L__BB7_23;
	bra.uni 	$L__BB7_14;
$L__BB7_23:
	setp.eq.s32 	%p12, %r16, 0;
	@%p12 bra 	$L__BB7_46;
	shl.b32 	%r67, %r105, 7;
	add.s32 	%r107, %r5, %r67;
	neg.s32 	%r106, %r16;
$L__BB7_25:
	.pragma "nounroll";
	setp.ge.s32 	%p13, %r107, %r3;
	@%p13 bra 	$L__BB7_27;
	ld.global.f64 	%fd9, [%rd11+-8];
	mul.wide.s32 	%rd40, %r107, 8;
	add.s64 	%rd41, %rd10, %rd40;
	st.global.f64 	[%rd41], %fd9;
$L__BB7_27:
	add.s32 	%r107, %r107, 128;
	add.s32 	%r106, %r106, 1;
	setp.ne.s32 	%p14, %r106, 0;
	@%p14 bra 	$L__BB7_25;
	bra.uni 	$L__BB7_46;
$L__BB7_28:
	setp.lt.s32 	%p19, %r61, 1;
	@%p19 bra 	$L__BB7_46;
	setp.lt.s32 	%p20, %r1, 2;
	@%p20 bra 	$L__BB7_34;
	mov.b32 	%r92, 0;
$L__BB7_31:
	shl.b32 	%r83, %r92, 7;
	add.s32 	%r21, %r83, %r5;
	mul.wide.s32 	%rd64, %r21, 8;
	add.s64 	%rd65, %rd9, %rd64;
	ld.global.f64 	%fd27, [%rd65];
	mul.f64 	%fd3, %fd1, %fd27;
	mov.b32 	%r94, 0;
	mov.u32 	%r93, %r1;
$L__BB7_32:
	add.s32 	%r84, %r93, %r94;
	shr.u32 	%r85, %r84, 1;
	add.s32 	%r86, %r85, -1;
	mul.wide.u32 	%rd66, %r86, 8;
	add.s64 	%rd67, %rd1, %rd66;
	ld.global.f64 	%fd28, [%rd67];
	setp.ge.f64 	%p29, %fd28, %fd3;
	selp.b32 	%r94, %r94, %r85, %p29;
	selp.b32 	%r93, %r85, %r93, %p29;
	add.s32 	%r87, %r94, 1;
	setp.lt.s32 	%p30, %r87, %r93;
	@%p30 bra 	$L__BB7_32;
	mul.wide.u32 	%rd68, %r93, 8;
	add.s64 	%rd69, %rd2, %rd68;
	ld.global.f64 	%fd29, [%rd69+-8];
	add.s64 	%rd71, %rd10, %rd64;
	st.global.f64 	[%rd71], %fd29;
	add.s32 	%r92, %r92, 1;
	setp.eq.s32 	%p31, %r92, %r61;
	@%p31 bra 	$L__BB7_46;
	bra.uni 	$L__BB7_31;
$L__BB7_34:
	and.b32  	%r27, %r61, 15;
	setp.lt.u32 	%p21, %r61, 16;
	mul.wide.s32 	%rd50, %r1, 8;
	add.s64 	%rd13, %rd2, %rd50;
	mov.b32 	%r101, 0;
	@%p21 bra 	$L__BB7_37;
	and.b32  	%r101, %r61, 2147483632;
	neg.s32 	%r96, %r101;
	add.s64 	%rd52, %rd34, %rd3;
	add.s64 	%rd14, %rd52, 3072;
	add.s32 	%r95, %r5, 1152;
	mul.wide.u32 	%rd53, %r5, 8;
	add.s64 	%rd54, %rd52, %rd53;
	add.s64 	%rd73, %rd54, 4096;
$L__BB7_36:
	.pragma "nounroll";
	mul.wide.s32 	%rd55, %r95, 8;
	add.s64 	%rd56, %rd14, %rd55;
	ld.global.f64 	%fd13, [%rd13+-8];
	st.global.f64 	[%rd73+-4096], %fd13;
	st.global.f64 	[%rd73+-3072], %fd13;
	ld.global.f64 	%fd14, [%rd13+-8];
	st.global.f64 	[%rd73+-2048], %fd14;
	st.global.f64 	[%rd73+-1024], %fd14;
	ld.global.f64 	%fd15, [%rd13+-8];
	st.global.f64 	[%rd73], %fd15;
	st.global.f64 	[%rd73+1024], %fd15;
	ld.global.f64 	%fd16, [%rd13+-8];
	st.global.f64 	[%rd73+2048], %fd16;
	st.global.f64 	[%rd73+3072], %fd16;
	ld.global.f64 	%fd17, [%rd13+-8];
	st.global.f64 	[%rd73+4096], %fd17;
	st.global.f64 	[%rd56+-3072], %fd17;
	ld.global.f64 	%fd18, [%rd13+-8];
	st.global.f64 	[%rd56+-2048], %fd18;
	st.global.f64 	[%rd56+-1024], %fd18;
	ld.global.f64 	%fd19, [%rd13+-8];
	st.global.f64 	[%rd56], %fd19;
	st.global.f64 	[%rd56+1024], %fd19;
	ld.global.f64 	%fd20, [%rd13+-8];
	st.global.f64 	[%rd56+2048], %fd20;
	st.global.f64 	[%rd56+3072], %fd20;
	add.s32 	%r96, %r96, 16;
	add.s32 	%r95, %r95, 2048;
	add.s64 	%rd73, %rd73, 16384;
	setp.eq.s32 	%p22, %r96, 0;
	@%p22 bra 	$L__BB7_37;
	bra.uni 	$L__BB7_36;
$L__BB7_37:
	setp.eq.s32 	%p23, %r27, 0;
	@%p23 bra 	$L__BB7_46;
	and.b32  	%r42, %r61, 7;
	setp.lt.u32 	%p24, %r27, 8;
	@%p24 bra 	$L__BB7_40;
	shl.b32 	%r76, %r101, 7;
	add.s32 	%r77, %r76, %r5;
	ld.global.f64 	%fd21, [%rd13+-8];
	mul.wide.s32 	%rd57, %r77, 8;
	add.s64 	%rd58, %rd10, %rd57;
	st.global.f64 	[%rd58], %fd21;
	st.global.f64 	[%rd58+1024], %fd21;
	ld.global.f64 	%fd22, [%rd13+-8];
	st.global.f64 	[%rd58+2048], %fd22;
	st.global.f64 	[%rd58+3072], %fd22;
	ld.global.f64 	%fd23, [%rd13+-8];
	st.global.f64 	[%rd58+4096], %fd23;
	st.global.f64 	[%rd58+5120], %fd23;
	ld.global.f64 	%fd24, [%rd13+-8];
	st.global.f64 	[%rd58+6144], %fd24;
	st.global.f64 	[%rd58+7168], %fd24;
	add.s32 	%r101, %r101, 8;
$L__BB7_40:
	setp.eq.s32 	%p25, %r42, 0;
	@%p25 bra 	$L__BB7_46;
	and.b32  	%r45, %r61, 3;
	setp.lt.u32 	%p26, %r42, 4;
	@%p26 bra 	$L__BB7_43;
	shl.b32 	%r78, %r101, 7;
	add.s32 	%r79, %r78, %r5;
	ld.global.f64 	%fd25, [%rd13+-8];
	mul.wide.s32 	%rd59, %r79, 8;
	add.s64 	%rd60, %rd10, %rd59;
	st.global.f64 	[%rd60], %fd25;
	st.global.f64 	[%rd60+1024], %fd25;
	ld.global.f64 	%fd26, [%rd13+-8];
	st.global.f64 	[%rd60+2048], %fd26;
	st.global.f64 	[%rd60+3072], %fd26;
	add.s32 	%r101, %r101, 4;
$L__BB7_43:
	setp.eq.s32 	%p27, %r45, 0;
	@%p27 bra 	$L__BB7_46;
	ld.global.f64 	%fd4, [%rd13+-8];
	shl.b32 	%r80, %r101, 7;
	add.s32 	%r104, %r5, %r80;
	neg.s32 	%r103, %r45;
$L__BB7_45:
	.pragma "nounroll";
	mul.wide.s32 	%rd62, %r104, 8;
	add.s64 	%rd63, %rd10, %rd62;
	st.global.f64 	[%rd63], %fd4;
	add.s32 	%r104, %r104, 128;
	add.s32 	%r103, %r103, 1;
	setp.eq.s32 	%p28, %r103, 0;
	@%p28 bra 	$L__BB7_46;
	bra.uni 	$L__BB7_45;
$L__BB7_46:
	ret;

}
	// .globl	_ZN3cub18CUB_300001_SM_10006detail4scan20DeviceScanInitKernelINS0_13ScanTileStateIdLb1EEEEEvT_i
.visible .entry _ZN3cub18CUB_300001_SM_10006detail4scan20DeviceScanInitKernelINS0_13ScanTileStateIdLb1EEEEEvT_i(
	.param .align 8 .b8 _ZN3cub18CUB_300001_SM_10006detail4scan20DeviceScanInitKernelINS0_13ScanTileStateIdLb1EEEEEvT_i_param_0[8],
	.param .u32 _ZN3cub18CUB_300001_SM_10006detail4scan20DeviceScanInitKernelINS0_13ScanTileStateIdLb1EEEEEvT_i_param_1
)
{
	.reg .pred 	%p<5>;
	.reg .b32 	%r<7>;
	.reg .b64 	%rd<10>;

	ld.param.u64 	%rd2, [_ZN3cub18CUB_300001_SM_10006detail4scan20DeviceScanInitKernelINS0_13ScanTileStateIdLb1EEEEEvT_i_param_0];
	ld.param.u32 	%r4, [_ZN3cub18CUB_300001_SM_10006detail4scan20DeviceScanInitKernelINS0_13ScanTileStateIdLb1EEEEEvT_i_param_1];
	cvta.to.global.u64 	%rd1, %rd2;
	mov.u32 	%r1, %ctaid.x;
	mov.u32 	%r5, %ntid.x;
	mov.u32 	%r2, %tid.x;
	mad.lo.s32 	%r3, %r1, %r5, %r2;
	setp.ge.s32 	%p1, %r3, %r4;
	@%p1 bra 	$L__BB8_2;
	mul.wide.s32 	%rd3, %r3, 16;
	add.s64 	%rd4, %rd1, %rd3;
	mov.b64 	%rd5, 0;
	mov.b64 	%rd6, 99;
	st.global.v2.u64 	[%rd4+512], {%rd6, %rd5};
$L__BB8_2:
	setp.ne.s32 	%p2, %r1, 0;
	setp.gt.u32 	%p3, %r2, 31;
	or.pred  	%p4, %p2, %p3;
	@%p4 bra 	$L__BB8_4;
	mul.wide.u32 	%rd7, %r2, 16;
	add.s64 	%rd8, %rd1, %rd7;
	mov.b64 	%rd9, 0;
	st.global.v2.u64 	[%rd8], {%rd9, %rd9};
$L__BB8_4:
	ret;

}
	// .globl	_ZN3cub18CUB_300001_SM_10006detail4scan16DeviceScanKernelINS2_10policy_hubIdddjN4cuda3std3__44plusIvEEE10Policy1000EN6thrust24THRUST_300001_SM_1000_NS6detail15normal_iteratorINSD_10device_ptrIdEEEESI_NS0_13ScanTileStateIdLb1EEES9_NS0_8NullTypeEjdLb0ESL_EEvT0_T1_T2_iT3_T4_T5_
.visible .entry _ZN3cub18CUB_300001_SM_10006detail4scan16DeviceScanKernelINS2_10policy_hubIdddjN4cuda3std3__44plusIvEEE10Policy1000EN6thrust24THRUST_300001_SM_1000_NS6detail15normal_iteratorINSD_10device_ptrIdEEEESI_NS0_13ScanTileStateIdLb1EEES9_NS0_8NullTypeEjdLb0ESL_EEvT0_T1_T2_iT3_T4_T5_(
	.param .align 8 .b8 _ZN3cub18CUB_300001_SM_10006detail4scan16DeviceScanKernelINS2_10policy_hubIdddjN4cuda3std3__44plusIvEEE10Policy1000EN6thrust24THRUST_300001_SM_1000_NS6detail15normal_iteratorINSD_10device_ptrIdEEEESI_NS0_13ScanTileStateIdLb1EEES9_NS0_8NullTypeEjdLb0ESL_EEvT0_T1_T2_iT3_T4_T5__param_0[8],
	.param .align 8 .b8 _ZN3cub18CUB_300001_SM_10006detail4scan16DeviceScanKernelINS2_10policy_hubIdddjN4cuda3std3__44plusIvEEE10Policy1000EN6thrust24THRUST_300001_SM_1000_NS6detail15normal_iteratorINSD_10device_ptrIdEEEESI_NS0_13ScanTileStateIdLb1EEES9_NS0_8NullTypeEjdLb0ESL_EEvT0_T1_T2_iT3_T4_T5__param_1[8],
	.param .align 8 .b8 _ZN3cub18CUB_300001_SM_10006detail4scan16DeviceScanKernelINS2_10policy_hubIdddjN4cuda3std3__44plusIvEEE10Policy1000EN6thrust24THRUST_300001_SM_1000_NS6detail15normal_iteratorINSD_10device_ptrIdEEEESI_NS0_13ScanTileStateIdLb1EEES9_NS0_8NullTypeEjdLb0ESL_EEvT0_T1_T2_iT3_T4_T5__param_2[8],
	.param .u32 _ZN3cub18CUB_300001_SM_10006detail4scan16DeviceScanKernelINS2_10policy_hubIdddjN4cuda3std3__44plusIvEEE10Policy1000EN6thrust24THRUST_300001_SM_1000_NS6detail15normal_iteratorINSD_10device_ptrIdEEEESI_NS0_13ScanTileStateIdLb1EEES9_NS0_8NullTypeEjdLb0ESL_EEvT0_T1_T2_iT3_T4_T5__param_3,
	.param .align 1 .b8 _ZN3cub18CUB_300001_SM_10006detail4scan16DeviceScanKernelINS2_10policy_hubIdddjN4cuda3std3__44plusIvEEE10Policy1000EN6thrust24THRUST_300001_SM_1000_NS6detail15normal_iteratorINSD_10device_ptrIdEEEESI_NS0_13ScanTileStateIdLb1EEES9_NS0_8NullTypeEjdLb0ESL_EEvT0_T1_T2_iT3_T4_T5__param_4[1],
	.param .align 1 .b8 _ZN3cub18CUB_300001_SM_10006detail4scan16DeviceScanKernelINS2_10policy_hubIdddjN4cuda3std3__44plusIvEEE10Policy1000EN6thrust24THRUST_300001_SM_1000_NS6detail15normal_iteratorINSD_10device_ptrIdEEEESI_NS0_13ScanTileStateIdLb1EEES9_NS0_8NullTypeEjdLb0ESL_EEvT0_T1_T2_iT3_T4_T5__param_5[1],
	.param .u32 _ZN3cub18CUB_300001_SM_10006detail4scan16DeviceScanKernelINS2_10policy_hubIdddjN4cuda3std3__44plusIvEEE10Policy1000EN6thrust24THRUST_300001_SM_1000_NS6detail15normal_iteratorINSD_10device_ptrIdEEEESI_NS0_13ScanTileStateIdLb1EEES9_NS0_8NullTypeEjdLb0ESL_EEvT0_T1_T2_iT3_T4_T5__param_6
)
.maxntid 416
{
	.reg .pred 	%p<142>;
	.reg .b32 	%r<609>;
	.reg .b64 	%rd<174>;
	.reg .b64 	%fd<439>;
	// demoted variable
	.shared .align 16 .b8 _ZZN3cub18CUB_300001_SM_10006detail4scan16DeviceScanKernelINS2_10policy_hubIdddjN4cuda3std3__44plusIvEEE10Policy1000EN6thrust24THRUST_300001_SM_1000_NS6detail15normal_iteratorINSD_10device_ptrIdEEEESI_NS0_13ScanTileStateIdLb1EEES9_NS0_8NullTypeEjdLb0ESL_EEvT0_T1_T2_iT3_T4_T5_E12temp_storage[36624];
	ld.param.u64 	%rd1, [_ZN3cub18CUB_300001_SM_10006detail4scan16DeviceScanKernelINS2_10policy_hubIdddjN4cuda3std3__44plusIvEEE10Policy1000EN6thrust24THRUST_300001_SM_1000_NS6detail15normal_iteratorINSD_10device_ptrIdEEEESI_NS0_13ScanTileStateIdLb1EEES9_NS0_8NullTypeEjdLb0ESL_EEvT0_T1_T2_iT3_T4_T5__param_2];
	ld.param.u64 	%rd44, [_ZN3cub18CUB_300001_SM_10006detail4scan16DeviceScanKernelINS2_10policy_hubIdddjN4cuda3std3__44plusIvEEE10Policy1000EN6thrust24THRUST_300001_SM_1000_NS6detail15normal_iteratorINSD_10device_ptrIdEEEESI_NS0_13ScanTileStateIdLb1EEES9_NS0_8NullTypeEjdLb0ESL_EEvT0_T1_T2_iT3_T4_T5__param_1];
	ld.param.u64 	%rd45, [_ZN3cub18CUB_300001_SM_10006detail4scan16DeviceScanKernelINS2_10policy_hubIdddjN4cuda3std3__44plusIvEEE10Policy1000EN6thrust24THRUST_300001_SM_1000_NS6detail15normal_iteratorINSD_10device_ptrIdEEEESI_NS0_13ScanTileStateIdLb1EEES9_NS0_8NullTypeEjdLb0ESL_EEvT0_T1_T2_iT3_T4_T5__param_0];
	ld.param.u32 	%r56, [_ZN3cub18CUB_300001_SM_10006detail4scan16DeviceScanKernelINS2_10policy_hubIdddjN4cuda3std3__44plusIvEEE10Policy1000EN6thrust24THRUST_300001_SM_1000_NS6detail15normal_iteratorINSD_10device_ptrIdEEEESI_NS0_13ScanTileStateIdLb1EEES9_NS0_8NullTypeEjdLb0ESL_EEvT0_T1_T2_iT3_T4_T5__param_3];
	ld.param.u32 	%r57, [_ZN3cub18CUB_300001_SM_10006detail4scan16DeviceScanKernelINS2_10policy_hubIdddjN4cuda3std3__44plusIvEEE10Policy1000EN6thrust24THRUST_300001_SM_1000_NS6detail15normal_iteratorINSD_10device_ptrIdEEEESI_NS0_13ScanTileStateIdLb1EEES9_NS0_8NullTypeEjdLb0ESL_EEvT0_T1_T2_iT3_T4_T5__param_6];
	cvta.to.global.u64 	%rd2, %rd45;
	cvta.to.global.u64 	%rd3, %rd44;
	mov.u32 	%r58, %ctaid.x;
	add.s32 	%r595, %r56, %r58;
	mul.lo.s32 	%r2, %r595, 4576;
	sub.s32 	%r3, %r57, %r2;
	setp.lt.u32 	%p1, %r3, 4577;
	@%p1 bra 	$L__BB9_26;
	cvt.u64.u32 	%rd102, %r2;
	mov.u32 	%r4, %tid.x;
	and.b32  	%r362, %r4, 31;
	and.b32  	%r363, %r4, 992;
	mul.lo.s32 	%r364, %r363, 11;
	or.b32  	%r365, %r364, %r362;
	cvt.u64.u32 	%rd103, %r365;
	add.s64 	%rd104, %rd103, %rd102;
	shl.b64 	%rd105, %rd104, 3;
	add.s64 	%rd106, %rd2, %rd105;
	ld.global.f64 	%fd241, [%rd106];
	ld.global.f64 	%fd242, [%rd106+256];
	ld.global.f64 	%fd243, [%rd106+512];
	ld.global.f64 	%fd244, [%rd106+768];
	ld.global.f64 	%fd245, [%rd106+1024];
	ld.global.f64 	%fd246, [%rd106+1280];
	ld.global.f64 	%fd247, [%rd106+1536];
	ld.global.f64 	%fd248, [%rd106+1792];
	ld.global.f64 	%fd249, [%rd106+2048];
	ld.global.f64 	%fd250, [%rd106+2304];
	ld.global.f64 	%fd251, [%rd106+2560];
	// begin inline asm
	mov.u32 %r361, %laneid;
	// end inline asm
	shr.u32 	%r6, %r4, 5;
	mad.lo.s32 	%r366, %r6, 352, %r361;
	shl.b32 	%r367, %r366, 3;
	mov.u32 	%r368, _ZZN3cub18CUB_300001_SM_10006detail4scan16DeviceScanKernelINS2_10policy_hubIdddjN4cuda3std3__44plusIvEEE10Policy1000EN6thrust24THRUST_300001_SM_1000_NS6detail15normal_iteratorINSD_10device_ptrIdEEEESI_NS0_13ScanTileStateIdLb1EEES9_NS0_8NullTypeEjdLb0ESL_EEvT0_T1_T2_iT3_T4_T5_E12temp_storage;
	add.s32 	%r7, %r368, %r367;
	st.shared.f64 	[%r7], %fd241;
	st.shared.f64 	[%r7+256], %fd242;
	st.shared.f64 	[%r7+512], %fd243;
	st.shared.f64 	[%r7+768], %fd244;
	st.shared.f64 	[%r7+1024], %fd245;
	st.shared.f64 	[%r7+1280], %fd246;
	st.shared.f64 	[%r7+1536], %fd247;
	st.shared.f64 	[%r7+1792], %fd248;
	st.shared.f64 	[%r7+2048], %fd249;
	st.shared.f64 	[%r7+2304], %fd250;
	st.shared.f64 	[%r7+2560], %fd251;
	bar.warp.sync 	-1;
	mad.lo.s32 	%r8, %r361, 80, %r7;
	ld.shared.f64 	%fd1, [%r8];
	ld.shared.f64 	%fd2, [%r8+8];
	ld.shared.f64 	%fd3, [%r8+16];
	ld.shared.f64 	%fd4, [%r8+24];
	ld.shared.f64 	%fd5, [%r8+32];
	ld.shared.f64 	%fd6, [%r8+40];
	ld.shared.f64 	%fd7, [%r8+48];
	ld.shared.f64 	%fd8, [%r8+56];
	ld.shared.f64 	%fd9, [%r8+64];
	ld.shared.f64 	%fd10, [%r8+72];
	ld.shared.f64 	%fd11, [%r8+80];
	bar.sync 	0;
	setp.ne.s32 	%p84, %r595, 0;
	@%p84 bra 	$L__BB9_6;
	add.f64 	%fd353, %fd1, %fd2;
	add.f64 	%fd354, %fd353, %fd3;
	add.f64 	%fd355, %fd354, %fd4;
	add.f64 	%fd356, %fd355, %fd5;
	add.f64 	%fd357, %fd356, %fd6;
	add.f64 	%fd358, %fd357, %fd7;
	add.f64 	%fd359, %fd358, %fd8;
	add.f64 	%fd360, %fd359, %fd9;
	add.f64 	%fd361, %fd360, %fd10;
	add.f64 	%fd344, %fd361, %fd11;
	mov.b32 	%r573, 1;
	mov.b32 	%r574, 0;
	mov.b32 	%r575, -1;
	// begin inline asm
	{  .reg .u32 lo;  .reg .u32 hi;  .reg .pred p;  .reg .f64 r0;  mov.b64 %fd343, %fd344;  mov.b64 {lo, hi}, %fd344;  shfl.sync.up.b32 lo|p, lo, %r573, %r574, %r575;  shfl.sync.up.b32 hi|p, hi, %r573, %r574, %r575;  mov.b64 r0, {lo, hi};  @p add.f64 %fd343, %fd343, r0;}
	// end inline asm
	mov.b32 	%r554, 2;
	// begin inline asm
	{  .reg .u32 lo;  .reg .u32 hi;  .reg .pred p;  .reg .f64 r0;  mov.b64 %fd345, %fd343;  mov.b64 {lo, hi}, %fd343;  shfl.sync.up.b32 lo|p, lo, %r554, %r574, %r575;  shfl.sync.up.b32 hi|p, hi, %r554, %r574, %r575;  mov.b64 r0, {lo, hi};  @p add.f64 %fd345, %fd345, r0;}
	// end inline asm
	mov.b32 	%r557, 4;
	// begin inline asm
	{  .reg .u32 lo;  .reg .u32 hi;  .reg .pred p;  .reg .f64 r0;  mov.b64 %fd347, %fd345;  mov.b64 {lo, hi}, %fd345;  shfl.sync.up.b32 lo|p, lo, %r557, %r574, %r575;  shfl.sync.up.b32 hi|p, hi, %r557, %r574, %r575;  mov.b64 r0, {lo, hi};  @p add.f64 %fd347, %fd347, r0;}
	// end inline asm
	mov.b32 	%r560, 8;
	// begin inline asm
	{  .reg .u32 lo;  .reg .u32 hi;  .reg .pred p;  .reg .f64 r0;  mov.b64 %fd349, %fd347;  mov.b64 {lo, hi}, %fd347;  shfl.sync.up.b32 lo|p, lo, %r560, %r574, %r575;  shfl.sync.up.b32 hi|p, hi, %r560, %r574, %r575;  mov.b64 r0, {lo, hi};  @p add.f64 %fd349, %fd349, r0;}
	// end inline asm
	mov.b32 	%r563, 16;
	// begin inline asm
	{  .reg .u32 lo;  .reg .u32 hi;  .reg .pred p;  .reg .f64 r0;  mov.b64 %fd351, %fd349;  mov.b64 {lo, hi}, %fd349;  shfl.sync.up.b32 lo|p, lo, %r563, %r574, %r575;  shfl.sync.up.b32 hi|p, hi, %r563, %r574, %r575;  mov.b64 r0, {lo, hi};  @p add.f64 %fd351, %fd351, r0;}
	// end inline asm
	mov.b64 	%rd154, %fd351;
	mov.b64 	{%r567, %r572}, %rd154;
	// begin inline asm
	shfl.sync.up.b32 %r566, %r567, %r573, %r574, %r575;
	// end inline asm
	// begin inline asm
	shfl.sync.up.b32 %r571, %r572, %r573, %r574, %r575;
	// end inline asm
	setp.ne.s32 	%p127, %r361, 31;
	@%p127 bra 	$L__BB9_4;
	shl.b32 	%r576, %r6, 3;
	add.s32 	%r578, %r368, %r576;
	st.shared.f64 	[%r578+32], %fd351;
$L__BB9_4:
	mov.b64 	%rd155, {%r566, %r571};
	mov.b64 	%fd362, %rd155;
	bar.sync 	0;
	ld.shared.v2.f64 	{%fd363, %fd364}, [_ZZN3cub18CUB_300001_SM_10006detail4scan16DeviceScanKernelINS2_10policy_hubIdddjN4cuda3std3__44plusIvEEE10Policy1000EN6thrust24THRUST_300001_SM_1000_NS6detail15normal_iteratorINSD_10device_ptrIdEEEESI_NS0_13ScanTileStateIdLb1EEES9_NS0_8NullTypeEjdLb0ESL_EEvT0_T1_T2_iT3_T4_T5_E12temp_storage+32];
	add.f64 	%fd365, %fd363, %fd364;
	setp.eq.s32 	%p128, %r6, 2;
	selp.f64 	%fd366, %fd365, %fd363, %p128;
	ld.shared.v2.f64 	{%fd367, %fd368}, [_ZZN3cub18CUB_300001_SM_10006detail4scan16DeviceScanKernelINS2_10policy_hubIdddjN4cuda3std3__44plusIvEEE10Policy1000EN6thrust24THRUST_300001_SM_1000_NS6detail15normal_iteratorINSD_10device_ptrIdEEEESI_NS0_13ScanTileStateIdLb1EEES9_NS0_8NullTypeEjdLb0ESL_EEvT0_T1_T2_iT3_T4_T5_E12temp_storage+48];
	add.f64 	%fd369, %fd365, %fd367;
	setp.eq.s32 	%p129, %r6, 3;
	selp.f64 	%fd370, %fd369, %fd366, %p129;
	add.f64 	%fd371, %fd369, %fd368;
	setp.eq.s32 	%p130, %r6, 4;
	selp.f64 	%fd372, %fd371, %fd370, %p130;
	ld.shared.v2.f64 	{%fd373, %fd374}, [_ZZN3cub18CUB_300001_SM_10006detail4scan16DeviceScanKernelINS2_10policy_hubIdddjN4cuda3std3__44plusIvEEE10Policy1000EN6thrust24THRUST_300001_SM_1000_NS6detail15normal_iteratorINSD_10device_ptrIdEEEESI_NS0_13ScanTileStateIdLb1EEES9_NS0_8NullTypeEjdLb0ESL_EEvT0_T1_T2_iT3_T4_T5_E12temp_storage+64];
	add.f64 	%fd375, %fd371, %fd373;
	setp.eq.s32 	%p131, %r6, 5;
	selp.f64 	%fd376, %fd375, %fd372, %p131;
	add.f64 	%fd377, %fd375, %fd374;
	setp.eq.s32 	%p132, %r6, 6;
	selp.f64 	%fd378, %fd377, %fd376, %p132;
	ld.shared.v2.f64 	{%fd379, %fd380}, [_ZZN3cub18CUB_300001_SM_10006detail4scan16DeviceScanKernelINS2_10policy_hubIdddjN4cuda3std3__44plusIvEEE10Policy1000EN6thrust24THRUST_300001_SM_1000_NS6detail15normal_iteratorINSD_10device_ptrIdEEEESI_NS0_13ScanTileStateIdLb1EEES9_NS0_8NullTypeEjdLb0ESL_EEvT0_T1_T2_iT3_T4_T5_E12temp_storage+80];
	add.f64 	%fd381, %fd377, %fd379;
	setp.eq.s32 	%p133, %r6, 7;
	selp.f64 	%fd382, %fd381, %fd378, %p133;
	add.f64 	%fd383, %fd381, %fd380;
	setp.eq.s32 	%p134, %r6, 8;
	selp.f64 	%fd384, %fd383, %fd382, %p134;
	ld.shared.v2.f64 	{%fd385, %fd386}, [_ZZN3cub18CUB_300001_SM_10006detail4scan16DeviceScanKernelINS2_10policy_hubIdddjN4cuda3std3__44plusIvEEE10Policy1000EN6thrust24THRUST_300001_SM_1000_NS6detail15normal_iteratorINSD_10device_ptrIdEEEESI_NS0_13ScanTileStateIdLb1EEES9_NS0_8NullTypeEjdLb0ESL_EEvT0_T1_T2_iT3_T4_T5_E12temp_storage+96];
	add.f64 	%fd387, %fd383, %fd385;
	setp.eq.s32 	%p135, %r6, 9;
	selp.f64 	%fd388, %fd387, %fd384, %p135;
	add.f64 	%fd389, %fd387, %fd386;
	setp.eq.s32 	%p136, %r6, 10;
	selp.f64 	%fd390, %fd389, %fd388, %p136;
	ld.shared.v2.f64 	{%fd391, %fd392}, [_ZZN3cub18CUB_300001_SM_10006detail4scan16DeviceScanKernelINS2_10policy_hubIdddjN4cuda3std3__44plusIvEEE10Policy1000EN6thrust24THRUST_300001_SM_1000_NS6detail15normal_iteratorINSD_10device_ptrIdEEEESI_NS0_13ScanTileStateIdLb1EEES9_NS0_8NullTypeEjdLb0ESL_EEvT0_T1_T2_iT3_T4_T5_E12temp_storage+112];
	add.f64 	%fd393, %fd389, %fd391;
	setp.eq.s32 	%p137, %r6, 11;
	selp.f64 	%fd394, %fd393, %fd390, %p137;
	add.f64 	%fd13, %fd393, %fd392;
	setp.eq.s32 	%p138, %r6, 12;
	selp.f64 	%fd395, %fd13, %fd394, %p138;
	setp.lt.u32 	%p139, %r4, 32;
	add.f64 	%fd396, %fd395, %fd362;
	setp.eq.s32 	%p140, %r361, 0;
	selp.f64 	%fd397, %fd395, %fd396, %p140;
	selp.f64 	%fd398, %fd362, %fd397, %p139;
	setp.ne.s32 	%p141, %r4, 0;
	add.f64 	%fd424, %fd1, %fd398;
	@%p141 bra 	$L__BB9_25;
	ld.shared.f64 	%fd399, [_ZZN3cub18CUB_300001_SM_10006detail4scan16DeviceScanKernelINS2_10policy_hubIdddjN4cuda3std3__44plusIvEEE10Policy1000EN6thrust24THRUST_300001_SM_1000_NS6detail15normal_iteratorINSD_10device_ptrIdEEEESI_NS0_13ScanTileStateIdLb1EEES9_NS0_8NullTypeEjdLb0ESL_EEvT0_T1_T2_iT3_T4_T5_E12temp_storage+128];
	add.f64 	%fd400, %fd13, %fd399;
	mov.b64 	%rd158, %fd400;
	add.s64 	%rd156, %rd1, 512;
	mov.b64 	%rd157, 101;
	// begin inline asm
	st.relaxed.gpu.v2.u64 [%rd156], {%rd157, %rd158};
	// end inline asm
	mov.f64 	%fd424, %fd1;
	bra.uni 	$L__BB9_25;
$L__BB9_6:
	add.f64 	%fd262, %fd1, %fd2;
	add.f64 	%fd263, %fd262, %fd3;
	add.f64 	%fd264, %fd263, %fd4;
	add.f64 	%fd265, %fd264, %fd5;
	add.f64 	%fd266, %fd265, %fd6;
	add.f64 	%fd267, %fd266, %fd7;
	add.f64 	%fd268, %fd267, %fd8;
	add.f64 	%fd269, %fd268, %fd9;
	add.f64 	%fd270, %fd269, %fd10;
	add.f64 	%fd253, %fd270, %fd11;
	mov.b32 	%r391, 1;
	mov.b32 	%r392, 0;
	mov.b32 	%r393, -1;
	// begin inline asm
	{  .reg .u32 lo;  .reg .u32 hi;  .reg .pred p;  .reg .f64 r0;  mov.b64 %fd252, %fd253;  mov.b64 {lo, hi}, %fd253;  shfl.sync.up.b32 lo|p, lo, %r391, %r392, %r393;  shfl.sync.up.b32 hi|p, hi, %r391, %r392, %r393;  mov.b64 r0, {lo, hi};  @p add.f64 %fd252, %fd252, r0;}
	// end inline asm
	mov.b32 	%r372, 2;
	// begin inline asm
	{  .reg .u32 lo;  .reg .u32 hi;  .reg .pred p;  .reg .f64 r0;  mov.b64 %fd254, %fd252;  mov.b64 {lo, hi}, %fd252;  shfl.sync.up.b32 lo|p, lo, %r372, %r392, %r393;  shfl.sync.up.b32 hi|p, hi, %r372, %r392, %r393;  mov.b64 r0, {lo, hi};  @p add.f64 %fd254, %fd254, r0;}
	// end inline asm
	mov.b32 	%r375, 4;
	// begin inline asm
	{  .reg .u32 lo;  .reg .u32 hi;  .reg .pred p;  .reg .f64 r0;  mov.b64 %fd256, %fd254;  mov.b64 {lo, hi}, %fd254;  shfl.sync.up.b32 lo|p, lo, %r375, %r392, %r393;  shfl.sync.up.b32 hi|p, hi, %r375, %r392, %r393;  mov.b64 r0, {lo, hi};  @p add.f64 %fd256, %fd256, r0;}
	// end inline asm
	mov.b32 	%r378, 8;
	// begin inline asm
	{  .reg .u32 lo;  .reg .u32 hi;  .reg .pred p;  .reg .f64 r0;  mov.b64 %fd258, %fd256;  mov.b64 {lo, hi}, %fd256;  shfl.sync.up.b32 lo|p, lo, %r378, %r392, %r393;  shfl.sync.up.b32 hi|p, hi, %r378, %r392, %r393;  mov.b64 r0, {lo, hi};  @p add.f64 %fd258, %fd258, r0;}
	// end inline asm
	mov.b32 	%r381, 16;
	// begin inline asm
	{  .reg .u32 lo;  .reg .u32 hi;  .reg .pred p;  .reg .f64 r0;  mov.b64 %fd260, %fd258;  mov.b64 {lo, hi}, %fd258;  shfl.sync.up.b32 lo|p, lo, %r381, %r392, %r393;  shfl.sync.up.b32 hi|p, hi, %r381, %r392, %r393;  mov.b64 r0, {lo, hi};  @p add.f64 %fd260, %fd260, r0;}
	// end inline asm
	mov.b64 	%rd107, %fd260;
	mov.b64 	{%r385, %r390}, %rd107;
	// begin inline asm
	shfl.sync.up.b32 %r384, %r385, %r391, %r392, %r393;
	// end inline asm
	// begin inline asm
	shfl.sync.up.b32 %r389, %r390, %r391, %r392, %r393;
	// end inline asm
	setp.ne.s32 	%p85, %r361, 31;
	@%p85 bra 	$L__BB9_8;
	shl.b32 	%r394, %r6, 3;
	add.s32 	%r396, %r368, %r394;
	st.shared.f64 	[%r396+32], %fd260;
$L__BB9_8:
	mov.b64 	%rd108, {%r384, %r389};
	mov.b64 	%fd271, %rd108;
	bar.sync 	0;
	ld.shared.v2.f64 	{%fd272, %fd273}, [_ZZN3cub18CUB_300001_SM_10006detail4scan16DeviceScanKernelINS2_10policy_hubIdddjN4cuda3std3__44plusIvEEE10Policy1000EN6thrust24THRUST_300001_SM_1000_NS6detail15normal_iteratorINSD_10device_ptrIdEEEESI_NS0_13ScanTileStateIdLb1EEES9_NS0_8NullTypeEjdLb0ESL_EEvT0_T1_T2_iT3_T4_T5_E12temp_storage+32];
	add.f64 	%fd274, %fd272, %fd273;
	setp.eq.s32 	%p86, %r6, 2;
	selp.f64 	%fd275, %fd274, %fd272, %p86;
	ld.shared.v2.f64 	{%fd276, %fd277}, [_ZZN3cub18CUB_300001_SM_10006detail4scan16DeviceScanKernelINS2_10policy_hubIdddjN4cuda3std3__44plusIvEEE10Policy1000EN6thrust24THRUST_300001_SM_1000_NS6detail15normal_iteratorINSD_10device_ptrIdEEEESI_NS0_13ScanTileStateIdLb1EEES9_NS0_8NullTypeEjdLb0ESL_EEvT0_T1_T2_iT3_T4_T5_E12temp_storage+48];
	add.f64 	%fd278, %fd274, %fd276;
	setp.eq.s32 	%p87, %r6, 3;
	selp.f64 	%fd279, %fd278, %fd275, %p87;
	add.f64 	%fd280, %fd278, %fd277;
	setp.eq.s32 	%p88, %r6, 4;
	selp.f64 	%fd281, %fd280, %fd279, %p88;
	ld.shared.v2.f64 	{%fd282, %fd283}, [_ZZN3cub18CUB_300001_SM_10006detail4scan16DeviceScanKernelINS2_10policy_hubIdddjN4cuda3std3__44plusIvEEE10Policy1000EN6thrust24THRUST_300001_SM_1000_NS6detail15normal_iteratorINSD_10device_ptrIdEEEESI_NS0_13ScanTileStateIdLb1EEES9_NS0_8NullTypeEjdLb0ESL_EEvT0_T1_T2_iT3_T4_T5_E12temp_storage+64];
	add.f64 	%fd284, %fd280, %fd282;
	setp.eq.s32 	%p89, %r6, 5;
	selp.f64 	%fd285, %fd284, %fd281, %p89;
	add.f64 	%fd286, %fd284, %fd283;
	setp.eq.s32 	%p90, %r6, 6;
	selp.f64 	%fd287, %fd286, %fd285, %p90;
	ld.shared.v2.f64 	{%fd288, %fd289}, [_ZZN3cub18CUB_300001_SM_10006detail4scan16DeviceScanKernelINS2_10policy_hubIdddjN4cuda3std3__44plusIvEEE10Policy1000EN6thrust24THRUST_300001_SM_1000_NS6detail15normal_iteratorINSD_10device_ptrIdEEEESI_NS0_13ScanTileStateIdLb1EEES9_NS0_8NullTypeEjdLb0ESL_EEvT0_T1_T2_iT3_T4_T5_E12temp_storage+80];
	add.f64 	%fd290, %fd286, %fd288;
	setp.eq.s32 	%p91, %r6, 7;
	selp.f64 	%fd291, %fd290, %fd287, %p91;
	add.f64 	%fd292, %fd290, %fd289;
	setp.eq.s32 	%p92, %r6, 8;
	selp.f64 	%fd293, %fd292, %fd291, %p92;
	ld.shared.v2.f64 	{%fd294, %fd295}, [_ZZN3cub18CUB_300001_SM_10006detail4scan16DeviceScanKernelINS2_10policy_hubIdddjN4cuda3std3__44plusIvEEE10Policy1000EN6thrust24THRUST_300001_SM_1000_NS6detail15normal_iteratorINSD_10device_ptrIdEEEESI_NS0_13ScanTileStateIdLb1EEES9_NS0_8NullTypeEjdLb0ESL_EEvT0_T1_T2_iT3_T4_T5_E12temp_storage+96];
	add.f64 	%fd296, %fd292, %fd294;
	setp.eq.s32 	%p93, %r6, 9;
	selp.f64 	%fd297, %fd296, %fd293, %p93;
	add.f64 	%fd298, %fd296, %fd295;
	setp.eq.s32 	%p94, %r6, 10;
	selp.f64 	%fd299, %fd298, %fd297, %p94;
	ld.shared.v2.f64 	{%fd300, %fd301}, [_ZZN3cub18CUB_300001_SM_10006detail4scan16DeviceScanKernelINS2_10policy_hubIdddjN4cuda3std3__44plusIvEEE10Policy1000EN6thrust24THRUST_300001_SM_1000_NS6detail15normal_iteratorINSD_10device_ptrIdEEEESI_NS0_13ScanTileStateIdLb1EEES9_NS0_8NullTypeEjdLb0ESL_EEvT0_T1_T2_iT3_T4_T5_E12temp_storage+112];
	add.f64 	%fd302, %fd298, %fd300;
	setp.eq.s32 	%p95, %r6, 11;
	selp.f64 	%fd303, %fd302, %fd299, %p95;
	add.f64 	%fd304, %fd302, %fd301;
	setp.eq.s32 	%p96, %r6, 12;
	selp.f64 	%fd305, %fd304, %fd303, %p96;
	ld.shared.f64 	%fd306, [_ZZN3cub18CUB_300001_SM_10006detail4scan16DeviceScanKernelINS2_10policy_hubIdddjN4cuda3std3__44plusIvEEE10Policy1000EN6thrust24THRUST_300001_SM_1000_NS6detail15normal_iteratorINSD_10device_ptrIdEEEESI_NS0_13ScanTileStateIdLb1EEES9_NS0_8NullTypeEjdLb0ESL_EEvT0_T1_T2_iT3_T4_T5_E12temp_storage+128];
	add.f64 	%fd16, %fd304, %fd306;
	setp.gt.u32 	%p97, %r4, 31;
	setp.lt.u32 	%p98, %r4, 32;
	add.f64 	%fd307, %fd305, %fd271;
	setp.eq.s32 	%p99, %r361, 0;
	selp.f64 	%fd423, %fd305, %fd307, %p99;
	selp.f64 	%fd18, %fd271, %fd423, %p98;
	@%p97 bra 	$L__BB9_24;
	setp.ne.s32 	%p100, %r4, 0;
	mul.wide.s32 	%rd109, %r595, 16;
	add.s64 	%rd4, %rd1, %rd109;
	@%p100 bra 	$L__BB9_11;
	st.shared.f64 	[_ZZN3cub18CUB_300001_SM_10006detail4scan16DeviceScanKernelINS2_10policy_hubIdddjN4cuda3std3__44plusIvEEE10Policy1000EN6thrust24THRUST_300001_SM_1000_NS6detail15normal_iteratorINSD_10device_ptrIdEEEESI_NS0_13ScanTileStateIdLb1EEES9_NS0_8NullTypeEjdLb0ESL_EEvT0_T1_T2_iT3_T4_T5_E12temp_storage+24], %fd16;
	mov.b64 	%rd112, %fd16;
	add.s64 	%rd110, %rd4, 512;
	mov.b64 	%rd111, 100;
	// begin inline asm
	st.relaxed.gpu.v2.u64 [%rd110], {%rd111, %rd112};
	// end inline asm
$L__BB9_11:
	not.b32 	%r400, %r4;
	add.s32 	%r401, %r595, %r400;
	mov.b32 	%r397, 710;
	// begin inline asm
	nanosleep.u32 %r397;
	// end inline asm
	mul.wide.s32 	%rd116, %r401, 16;
	add.s64 	%rd117, %rd1, %rd116;
	add.s64 	%rd115, %rd117, 512;
	// begin inline asm
	ld.relaxed.gpu.v2.u64 {%rd167, %rd165}, [%rd115];
	// end inline asm
	mov.b32 	%r596, 386;
$L__BB9_12:
	setp.eq.s64 	%p101, %rd167, 99;
	mov.b32 	%r402, -1;
	vote.sync.any.pred 	%p102, %p101, %r402;
	not.pred 	%p103, %p102;
	@%p103 bra 	$L__BB9_14;
	ld.param.u32 	%r592, [_ZN3cub18CUB_300001_SM_10006detail4scan16DeviceScanKernelINS2_10policy_hubIdddjN4cuda3std3__44plusIvEEE10Policy1000EN6thrust24THRUST_300001_SM_1000_NS6detail15normal_iteratorINSD_10device_ptrIdEEEESI_NS0_13ScanTileStateIdLb1EEES9_NS0_8NullTypeEjdLb0ESL_EEvT0_T1_T2_iT3_T4_T5__param_3];
	shr.u32 	%r16, %r596, 1;
	mul.lo.s32 	%r542, %r595, 16807;
	and.b32  	%r595, %r542, 2147483647;
	sub.s32 	%r543, %r596, %r16;
	add.s32 	%r544, %r543, 1;
	rem.u32 	%r545, %r595, %r544;
	add.s32 	%r541, %r545, %r16;
	// begin inline asm
	nanosleep.u32 %r541;
	// end inline asm
	add.s32 	%r547, %r592, %r58;
	add.s32 	%r550, %r547, %r400;
	mul.wide.s32 	%rd152, %r550, 16;
	add.s64 	%rd153, %rd1, %rd152;
	add.s64 	%rd151, %rd153, 512;
	// begin inline asm
	ld.relaxed.gpu.v2.u64 {%rd167, %rd165}, [%rd151];
	// end inline asm
	mov.u32 	%r596, %r16;
	bra.uni 	$L__BB9_12;
$L__BB9_14:
	ld.param.u32 	%r591, [_ZN3cub18CUB_300001_SM_10006detail4scan16DeviceScanKernelINS2_10policy_hubIdddjN4cuda3std3__44plusIvEEE10Policy1000EN6thrust24THRUST_300001_SM_1000_NS6detail15normal_iteratorINSD_10device_ptrIdEEEESI_NS0_13ScanTileStateIdLb1EEES9_NS0_8NullTypeEjdLb0ESL_EEvT0_T1_T2_iT3_T4_T5__param_3];
	add.s32 	%r457, %r591, %r58;
	mov.u32 	%r458, %tid.x;
	not.b32 	%r459, %r458;
	add.s32 	%r599, %r457, %r459;
	mov.b64 	%fd308, %rd165;
	mov.b64 	{%r406, %r411}, %rd165;
	setp.eq.s64 	%p104, %rd167, 101;
	mov.b32 	%r454, -1;
	vote.sync.ballot.b32 	%r460, %p104, %r454;
	// begin inline asm
	mov.u32 %r404, %lanemask_ge;
	// end inline asm
	and.b32  	%r461, %r460, %r404;
	or.b32  	%r462, %r461, -2147483648;
	add.s32 	%r463, %r462, -1;
	not.b32 	%r464, %r462;
	and.b32  	%r465, %r464, %r463;
	popc.b32 	%r408, %r465;
	mov.b32 	%r412, 1;
	// begin inline asm
	shfl.sync.down.b32 %r405, %r406, %r412, %r408, %r454;
	// end inline asm
	// begin inline asm
	shfl.sync.down.b32 %r410, %r411, %r412, %r408, %r454;
	// end inline asm
	mov.b64 	%rd118, {%r405, %r410};
	mov.b64 	%fd309, %rd118;
	setp.lt.s32 	%p106, %r361, %r408;
	add.f64 	%fd310, %fd308, %fd309;
	selp.f64 	%fd311, %fd310, %fd308, %p106;
	mov.b64 	%rd119, %fd311;
	mov.b64 	{%r416, %r421}, %rd119;
	mov.b32 	%r422, 2;
	// begin inline asm
	shfl.sync.down.b32 %r415, %r416, %r422, %r408, %r454;
	// end inline asm
	// begin inline asm
	shfl.sync.down.b32 %r420, %r421, %r422, %r408, %r454;
	// end inline asm
	mov.b64 	%rd120, {%r415, %r420};
	mov.b64 	%fd312, %rd120;
	add.s32 	%r466, %r361, 2;
	setp.gt.s32 	%p107, %r466, %r408;
	add.f64 	%fd313, %fd311, %fd312;
	selp.f64 	%fd314, %fd311, %fd313, %p107;
	mov.b64 	%rd121, %fd314;
	mov.b64 	{%r426, %r431}, %rd121;
	mov.b32 	%r432, 4;
	// begin inline asm
	shfl.sync.down.b32 %r425, %r426, %r432, %r408, %r454;
	// end inline asm
	// begin inline asm
	shfl.sync.down.b32 %r430, %r431, %r432, %r408, %r454;
	// end inline asm
	mov.b64 	%rd122, {%r425, %r430};
	mov.b64 	%fd315, %rd122;
	add.s32 	%r467, %r361, 4;
	setp.gt.s32 	%p108, %r467, %r408;
	add.f64 	%fd316, %fd314, %fd315;
	selp.f64 	%fd317, %fd314, %fd316, %p108;
	mov.b64 	%rd123, %fd317;
	mov.b64 	{%r436, %r441}, %rd123;
	mov.b32 	%r442, 8;
	// begin inline asm
	shfl.sync.down.b32 %r435, %r436, %r442, %r408, %r454;
	// end inline asm
	// begin inline asm
	shfl.sync.down.b32 %r440, %r441, %r442, %r408, %r454;
	// end inline asm
	mov.b64 	%rd124, {%r435, %r440};
	mov.b64 	%fd318, %rd124;
	add.s32 	%r468, %r361, 8;
	setp.gt.s32 	%p109, %r468, %r408;
	add.f64 	%fd319, %fd317, %fd318;
	selp.f64 	%fd320, %fd317, %fd319, %p109;
	mov.b64 	%rd125, %fd320;
	mov.b64 	{%r446, %r451}, %rd125;
	mov.b32 	%r452, 16;
	// begin inline asm
	shfl.sync.down.b32 %r445, %r446, %r452, %r408, %r454;
	// end inline asm
	// begin inline asm
	shfl.sync.down.b32 %r450, %r451, %r452, %r408, %r454;
	// end inline asm
	mov.b64 	%rd126, {%r445, %r450};
	mov.b64 	%fd321, %rd126;
	add.s32 	%r469, %r361, 16;
	setp.gt.s32 	%p110, %r469, %r408;
	add.f64 	%fd322, %fd320, %fd321;
	selp.f64 	%fd422, %fd320, %fd322, %p110;
	add.s64 	%rd13, %rd1, 512;
	mov.b32 	%r597, 386;
$L__BB9_15:
	setp.ne.s64 	%p111, %rd167, 101;
	mov.b32 	%r470, -1;
	vote.sync.all.pred 	%p112, %p111, %r470;
	not.pred 	%p113, %p112;
	@%p113 bra 	$L__BB9_20;
	shr.u32 	%r597, %r597, 1;
	mul.wide.s32 	%rd133, %r599, 16;
	add.s64 	%rd134, %rd13, %rd133;
	add.s64 	%rd132, %rd134, -512;
	// begin inline asm
	ld.relaxed.gpu.v2.u64 {%rd167, %rd168}, [%rd132];
	// end inline asm
	mov.u32 	%r601, %r597;
$L__BB9_17:
	setp.eq.s64 	%p117, %rd167, 99;
	mov.b32 	%r474, -1;
	vote.sync.any.pred 	%p118, %p117, %r474;
	not.pred 	%p119, %p118;
	@%p119 bra 	$L__BB9_19;
	shr.u32 	%r26, %r601, 1;
	mul.lo.s32 	%r537, %r595, 16807;
	and.b32  	%r595, %r537, 2147483647;
	sub.s32 	%r538, %r601, %r26;
	add.s32 	%r539, %r538, 1;
	rem.u32 	%r540, %r595, %r539;
	add.s32 	%r536, %r540, %r26;
	// begin inline asm
	nanosleep.u32 %r536;
	// end inline asm
	mul.wide.s32 	%rd147, %r599, 16;
	add.s64 	%rd148, %rd13, %rd147;
	add.s64 	%rd146, %rd148, -512;
	// begin inline asm
	ld.relaxed.gpu.v2.u64 {%rd167, %rd168}, [%rd146];
	// end inline asm
	mov.u32 	%r601, %r26;
	bra.uni 	$L__BB9_17;
$L__BB9_19:
	mov.b64 	%fd327, %rd168;
	mov.b64 	{%r477, %r482}, %rd168;
	setp.eq.s64 	%p120, %rd167, 101;
	mov.b32 	%r525, -1;
	vote.sync.ballot.b32 	%r526, %p120, %r525;
	and.b32  	%r527, %r526, %r404;
	or.b32  	%r528, %r527, -2147483648;
	add.s32 	%r529, %r528, -1;
	not.b32 	%r530, %r528;
	and.b32  	%r531, %r530, %r529;
	popc.b32 	%r479, %r531;
	mov.b32 	%r483, 1;
	// begin inline asm
	shfl.sync.down.b32 %r476, %r477, %r483, %r479, %r525;
	// end inline asm
	// begin inline asm
	shfl.sync.down.b32 %r481, %r482, %r483, %r479, %r525;
	// end inline asm
	mov.b64 	%rd135, {%r476, %r481};
	mov.b64 	%fd328, %rd135;
	setp.lt.s32 	%p122, %r361, %r479;
	add.f64 	%fd329, %fd327, %fd328;
	selp.f64 	%fd330, %fd329, %fd327, %p122;
	mov.b64 	%rd136, %fd330;
	mov.b64 	{%r487, %r492}, %rd136;
	mov.b32 	%r493, 2;
	// begin inline asm
	shfl.sync.down.b32 %r486, %r487, %r493, %r479, %r525;
	// end inline asm
	// begin inline asm
	shfl.sync.down.b32 %r491, %r492, %r493, %r479, %r525;
	// end inline asm
	mov.b64 	%rd137, {%r486, %r491};
	mov.b64 	%fd331, %rd137;
	add.s32 	%r532, %r361, 2;
	setp.gt.s32 	%p123, %r532, %r479;
	add.f64 	%fd332, %fd330, %fd331;
	selp.f64 	%fd333, %fd330, %fd332, %p123;
	mov.b64 	%rd138, %fd333;
	mov.b64 	{%r497, %r502}, %rd138;
	mov.b32 	%r503, 4;
	// begin inline asm
	shfl.sync.down.b32 %r496, %r497, %r503, %r479, %r525;
	// end inline asm
	// begin inline asm
	shfl.sync.down.b32 %r501, %r502, %r503, %r479, %r525;
	// end inline asm
	mov.b64 	%rd139, {%r496, %r501};
	mov.b64 	%fd334, %rd139;
	add.s32 	%r533, %r361, 4;
	setp.gt.s32 	%p124, %r533, %r479;
	add.f64 	%fd335, %fd333, %fd334;
	selp.f64 	%fd336, %fd333, %fd335, %p124;
	mov.b64 	%rd140, %fd336;
	mov.b64 	{%r507, %r512}, %rd140;
	mov.b32 	%r513, 8;
	// begin inline asm
	shfl.sync.down.b32 %r506, %r507, %r513, %r479, %r525;
	// end inline asm
	// begin inline asm
	shfl.sync.down.b32 %r511, %r512, %r513, %r479, %r525;
	// end inline asm
	mov.b64 	%rd141, {%r506, %r511};
	mov.b64 	%fd337, %rd141;
	add.s32 	%r534, %r361, 8;
	setp.gt.s32 	%p125, %r534, %r479;
	add.f64 	%fd338, %fd336, %fd337;
	selp.f64 	%fd339, %fd336, %fd338, %p125;
	mov.b64 	%rd142, %fd339;
	mov.b64 	{%r517, %r522}, %rd142;
	mov.b32 	%r523, 16;
	// begin inline asm
	shfl.sync.down.b32 %r516, %r517, %r523, %r479, %r525;
	// end inline asm
	// begin inline asm
	shfl.sync.down.b32 %r521, %r522, %r523, %r479, %r525;
	// end inline asm
	mov.b64 	%rd143, {%r516, %r521};
	mov.b64 	%fd340, %rd143;
	add.s32 	%r535, %r361, 16;
	setp.gt.s32 	%p126, %r535, %r479;
	add.f64 	%fd341, %fd339, %fd340;
	selp.f64 	%fd342, %fd339, %fd341, %p126;
	add.f64 	%fd422, %fd422, %fd342;
	add.s32 	%r599, %r599, -32;
	bra.uni 	$L__BB9_15;
$L__BB9_20:
	mov.u32 	%r472, %tid.x;
	setp.ne.s32 	%p114, %r472, 0;
	@%p114 bra 	$L__BB9_22;
	add.f64 	%fd323, %fd16, %fd422;
	mov.b64 	%rd129, %fd323;
	add.s64 	%rd127, %rd4, 512;
	mov.b64 	%rd128, 101;
	// begin inline asm
	st.relaxed.gpu.v2.u64 [%rd127], {%rd128, %rd129};
	// end inline asm
	st.shared.f64 	[_ZZN3cub18CUB_300001_SM_10006detail4scan16DeviceScanKernelINS2_10policy_hubIdddjN4cuda3std3__44plusIvEEE10Policy1000EN6thrust24THRUST_300001_SM_1000_NS6detail15normal_iteratorINSD_10device_ptrIdEEEESI_NS0_13ScanTileStateIdLb1EEES9_NS0_8NullTypeEjdLb0ESL_EEvT0_T1_T2_iT3_T4_T5_E12temp_storage+8], %fd422;
	st.shared.f64 	[_ZZN3cub18CUB_300001_SM_10006detail4scan16DeviceScanKernelINS2_10policy_hubIdddjN4cuda3std3__44plusIvEEE10Policy1000EN6thrust24THRUST_300001_SM_1000_NS6detail15normal_iteratorINSD_10device_ptrIdEEEESI_NS0_13ScanTileStateIdLb1EEES9_NS0_8NullTypeEjdLb0ESL_EEvT0_T1_T2_iT3_T4_T5_E12temp_storage+16], %fd323;
$L__BB9_22:
	setp.ne.s32 	%p115, %r361, 0;
	mov.f64 	%fd423, %fd18;
	@%p115 bra 	$L__BB9_24;
	st.shared.f64 	[_ZZN3cub18CUB_300001_SM_10006detail4scan16DeviceScanKernelINS2_10policy_hubIdddjN4cuda3std3__44plusIvEEE10Policy1000EN6thrust24THRUST_300001_SM_1000_NS6detail15normal_iteratorINSD_10device_ptrIdEEEESI_NS0_13ScanTileStateIdLb1EEES9_NS0_8NullTypeEjdLb0ESL_EEvT0_T1_T2_iT3_T4_T5_E12temp_storage+152], %fd422;
	mov.f64 	%fd423, %fd422;
$L__BB9_24:
	bar.sync 	0;
	mov.u32 	%r473, %tid.x;
	setp.eq.s32 	%p116, %r473, 0;
	ld.shared.f64 	%fd324, [_ZZN3cub18CUB_300001_SM_10006detail4scan16DeviceScanKernelINS2_10policy_hubIdddjN4cuda3std3__44plusIvEEE10Policy1000EN6thrust24THRUST_300001_SM_1000_NS6detail15normal_iteratorINSD_10device_ptrIdEEEESI_NS0_13ScanTileStateIdLb1EEES9_NS0_8NullTypeEjdLb0ESL_EEvT0_T1_T2_iT3_T4_T5_E12temp_storage+152];
	add.f64 	%fd325, %fd423, %fd324;
	selp.f64 	%fd326, %fd423, %fd325, %p116;
	add.f64 	%fd424, %fd1, %fd326;
$L__BB9_25:
	ld.param.u32 	%r593, [_ZN3cub18CUB_300001_SM_10006detail4scan16DeviceScanKernelINS2_10policy_hubIdddjN4cuda3std3__44plusIvEEE10Policy1000EN6thrust24THRUST_300001_SM_1000_NS6detail15normal_iteratorINSD_10device_ptrIdEEEESI_NS0_13ScanTileStateIdLb1EEES9_NS0_8NullTypeEjdLb0ESL_EEvT0_T1_T2_iT3_T4_T5__param_3];
	add.f64 	%fd401, %fd424, %fd2;
	add.f64 	%fd402, %fd401, %fd3;
	add.f64 	%fd403, %fd402, %fd4;
	add.f64 	%fd404, %fd403, %fd5;
	add.f64 	%fd405, %fd404, %fd6;
	add.f64 	%fd406, %fd405, %fd7;
	add.f64 	%fd407, %fd406, %fd8;
	add.f64 	%fd408, %fd407, %fd9;
	add.f64 	%fd409, %fd408, %fd10;
	add.f64 	%fd410, %fd409, %fd11;
	bar.sync 	0;
	st.shared.f64 	[%r8], %fd424;
	st.shared.f64 	[%r8+8], %fd401;
	st.shared.f64 	[%r8+16], %fd402;
	st.shared.f64 	[%r8+24], %fd403;
	st.shared.f64 	[%r8+32], %fd404;
	st.shared.f64 	[%r8+40], %fd405;
	st.shared.f64 	[%r8+48], %fd406;
	st.shared.f64 	[%r8+56], %fd407;
	st.shared.f64 	[%r8+64], %fd408;
	st.shared.f64 	[%r8+72], %fd409;
	st.shared.f64 	[%r8+80], %fd410;
	bar.warp.sync 	-1;
	ld.shared.f64 	%fd411, [%r7];
	ld.shared.f64 	%fd412, [%r7+256];
	ld.shared.f64 	%fd413, [%r7+512];
	ld.shared.f64 	%fd414, [%r7+768];
	ld.shared.f64 	%fd415, [%r7+1024];
	ld.shared.f64 	%fd416, [%r7+1280];
	ld.shared.f64 	%fd417, [%r7+1536];
	ld.shared.f64 	%fd418, [%r7+1792];
	ld.shared.f64 	%fd419, [%r7+2048];
	ld.shared.f64 	%fd420, [%r7+2304];
	ld.shared.f64 	%fd421, [%r7+2560];
	mov.u32 	%r579, %tid.x;
	and.b32  	%r580, %r579, 992;
	mul.lo.s32 	%r581, %r580, 11;
	and.b32  	%r582, %r579, 31;
	or.b32  	%r583, %r581, %r582;
	cvt.u64.u32 	%rd159, %r583;
	mov.u32 	%r584, %ctaid.x;
	add.s32 	%r585, %r593, %r584;
	mul.lo.s32 	%r586, %r585, 4576;
	cvt.u64.u32 	%rd160, %r586;
	add.s64 	%rd161, %rd159, %rd160;
	shl.b64 	%rd162, %rd161, 3;
	add.s64 	%rd163, %rd3, %rd162;
	st.global.f64 	[%rd163], %fd411;
	st.global.f64 	[%rd163+256], %fd412;
	st.global.f64 	[%rd163+512], %fd413;
	st.global.f64 	[%rd163+768], %fd414;
	st.global.f64 	[%rd163+1024], %fd415;
	st.global.f64 	[%rd163+1280], %fd416;
	st.global.f64 	[%rd163+1536], %fd417;
	st.global.f64 	[%rd163+1792], %fd418;
	st.global.f64 	[%rd163+2048], %fd419;
	st.global.f64 	[%rd163+2304], %fd420;
	st.global.f64 	[%rd163+2560], %fd421;
	bra.uni 	$L__BB9_96;
$L__BB9_26:
	setp.eq.s32 	%p2, %r3, 0;
	@%p2 bra 	$L__BB9_96;
	mul.wide.u32 	%rd46, %r2, 8;
	add.s64 	%rd47, %rd2, %rd46;
	mov.u32 	%r29, %tid.x;
	ld.global.f64 	%fd435, [%rd47];
	and.b32  	%r59, %r29, 31;
	and.b32  	%r60, %r29, 992;
	mul.lo.s32 	%r61, %r60, 11;
	or.b32  	%r30, %r61, %r59;
	setp.ge.u32 	%p3, %r30, %r3;
	shl.b32 	%r62, %r30, 3;
	cvt.u64.u32 	%rd48, %r62;
	add.s64 	%rd23, %rd47, %rd48;
	mov.f64 	%fd425, %fd435;
	@%p3 bra 	$L__BB9_29;
	ld.global.f64 	%fd425, [%rd23];
$L__BB9_29:
	add.s32 	%r63, %r30, 32;
	setp.ge.u32 	%p4, %r63, %r3;
	mov.f64 	%fd426, %fd435;
	@%p4 bra 	$L__BB9_31;
	ld.global.f64 	%fd426, [%rd23+256];
$L__BB9_31:
	add.s32 	%r64, %r30, 64;
	setp.ge.u32 	%p5, %r64, %r3;
	mov.f64 	%fd427, %fd435;
	@%p5 bra 	$L__BB9_33;
	ld.global.f64 	%fd427, [%rd23+512];
$L__BB9_33:
	add.s32 	%r65, %r30, 96;
	setp.ge.u32 	%p6, %r65, %r3;
	mov.f64 	%fd428, %fd435;
	@%p6 bra 	$L__BB9_35;
	ld.global.f64 	%fd428, [%rd23+768];
$L__BB9_35:
	add.s32 	%r66, %r30, 128;
	setp.ge.u32 	%p7, %r66, %r3;
	mov.f64 	%fd429, %fd435;
	@%p7 bra 	$L__BB9_37;
	ld.global.f64 	%fd429, [%rd23+1024];
$L__BB9_37:
	add.s32 	%r67, %r30, 160;
	setp.ge.u32 	%p8, %r67, %r3;
	mov.f64 	%fd430, %fd435;
	@%p8 bra 	$L__BB9_39;
	ld.global.f64 	%fd430, [%rd23+1280];
$L__BB9_39:
	add.s32 	%r68, %r30, 192;
	setp.ge.u32 	%p9, %r68, %r3;
	mov.f64 	%fd431, %fd435;
	@%p9 bra 	$L__BB9_41;
	ld.global.f64 	%fd431, [%rd23+1536];
$L__BB9_41:
	add.s32 	%r69, %r30, 224;
	setp.ge.u32 	%p10, %r69, %r3;
	mov.f64 	%fd432, %fd435;
	@%p10 bra 	$L__BB9_43;
	ld.global.f64 	%fd432, [%rd23+1792];
$L__BB9_43:
	add.s32 	%r70, %r30, 256;
	setp.ge.u32 	%p11, %r70, %r3;
	mov.f64 	%fd433, %fd435;
	@%p11 bra 	$L__BB9_45;
	ld.global.f64 	%fd433, [%rd23+2048];
$L__BB9_45:
	add.s32 	%r71, %r30, 288;
	setp.ge.u32 	%p12, %r71, %r3;
	mov.f64 	%fd434, %fd435;
	@%p12 bra 	$L__BB9_47;
	ld.global.f64 	%fd434, [%rd23+2304];
$L__BB9_47:
	add.s32 	%r72, %r30, 320;
	setp.ge.u32 	%p13, %r72, %r3;
	@%p13 bra 	$L__BB9_49;
	ld.global.f64 	%fd435, [%rd23+2560];
$L__BB9_49:
	// begin inline asm
	mov.u32 %r73, %laneid;
	// end inline asm
	shr.u32 	%r32, %r29, 5;
	mad.lo.s32 	%r74, %r32, 352, %r73;
	shl.b32 	%r75, %r74, 3;
	mov.u32 	%r76, _ZZN3cub18CUB_300001_SM_10006detail4scan16DeviceScanKernelINS2_10policy_hubIdddjN4cuda3std3__44plusIvEEE10Policy1000EN6thrust24THRUST_300001_SM_1000_NS6detail15normal_iteratorINSD_10device_ptrIdEEEESI_NS0_13ScanTileStateIdLb1EEES9_NS0_8NullTypeEjdLb0ESL_EEvT0_T1_T2_iT3_T4_T5_E12temp_storage;
	add.s32 	%r33, %r76, %r75;
	st.shared.f64 	[%r33], %fd425;
	st.shared.f64 	[%r33+256], %fd426;
	st.shared.f64 	[%r33+512], %fd427;
	st.shared.f64 	[%r33+768], %fd428;
	st.shared.f64 	[%r33+1024], %fd429;
	st.shared.f64 	[%r33+1280], %fd430;
	st.shared.f64 	[%r33+1536], %fd431;
	st.shared.f64 	[%r33+1792], %fd432;
	st.shared.f64 	[%r33+2048], %fd433;
	st.shared.f64 	[%r33+2304], %fd434;
	st.shared.f64 	[%r33+2560], %fd435;
	bar.warp.sync 	-1;
	mad.lo.s32 	%r34, %r73, 80, %r33;
	ld.shared.f64 	%fd48, [%r34];
	ld.shared.f64 	%fd49, [%r34+8];
	ld.shared.f64 	%fd50, [%r34+16];
	ld.shared.f64 	%fd51, [%r34+24];
	ld.shared.f64 	%fd52, [%r34+32];
	ld.shared.f64 	%fd53, [%r34+40];
	ld.shared.f64 	%fd54, [%r34+48];
	ld.shared.f64 	%fd55, [%r34+56];
	ld.shared.f64 	%fd56, [%r34+64];
	ld.shared.f64 	%fd57, [%r34+72];
	ld.shared.f64 	%fd58, [%r34+80];
	bar.sync 	0;
	setp.ne.s32 	%p14, %r595, 0;
	@%p14 bra 	$L__BB9_53;
	add.f64 	%fd183, %fd48, %fd49;
	add.f64 	%fd184, %fd183, %fd50;
	add.f64 	%fd185, %fd184, %fd51;
	add.f64 	%fd186, %fd185, %fd52;
	add.f64 	%fd187, %fd186, %fd53;
	add.f64 	%fd188, %fd187, %fd54;
	add.f64 	%fd189, %fd188, %fd55;
	add.f64 	%fd190, %fd189, %fd56;
	add.f64 	%fd191, %fd190, %fd57;
	add.f64 	%fd174, %fd191, %fd58;
	mov.b32 	%r282, 1;
	mov.b32 	%r283, 0;
	mov.b32 	%r284, -1;
	// begin inline asm
	{  .reg .u32 lo;  .reg .u32 hi;  .reg .pred p;  .reg .f64 r0;  mov.b64 %fd173, %fd174;  mov.b64 {lo, hi}, %fd174;  shfl.sync.up.b32 lo|p, lo, %r282, %r283, %r284;  shfl.sync.up.b32 hi|p, hi, %r282, %r283, %r284;  mov.b64 r0, {lo, hi};  @p add.f64 %fd173, %fd173, r0;}
	// end inline asm
	mov.b32 	%r263, 2;
	// begin inline asm
	{  .reg .u32 lo;  .reg .u32 hi;  .reg .pred p;  .reg .f64 r0;  mov.b64 %fd175, %fd173;  mov.b64 {lo, hi}, %fd173;  shfl.sync.up.b32 lo|p, lo, %r263, %r283, %r284;  shfl.sync.up.b32 hi|p, hi, %r263, %r283, %r284;  mov.b64 r0, {lo, hi};  @p add.f64 %fd175, %fd175, r0;}
	// end inline asm
	mov.b32 	%r266, 4;
	// begin inline asm
	{  .reg .u32 lo;  .reg .u32 hi;  .reg .pred p;  .reg .f64 r0;  mov.b64 %fd177, %fd175;  mov.b64 {lo, hi}, %fd175;  shfl.sync.up.b32 lo|p, lo, %r266, %r283, %r284;  shfl.sync.up.b32 hi|p, hi, %r266, %r283, %r284;  mov.b64 r0, {lo, hi};  @p add.f64 %fd177, %fd177, r0;}
	// end inline asm
	mov.b32 	%r269, 8;
	// begin inline asm
	{  .reg .u32 lo;  .reg .u32 hi;  .reg .pred p;  .reg .f64 r0;  mov.b64 %fd179, %fd177;  mov.b64 {lo, hi}, %fd177;  shfl.sync.up.b32 lo|p, lo, %r269, %r283, %r284;  shfl.sync.up.b32 hi|p, hi, %r269, %r283, %r284;  mov.b64 r0, {lo, hi};  @p add.f64 %fd179, %fd179, r0;}
	// end inline asm
	mov.b32 	%r272, 16;
	// begin inline asm
	{  .reg .u32 lo;  .reg .u32 hi;  .reg .pred p;  .reg .f64 r0;  mov.b64 %fd181, %fd179;  mov.b64 {lo, hi}, %fd179;  shfl.sync.up.b32 lo|p, lo, %r272, %r283, %r284;  shfl.sync.up.b32 hi|p, hi, %r272, %r283, %r284;  mov.b64 r0, {lo, hi};  @p add.f64 %fd181, %fd181, r0;}
	// end inline asm
	mov.b64 	%rd96, %fd181;
	mov.b64 	{%r276, %r281}, %rd96;
	// begin inline asm
	shfl.sync.up.b32 %r275, %r276, %r282, %r283, %r284;
	// end inline asm
	// begin inline asm
	shfl.sync.up.b32 %r280, %r281, %r282, %r283, %r284;
	// end inline asm
	setp.ne.s32 	%p57, %r73, 31;
	@%p57 bra 	$L__BB9_52;
	shl.b32 	%r285, %r32, 3;
	add.s32 	%r287, %r76, %r285;
	st.shared.f64 	[%r287+32], %fd181;
$L__BB9_52:
	mov.b64 	%rd97, {%r275, %r280};
	mov.b64 	%fd192, %rd97;
	bar.sync 	0;
	ld.shared.v2.f64 	{%fd193, %fd194}, [_ZZN3cub18CUB_300001_SM_10006detail4scan16DeviceScanKernelINS2_10policy_hubIdddjN4cuda3std3__44plusIvEEE10Policy1000EN6thrust24THRUST_300001_SM_1000_NS6detail15normal_iteratorINSD_10device_ptrIdEEEESI_NS0_13ScanTileStateIdLb1EEES9_NS0_8NullTypeEjdLb0ESL_EEvT0_T1_T2_iT3_T4_T5_E12temp_storage+32];
	add.f64 	%fd195, %fd193, %fd194;
	setp.eq.s32 	%p58, %r32, 2;
	selp.f64 	%fd196, %fd195, %fd193, %p58;
	ld.shared.v2.f64 	{%fd197, %fd198}, [_ZZN3cub18CUB_300001_SM_10006detail4scan16DeviceScanKernelINS2_10policy_hubIdddjN4cuda3std3__44plusIvEEE10Policy1000EN6thrust24THRUST_300001_SM_1000_NS6detail15normal_iteratorINSD_10device_ptrIdEEEESI_NS0_13ScanTileStateIdLb1EEES9_NS0_8NullTypeEjdLb0ESL_EEvT0_T1_T2_iT3_T4_T5_E12temp_storage+48];
	add.f64 	%fd199, %fd195, %fd197;
	setp.eq.s32 	%p59, %r32, 3;
	selp.f64 	%fd200, %fd199, %fd196, %p59;
	add.f64 	%fd201, %fd199, %fd198;
	setp.eq.s32 	%p60, %r32, 4;
	selp.f64 	%fd202, %fd201, %fd200, %p60;
	ld.shared.v2.f64 	{%fd203, %fd204}, [_ZZN3cub18CUB_300001_SM_10006detail4scan16DeviceScanKernelINS2_10policy_hubIdddjN4cuda3std3__44plusIvEEE10Policy1000EN6thrust24THRUST_300001_SM_1000_NS6detail15normal_iteratorINSD_10device_ptrIdEEEESI_NS0_13ScanTileStateIdLb1EEES9_NS0_8NullTypeEjdLb0ESL_EEvT0_T1_T2_iT3_T4_T5_E12temp_storage+64];
	add.f64 	%fd205, %fd201, %fd203;
	setp.eq.s32 	%p61, %r32, 5;
	selp.f64 	%fd206, %fd205, %fd202, %p61;
	add.f64 	%fd207, %fd205, %fd204;
	setp.eq.s32 	%p62, %r32, 6;
	selp.f64 	%fd208, %fd207, %fd206, %p62;
	ld.shared.v2.f64 	{%fd209, %fd210}, [_ZZN3cub18CUB_300001_SM_10006detail4scan16DeviceScanKernelINS2_10policy_hubIdddjN4cuda3std3__44plusIvEEE10Policy1000EN6thrust24THRUST_300001_SM_1000_NS6detail15normal_iteratorINSD_10device_ptrIdEEEESI_NS0_13ScanTileStateIdLb1EEES9_NS0_8NullTypeEjdLb0ESL_EEvT0_T1_T2_iT3_T4_T5_E12temp_storage+80];
	add.f64 	%fd211, %fd207, %fd209;
	setp.eq.s32 	%p63, %r32, 7;
	selp.f64 	%fd212, %fd211, %fd208, %p63;
	add.f64 	%fd213, %fd211, %fd210;
	setp.eq.s32 	%p64, %r32, 8;
	selp.f64 	%fd214, %fd213, %fd212, %p64;
	ld.shared.v2.f64 	{%fd215, %fd216}, [_ZZN3cub18CUB_300001_SM_10006detail4scan16DeviceScanKernelINS2_10policy_hubIdddjN4cuda3std3__44plusIvEEE10Policy1000EN6thrust24THRUST_300001_SM_1000_NS6detail15normal_iteratorINSD_10device_ptrIdEEEESI_NS0_13ScanTileStateIdLb1EEES9_NS0_8NullTypeEjdLb0ESL_EEvT0_T1_T2_iT3_T4_T5_E12temp_storage+96];
	add.f64 	%fd217, %fd213, %fd215;
	setp.eq.s32 	%p65, %r32, 9;
	selp.f64 	%fd218, %fd217, %fd214, %p65;
	add.f64 	%fd219, %fd217, %fd216;
	setp.eq.s32 	%p66, %r32, 10;
	selp.f64 	%fd220, %fd219, %fd218, %p66;
	ld.shared.v2.f64 	{%fd221, %fd222}, [_ZZN3cub18CUB_300001_SM_10006detail4scan16DeviceScanKernelINS2_10policy_hubIdddjN4cuda3std3__44plusIvEEE10Policy1000EN6thrust24THRUST_300001_SM_1000_NS6detail15normal_iteratorINSD_10device_ptrIdEEEESI_NS0_13ScanTileStateIdLb1EEES9_NS0_8NullTypeEjdLb0ESL_EEvT0_T1_T2_iT3_T4_T5_E12temp_storage+112];
	add.f64 	%fd223, %fd219, %fd221;
	setp.eq.s32 	%p67, %r32, 11;
	selp.f64 	%fd224, %fd223, %fd220, %p67;
	add.f64 	%fd225, %fd223, %fd222;
	setp.eq.s32 	%p68, %r32, 12;
	selp.f64 	%fd226, %fd225, %fd224, %p68;
	setp.lt.u32 	%p69, %r29, 32;
	add.f64 	%fd227, %fd226, %fd192;
	setp.eq.s32 	%p70, %r73, 0;
	selp.f64 	%fd228, %fd226, %fd227, %p70;
	selp.f64 	%fd229, %fd192, %fd228, %p69;
	setp.eq.s32 	%p71, %r29, 0;
	add.f64 	%fd230, %fd48, %fd229;
	selp.f64 	%fd438, %fd48, %fd230, %p71;
	bra.uni 	$L__BB9_72;
$L__BB9_53:
	add.f64 	%fd92, %fd48, %fd49;
	add.f64 	%fd93, %fd92, %fd50;
	add.f64 	%fd94, %fd93, %fd51;
	add.f64 	%fd95, %fd94, %fd52;
	add.f64 	%fd96, %fd95, %fd53;
	add.f64 	%fd97, %fd96, %fd54;
	add.f64 	%fd98, %fd97, %fd55;
	add.f64 	%fd99, %fd98, %fd56;
	add.f64 	%fd100, %fd99, %fd57;
	add.f64 	%fd83, %fd100, %fd58;
	mov.b32 	%r99, 1;
	mov.b32 	%r100, 0;
	mov.b32 	%r101, -1;
	// begin inline asm
	{  .reg .u32 lo;  .reg .u32 hi;  .reg .pred p;  .reg .f64 r0;  mov.b64 %fd82, %fd83;  mov.b64 {lo, hi}, %fd83;  shfl.sync.up.b32 lo|p, lo, %r99, %r100, %r101;  shfl.sync.up.b32 hi|p, hi, %r99, %r100, %r101;  mov.b64 r0, {lo, hi};  @p add.f64 %fd82, %fd82, r0;}
	// end inline asm
	mov.b32 	%r80, 2;
	// begin inline asm
	{  .reg .u32 lo;  .reg .u32 hi;  .reg .pred p;  .reg .f64 r0;  mov.b64 %fd84, %fd82;  mov.b64 {lo, hi}, %fd82;  shfl.sync.up.b32 lo|p, lo, %r80, %r100, %r101;  shfl.sync.up.b32 hi|p, hi, %r80, %r100, %r101;  mov.b64 r0, {lo, hi};  @p add.f64 %fd84, %fd84, r0;}
	// end inline asm
	mov.b32 	%r83, 4;
	// begin inline asm
	{  .reg .u32 lo;  .reg .u32 hi;  .reg .pred p;  .reg .f64 r0;  mov.b64 %fd86, %fd84;  mov.b64 {lo, hi}, %fd84;  shfl.sync.up.b32 lo|p, lo, %r83, %r100, %r101;  shfl.sync.up.b32 hi|p, hi, %r83, %r100, %r101;  mov.b64 r0, {lo, hi};  @p add.f64 %fd86, %fd86, r0;}
	// end inline asm
	mov.b32 	%r86, 8;
	// begin inline asm
	{  .reg .u32 lo;  .reg .u32 hi;  .reg .pred p;  .reg .f64 r0;  mov.b64 %fd88, %fd86;  mov.b64 {lo, hi}, %fd86;  shfl.sync.up.b32 lo|p, lo, %r86, %r100, %r101;  shfl.sync.up.b32 hi|p, hi, %r86, %r100, %r101;  mov.b64 r0, {lo, hi};  @p add.f64 %fd88, %fd88, r0;}
	// end inline asm
	mov.b32 	%r89, 16;
	// begin inline asm
	{  .reg .u32 lo;  .reg .u32 hi;  .reg .pred p;  .reg .f64 r0;  mov.b64 %fd90, %fd88;  mov.b64 {lo, hi}, %fd88;  shfl.sync.up.b32 lo|p, lo, %r89, %r100, %r101;  shfl.sync.up.b32 hi|p, hi, %r89, %r100, %r101;  mov.b64 r0, {lo, hi};  @p add.f64 %fd90, %fd90, r0;}
	// end inline asm
	mov.b64 	%rd49, %fd90;
	mov.b64 	{%r93, %r98}, %rd49;
	// begin inline asm
	shfl.sync.up.b32 %r92, %r93, %r99, %r100, %r101;
	// end inline asm
	// begin inline asm
	shfl.sync.up.b32 %r97, %r98, %r99, %r100, %r101;
	// end inline asm
	setp.ne.s32 	%p15, %r73, 31;
	@%p15 bra 	$L__BB9_55;
	shl.b32 	%r102, %r32, 3;
	add.s32 	%r104, %r76, %r102;
	st.shared.f64 	[%r104+32], %fd90;
$L__BB9_55:
	mov.b64 	%rd50, {%r92, %r97};
	mov.b64 	%fd101, %rd50;
	bar.sync 	0;
	ld.shared.v2.f64 	{%fd102, %fd103}, [_ZZN3cub18CUB_300001_SM_10006detail4scan16DeviceScanKernelINS2_10policy_hubIdddjN4cuda3std3__44plusIvEEE10Policy1000EN6thrust24THRUST_300001_SM_1000_NS6detail15normal_iteratorINSD_10device_ptrIdEEEESI_NS0_13ScanTileStateIdLb1EEES9_NS0_8NullTypeEjdLb0ESL_EEvT0_T1_T2_iT3_T4_T5_E12temp_storage+32];
	add.f64 	%fd104, %fd102, %fd103;
	setp.eq.s32 	%p16, %r32, 2;
	selp.f64 	%fd105, %fd104, %fd102, %p16;
	ld.shared.v2.f64 	{%fd106, %fd107}, [_ZZN3cub18CUB_300001_SM_10006detail4scan16DeviceScanKernelINS2_10policy_hubIdddjN4cuda3std3__44plusIvEEE10Policy1000EN6thrust24THRUST_300001_SM_1000_NS6detail15normal_iteratorINSD_10device_ptrIdEEEESI_NS0_13ScanTileStateIdLb1EEES9_NS0_8NullTypeEjdLb0ESL_EEvT0_T1_T2_iT3_T4_T5_E12temp_storage+48];
	add.f64 	%fd108, %fd104, %fd106;
	setp.eq.s32 	%p17, %r32, 3;
	selp.f64 	%fd109, %fd108, %fd105, %p17;
	add.f64 	%fd110, %fd108, %fd107;
	setp.eq.s32 	%p18, %r32, 4;
	selp.f64 	%fd111, %fd110, %fd109, %p18;
	ld.shared.v2.f64 	{%fd112, %fd113}, [_ZZN3cub18CUB_300001_SM_10006detail4scan16DeviceScanKernelINS2_10policy_hubIdddjN4cuda3std3__44plusIvEEE10Policy1000EN6thrust24THRUST_300001_SM_1000_NS6detail15normal_iteratorINSD_10device_ptrIdEEEESI_NS0_13ScanTileStateIdLb1EEES9_NS0_8NullTypeEjdLb0ESL_EEvT0_T1_T2_iT3_T4_T5_E12temp_storage+64];
	add.f64 	%fd114, %fd110, %fd112;
	setp.eq.s32 	%p19, %r32, 5;
	selp.f64 	%fd115, %fd114, %fd111, %p19;
	add.f64 	%fd116, %fd114, %fd113;
	setp.eq.s32 	%p20, %r32, 6;
	selp.f64 	%fd117, %fd116, %fd115, %p20;
	ld.shared.v2.f64 	{%fd118, %fd119}, [_ZZN3cub18CUB_300001_SM_10006detail4scan16DeviceScanKernelINS2_10policy_hubIdddjN4cuda3std3__44plusIvEEE10Policy1000EN6thrust24THRUST_300001_SM_1000_NS6detail15normal_iteratorINSD_10device_ptrIdEEEESI_NS0_13ScanTileStateIdLb1EEES9_NS0_8NullTypeEjdLb0ESL_EEvT0_T1_T2_iT3_T4_T5_E12temp_storage+80];
	add.f64 	%fd120, %fd116, %fd118;
	setp.eq.s32 	%p21, %r32, 7;
	selp.f64 	%fd121, %fd120, %fd117, %p21;
	add.f64 	%fd122, %fd120, %fd119;
	setp.eq.s32 	%p22, %r32, 8;
	selp.f64 	%fd123, %fd122, %fd121, %p22;
	ld.shared.v2.f64 	{%fd124, %fd125}, [_ZZN3cub18CUB_300001_SM_10006detail4scan16DeviceScanKernelINS2_10policy_hubIdddjN4cuda3std3__44plusIvEEE10Policy1000EN6thrust24THRUST_300001_SM_1000_NS6detail15normal_iteratorINSD_10device_ptrIdEEEESI_NS0_13ScanTileStateIdLb1EEES9_NS0_8NullTypeEjdLb0ESL_EEvT0_T1_T2_iT3_T4_T5_E12temp_storage+96];
	add.f64 	%fd126, %fd122, %fd124;
	setp.eq.s32 	%p23, %r32, 9;
	selp.f64 	%fd127, %fd126, %fd123, %p23;
	add.f64 	%fd128, %fd126, %fd125;
	setp.eq.s32 	%p24, %r32, 10;
	selp.f64 	%fd129, %fd128, %fd127, %p24;
	ld.shared.v2.f64 	{%fd130, %fd131}, [_ZZN3cub18CUB_300001_SM_10006detail4scan16DeviceScanKernelINS2_10policy_hubIdddjN4cuda3std3__44plusIvEEE10Policy1000EN6thrust24THRUST_300001_SM_1000_NS6detail15normal_iteratorINSD_10device_ptrIdEEEESI_NS0_13ScanTileStateIdLb1EEES9_NS0_8NullTypeEjdLb0ESL_EEvT0_T1_T2_iT3_T4_T5_E12temp_storage+112];
	add.f64 	%fd132, %fd128, %fd130;
	setp.eq.s32 	%p25, %r32, 11;
	selp.f64 	%fd133, %fd132, %fd129, %p25;
	add.f64 	%fd134, %fd132, %fd131;
	setp.eq.s32 	%p26, %r32, 12;
	selp.f64 	%fd135, %fd134, %fd133, %p26;
	ld.shared.f64 	%fd136, [_ZZN3cub18CUB_300001_SM_10006detail4scan16DeviceScanKernelINS2_10policy_hubIdddjN4cuda3std3__44plusIvEEE10Policy1000EN6thrust24THRUST_300001_SM_1000_NS6detail15normal_iteratorINSD_10device_ptrIdEEEESI_NS0_13ScanTileStateIdLb1EEES9_NS0_8NullTypeEjdLb0ESL_EEvT0_T1_T2_iT3_T4_T5_E12temp_storage+128];
	add.f64 	%fd62, %fd134, %fd136;
	setp.gt.u32 	%p27, %r29, 31;
	setp.lt.u32 	%p28, %r29, 32;
	add.f64 	%fd137, %fd135, %fd101;
	setp.eq.s32 	%p29, %r73, 0;
	selp.f64 	%fd437, %fd135, %fd137, %p29;
	selp.f64 	%fd64, %fd101, %fd437, %p28;
	@%p27 bra 	$L__BB9_71;
	setp.ne.s32 	%p30, %r29, 0;
	mul.wide.s32 	%rd51, %r595, 16;
	add.s64 	%rd24, %rd1, %rd51;
	@%p30 bra 	$L__BB9_58;
	st.shared.f64 	[_ZZN3cub18CUB_300001_SM_10006detail4scan16DeviceScanKernelINS2_10policy_hubIdddjN4cuda3std3__44plusIvEEE10Policy1000EN6thrust24THRUST_300001_SM_1000_NS6detail15normal_iteratorINSD_10device_ptrIdEEEESI_NS0_13ScanTileStateIdLb1EEES9_NS0_8NullTypeEjdLb0ESL_EEvT0_T1_T2_iT3_T4_T5_E12temp_storage+24], %fd62;
	mov.b64 	%rd54, %fd62;
	add.s64 	%rd52, %rd24, 512;
	mov.b64 	%rd53, 100;
	// begin inline asm
	st.relaxed.gpu.v2.u64 [%rd52], {%rd53, %rd54};
	// end inline asm
$L__BB9_58:
	not.b32 	%r109, %r29;
	add.s32 	%r110, %r595, %r109;
	mov.b32 	%r106, 710;
	// begin inline asm
	nanosleep.u32 %r106;
	// end inline asm
	mul.wide.s32 	%rd58, %r110, 16;
	add.s64 	%rd59, %rd1, %rd58;
	add.s64 	%rd57, %rd59, 512;
	// begin inline asm
	ld.relaxed.gpu.v2.u64 {%rd172, %rd170}, [%rd57];
	// end inline asm
	mov.b32 	%r603, 386;
$L__BB9_59:
	setp.eq.s64 	%p31, %rd172, 99;
	mov.b32 	%r111, -1;
	vote.sync.any.pred 	%p32, %p31, %r111;
	not.pred 	%p33, %p32;
	@%p33 bra 	$L__BB9_61;
	ld.param.u32 	%r588, [_ZN3cub18CUB_300001_SM_10006detail4scan16DeviceScanKernelINS2_10policy_hubIdddjN4cuda3std3__44plusIvEEE10Policy1000EN6thrust24THRUST_300001_SM_1000_NS6detail15normal_iteratorINSD_10device_ptrIdEEEESI_NS0_13ScanTileStateIdLb1EEES9_NS0_8NullTypeEjdLb0ESL_EEvT0_T1_T2_iT3_T4_T5__param_3];
	shr.u32 	%r42, %r603, 1;
	mul.lo.s32 	%r251, %r595, 16807;
	and.b32  	%r595, %r251, 2147483647;
	sub.s32 	%r252, %r603, %r42;
	add.s32 	%r253, %r252, 1;
	rem.u32 	%r254, %r595, %r253;
	add.s32 	%r250, %r254, %r42;
	// begin inline asm
	nanosleep.u32 %r250;
	// end inline asm
	add.s32 	%r256, %r588, %r58;
	add.s32 	%r259, %r256, %r109;
	mul.wide.s32 	%rd94, %r259, 16;
	add.s64 	%rd95, %rd1, %rd94;
	add.s64 	%rd93, %rd95, 512;
	// begin inline asm
	ld.relaxed.gpu.v2.u64 {%rd172, %rd170}, [%rd93];
	// end inline asm
	mov.u32 	%r603, %r42;
	bra.uni 	$L__BB9_59;
$L__BB9_61:
	ld.param.u32 	%r587, [_ZN3cub18CUB_300001_SM_10006detail4scan16DeviceScanKernelINS2_10policy_hubIdddjN4cuda3std3__44plusIvEEE10Policy1000EN6thrust24THRUST_300001_SM_1000_NS6detail15normal_iteratorINSD_10device_ptrIdEEEESI_NS0_13ScanTileStateIdLb1EEES9_NS0_8NullTypeEjdLb0ESL_EEvT0_T1_T2_iT3_T4_T5__param_3];
	add.s32 	%r166, %r587, %r58;
	mov.u32 	%r167, %tid.x;
	not.b32 	%r168, %r167;
	add.s32 	%r606, %r166, %r168;
	mov.b64 	%fd138, %rd170;
	mov.b64 	{%r115, %r120}, %rd170;
	setp.eq.s64 	%p34, %rd172, 101;
	mov.b32 	%r163, -1;
	vote.sync.ballot.b32 	%r169, %p34, %r163;
	// begin inline asm
	mov.u32 %r113, %lanemask_ge;
	// end inline asm
	and.b32  	%r170, %r169, %r113;
	or.b32  	%r171, %r170, -2147483648;
	add.s32 	%r172, %r171, -1;
	not.b32 	%r173, %r171;
	and.b32  	%r174, %r173, %r172;
	popc.b32 	%r117, %r174;
	mov.b32 	%r121, 1;
	// begin inline asm
	shfl.sync.down.b32 %r114, %r115, %r121, %r117, %r163;
	// end inline asm
	// begin inline asm
	shfl.sync.down.b32 %r119, %r120, %r121, %r117, %r163;
	// end inline asm
	mov.b64 	%rd60, {%r114, %r119};
	mov.b64 	%fd139, %rd60;
	setp.lt.s32 	%p36, %r73, %r117;
	add.f64 	%fd140, %fd138, %fd139;
	selp.f64 	%fd141, %fd140, %fd138, %p36;
	mov.b64 	%rd61, %fd141;
	mov.b64 	{%r125, %r130}, %rd61;
	mov.b32 	%r131, 2;
	// begin inline asm
	shfl.sync.down.b32 %r124, %r125, %r131, %r117, %r163;
	// end inline asm
	// begin inline asm
	shfl.sync.down.b32 %r129, %r130, %r131, %r117, %r163;
	// end inline asm
	mov.b64 	%rd62, {%r124, %r129};
	mov.b64 	%fd142, %rd62;
	add.s32 	%r175, %r73, 2;
	setp.gt.s32 	%p37, %r175, %r117;
	add.f64 	%fd143, %fd141, %fd142;
	selp.f64 	%fd144, %fd141, %fd143, %p37;
	mov.b64 	%rd63, %fd144;
	mov.b64 	{%r135, %r140}, %rd63;
	mov.b32 	%r141, 4;
	// begin inline asm
	shfl.sync.down.b32 %r134, %r135, %r141, %r117, %r163;
	// end inline asm
	// begin inline asm
	shfl.sync.down.b32 %r139, %r140, %r141, %r117, %r163;
	// end inline asm
	mov.b64 	%rd64, {%r134, %r139};
	mov.b64 	%fd145, %rd64;
	add.s32 	%r176, %r73, 4;
	setp.gt.s32 	%p38, %r176, %r117;
	add.f64 	%fd146, %fd144, %fd145;
	selp.f64 	%fd147, %fd144, %fd146, %p38;
	mov.b64 	%rd65, %fd147;
	mov.b64 	{%r145, %r150}, %rd65;
	mov.b32 	%r151, 8;
	// begin inline asm
	shfl.sync.down.b32 %r144, %r145, %r151, %r117, %r163;
	// end inline asm
	// begin inline asm
	shfl.sync.down.b32 %r149, %r150, %r151, %r117, %r163;
	// end inline asm
	mov.b64 	%rd66, {%r144, %r149};
	mov.b64 	%fd148, %rd66;
	add.s32 	%r177, %r73, 8;
	setp.gt.s32 	%p39, %r177, %r117;
	add.f64 	%fd149, %fd147, %fd148;
	selp.f64 	%fd150, %fd147, %fd149, %p39;
	mov.b64 	%rd67, %fd150;
	mov.b64 	{%r155, %r160}, %rd67;
	mov.b32 	%r161, 16;
	// begin inline asm
	shfl.sync.down.b32 %r154, %r155, %r161, %r117, %r163;
	// end inline asm
	// begin inline asm
	shfl.sync.down.b32 %r159, %r160, %r161, %r117, %r163;
	// end inline asm
	mov.b64 	%rd68, {%r154, %r159};
	mov.b64 	%fd151, %rd68;
	add.s32 	%r178, %r73, 16;
	setp.gt.s32 	%p40, %r178, %r117;
	add.f64 	%fd152, %fd150, %fd151;
	selp.f64 	%fd436, %fd150, %fd152, %p40;
	add.s64 	%rd33, %rd1, 512;
	mov.b32 	%r605, 386;
$L__BB9_62:
	setp.ne.s64 	%p41, %rd172, 101;
	mov.b32 	%r179, -1;
	vote.sync.all.pred 	%p42, %p41, %r179;
	not.pred 	%p43, %p42;
	@%p43 bra 	$L__BB9_67;
	shr.u32 	%r605, %r605, 1;
	mul.wide.s32 	%rd75, %r606, 16;
	add.s64 	%rd76, %rd33, %rd75;
	add.s64 	%rd74, %rd76, -512;
	// begin inline asm
	ld.relaxed.gpu.v2.u64 {%rd172, %rd173}, [%rd74];
	// end inline asm
	mov.u32 	%r608, %r605;
$L__BB9_64:
	setp.eq.s64 	%p47, %rd172, 99;
	mov.b32 	%r183, -1;
	vote.sync.any.pred 	%p48, %p47, %r183;
	not.pred 	%p49, %p48;
	@%p49 bra 	$L__BB9_66;
	shr.u32 	%r52, %r608, 1;
	mul.lo.s32 	%r246, %r595, 16807;
	and.b32  	%r595, %r246, 2147483647;
	sub.s32 	%r247, %r608, %r52;
	add.s32 	%r248, %r247, 1;
	rem.u32 	%r249, %r595, %r248;
	add.s32 	%r245, %r249, %r52;
	// begin inline asm
	nanosleep.u32 %r245;
	// end inline asm
	mul.wide.s32 	%rd89, %r606, 16;
	add.s64 	%rd90, %rd33, %rd89;
	add.s64 	%rd88, %rd90, -512;
	// begin inline asm
	ld.relaxed.gpu.v2.u64 {%rd172, %rd173}, [%rd88];
	// end inline asm
	mov.u32 	%r608, %r52;
	bra.uni 	$L__BB9_64;
$L__BB9_66:
	mov.b64 	%fd157, %rd173;
	mov.b64 	{%r186, %r191}, %rd173;
	setp.eq.s64 	%p50, %rd172, 101;
	mov.b32 	%r234, -1;
	vote.sync.ballot.b32 	%r235, %p50, %r234;
	and.b32  	%r236, %r235, %r113;
	or.b32  	%r237, %r236, -2147483648;
	add.s32 	%r238, %r237, -1;
	not.b32 	%r239, %r237;
	and.b32  	%r240, %r239, %r238;
	popc.b32 	%r188, %r240;
	mov.b32 	%r192, 1;
	// begin inline asm
	shfl.sync.down.b32 %r185, %r186, %r192, %r188, %r234;
	// end inline asm
	// begin inline asm
	shfl.sync.down.b32 %r190, %r191, %r192, %r188, %r234;
	// end inline asm
	mov.b64 	%rd77, {%r185, %r190};
	mov.b64 	%fd158, %rd77;
	setp.lt.s32 	%p52, %r73, %r188;
	add.f64 	%fd159, %fd157, %fd158;
	selp.f64 	%fd160, %fd159, %fd157, %p52;
	mov.b64 	%rd78, %fd160;
	mov.b64 	{%r196, %r201}, %rd78;
	mov.b32 	%r202, 2;
	// begin inline asm
	shfl.sync.down.b32 %r195, %r196, %r202, %r188, %r234;
	// end inline asm
	// begin inline asm
	shfl.sync.down.b32 %r200, %r201, %r202, %r188, %r234;
	// end inline asm
	mov.b64 	%rd79, {%r195, %r200};
	mov.b64 	%fd161, %rd79;
	add.s32 	%r241, %r73, 2;
	setp.gt.s32 	%p53, %r241, %r188;
	add.f64 	%fd162, %fd160, %fd161;
	selp.f64 	%fd163, %fd160, %fd162, %p53;
	mov.b64 	%rd80, %fd163;
	mov.b64 	{%r206, %r211}, %rd80;
	mov.b32 	%r212, 4;
	// begin inline asm
	shfl.sync.down.b32 %r205, %r206, %r212, %r188, %r234;
	// end inline asm
	// begin inline asm
	shfl.sync.down.b32 %r210, %r211, %r212, %r188, %r234;
	// end inline asm
	mov.b64 	%rd81, {%r205, %r210};
	mov.b64 	%fd164, %rd81;
	add.s32 	%r242, %r73, 4;
	setp.gt.s32 	%p54, %r242, %r188;
	add.f64 	%fd165, %fd163, %fd164;
	selp.f64 	%fd166, %fd163, %fd165, %p54;
	mov.b64 	%rd82, %fd166;
	mov.b64 	{%r216, %r221}, %rd82;
	mov.b32 	%r222, 8;
	// begin inline asm
	shfl.sync.down.b32 %r215, %r216, %r222, %r188, %r234;
	// end inline asm
	// begin inline asm
	shfl.sync.down.b32 %r220, %r221, %r222, %r188, %r234;
	// end inline asm
	mov.b64 	%rd83, {%r215, %r220};
	mov.b64 	%fd167, %rd83;
	add.s32 	%r243, %r73, 8;
	setp.gt.s32 	%p55, %r243, %r188;
	add.f64 	%fd168, %fd166, %fd167;
	selp.f64 	%fd169, %fd166, %fd168, %p55;
	mov.b64 	%rd84, %fd169;
	mov.b64 	{%r226, %r231}, %rd84;
	mov.b32 	%r232, 16;
	// begin inline asm
	shfl.sync.down.b32 %r225, %r226, %r232, %r188, %r234;
	// end inline asm
	// begin inline asm
	shfl.sync.down.b32 %r230, %r231, %r232, %r188, %r234;
	// end inline asm
	mov.b64 	%rd85, {%r225, %r230};
	mov.b64 	%fd170, %rd85;
	add.s32 	%r244, %r73, 16;
	setp.gt.s32 	%p56, %r244, %r188;
	add.f64 	%fd171, %fd169, %fd170;
	selp.f64 	%fd172, %fd169, %fd171, %p56;
	add.f64 	%fd436, %fd436, %fd172;
	add.s32 	%r606, %r606, -32;
	bra.uni 	$L__BB9_62;
$L__BB9_67:
	mov.u32 	%r181, %tid.x;
	setp.ne.s32 	%p44, %r181, 0;
	@%p44 bra 	$L__BB9_69;
	add.f64 	%fd153, %fd62, %fd436;
	mov.b64 	%rd71, %fd153;
	add.s64 	%rd69, %rd24, 512;
	mov.b64 	%rd70, 101;
	// begin inline asm
	st.relaxed.gpu.v2.u64 [%rd69], {%rd70, %rd71};
	// end inline asm
	st.shared.f64 	[_ZZN3cub18CUB_300001_SM_10006detail4scan16DeviceScanKernelINS2_10policy_hubIdddjN4cuda3std3__44plusIvEEE10Policy1000EN6thrust24THRUST_300001_SM_1000_NS6detail15normal_iteratorINSD_10device_ptrIdEEEESI_NS0_13ScanTileStateIdLb1EEES9_NS0_8NullTypeEjdLb0ESL_EEvT0_T1_T2_iT3_T4_T5_E12temp_storage+8], %fd436;
	st.shared.f64 	[_ZZN3cub18CUB_300001_SM_10006detail4scan16DeviceScanKernelINS2_10policy_hubIdddjN4cuda3std3__44plusIvEEE10Policy1000EN6thrust24THRUST_300001_SM_1000_NS6detail15normal_iteratorINSD_10device_ptrIdEEEESI_NS0_13ScanTileStateIdLb1EEES9_NS0_8NullTypeEjdLb0ESL_EEvT0_T1_T2_iT3_T4_T5_E12temp_storage+16], %fd153;
$L__BB9_69:
	setp.ne.s32 	%p45, %r73, 0;
	mov.f64 	%fd437, %fd64;
	@%p45 bra 	$L__BB9_71;
	st.shared.f64 	[_ZZN3cub18CUB_300001_SM_10006detail4scan16DeviceScanKernelINS2_10policy_hubIdddjN4cuda3std3__44plusIvEEE10Policy1000EN6thrust24THRUST_300001_SM_1000_NS6detail15normal_iteratorINSD_10device_ptrIdEEEESI_NS0_13ScanTileStateIdLb1EEES9_NS0_8NullTypeEjdLb0ESL_EEvT0_T1_T2_iT3_T4_T5_E12temp_storage+152], %fd436;
	mov.f64 	%fd437, %fd436;
$L__BB9_71:
	bar.sync 	0;
	mov.u32 	%r182, %tid.x;
	setp.eq.s32 	%p46, %r182, 0;
	ld.shared.f64 	%fd154, [_ZZN3cub18CUB_300001_SM_10006detail4scan16DeviceScanKernelINS2_10policy_hubIdddjN4cuda3std3__44plusIvEEE10Policy1000EN6thrust24THRUST_300001_SM_1000_NS6detail15normal_iteratorINSD_10device_ptrIdEEEESI_NS0_13ScanTileStateIdLb1EEES9_NS0_8NullTypeEjdLb0ESL_EEvT0_T1_T2_iT3_T4_T5_E12temp_storage+152];
	add.f64 	%fd155, %fd437, %fd154;
	selp.f64 	%fd156, %fd437, %fd155, %p46;
	add.f64 	%fd438, %fd48, %fd156;
$L__BB9_72:
	add.f64 	%fd231, %fd438, %fd49;
	add.f64 	%fd232, %fd231, %fd50;
	add.f64 	%fd233, %fd232, %fd51;
	add.f64 	%fd234, %fd233, %fd52;
	add.f64 	%fd235, %fd234, %fd53;
	add.f64 	%fd236, %fd235, %fd54;
	add.f64 	%fd237, %fd236, %fd55;
	add.f64 	%fd238, %fd237, %fd56;
	add.f64 	%fd239, %fd238, %fd57;
	add.f64 	%fd240, %fd239, %fd58;
	bar.sync 	0;
	st.shared.f64 	[%r34], %fd438;
	st.shared.f64 	[%r34+8], %fd231;
	st.shared.f64 	[%r34+16], %fd232;
	st.shared.f64 	[%r34+24], %fd233;
	st.shared.f64 	[%r34+32], %fd234;
	st.shared.f64 	[%r34+40], %fd235;
	st.shared.f64 	[%r34+48], %fd236;
	st.shared.f64 	[%r34+56], %fd237;
	st.shared.f64 	[%r34+64], %fd238;
	st.shared.f64 	[%r34+72], %fd239;
	st.shared.f64 	[%r34+80], %fd240;
	bar.warp.sync 	-1;
	ld.shared.f64 	%fd71, [%r33];
	ld.shared.f64 	%fd72, [%r33+256];
	ld.shared.f64 	%fd73, [%r33+512];
	ld.shared.f64 	%fd74, [%r33+768];
	ld.shared.f64 	%fd75, [%r33+1024];
	ld.shared.f64 	%fd76, [%r33+1280];
	ld.shared.f64 	%fd77, [%r33+1536];
	ld.shared.f64 	%fd78, [%r33+1792];
	ld.shared.f64 	%fd79, [%r33+2048];
	ld.shared.f64 	%fd80, [%r33+2304];
	ld.shared.f64 	%fd81, [%r33+2560];
	mov.u32 	%r288, %tid.x;
	setp.ne.s32 	%p72, %r288, 0;
	@%p72 bra 	$L__BB9_74;
	ld.param.u32 	%r594, [_ZN3cub18CUB_300001_SM_10006detail4scan16DeviceScanKernelINS2_10policy_hubIdddjN4cuda3std3__44plusIvEEE10Policy1000EN6thrust24THRUST_300001_SM_1000_NS6detail15normal_iteratorINSD_10device_ptrIdEEEESI_NS0_13ScanTileStateIdLb1EEES9_NS0_8NullTypeEjdLb0ESL_EEvT0_T1_T2_iT3_T4_T5__param_6];
	ld.param.u32 	%r589, [_ZN3cub18CUB_300001_SM_10006detail4scan16DeviceScanKernelINS2_10policy_hubIdddjN4cuda3std3__44plusIvEEE10Policy1000EN6thrust24THRUST_300001_SM_1000_NS6detail15normal_iteratorINSD_10device_ptrIdEEEESI_NS0_13ScanTileStateIdLb1EEES9_NS0_8NullTypeEjdLb0ESL_EEvT0_T1_T2_iT3_T4_T5__param_3];
	mov.u32 	%r289, %ctaid.x;
	add.s32 	%r290, %r589, %r289;
	mul.lo.s32 	%r291, %r290, 4576;
	sub.s32 	%r292, %r594, %r291;
	st.volatile.shared.u32 	[_ZZN3cub18CUB_300001_SM_10006detail4scan16DeviceScanKernelINS2_10policy_hubIdddjN4cuda3std3__44plusIvEEE10Policy1000EN6thrust24THRUST_300001_SM_1000_NS6detail15normal_iteratorINSD_10device_ptrIdEEEESI_NS0_13ScanTileStateIdLb1EEES9_NS0_8NullTypeEjdLb0ESL_EEvT0_T1_T2_iT3_T4_T5_E12temp_storage+36608], %r292;
$L__BB9_74:
	ld.param.u32 	%r590, [_ZN3cub18CUB_300001_SM_10006detail4scan16DeviceScanKernelINS2_10policy_hubIdddjN4cuda3std3__44plusIvEEE10Policy1000EN6thrust24THRUST_300001_SM_1000_NS6detail15normal_iteratorINSD_10device_ptrIdEEEESI_NS0_13ScanTileStateIdLb1EEES9_NS0_8NullTypeEjdLb0ESL_EEvT0_T1_T2_iT3_T4_T5__param_3];
	bar.sync 	0;
	ld.volatile.shared.u32 	%r55, [_ZZN3cub18CUB_300001_SM_10006detail4scan16DeviceScanKernelINS2_10policy_hubIdddjN4cuda3std3__44plusIvEEE10Policy1000EN6thrust24THRUST_300001_SM_1000_NS6detail15normal_iteratorINSD_10device_ptrIdEEEESI_NS0_13ScanTileStateIdLb1EEES9_NS0_8NullTypeEjdLb0ESL_EEvT0_T1_T2_iT3_T4_T5_E12temp_storage+36608];
	and.b32  	%r294, %r288, 992;
	mul.lo.s32 	%r295, %r294, 11;
	and.b32  	%r296, %r288, 31;
	or.b32  	%r297, %r295, %r296;
	cvt.u64.u32 	%rd98, %r297;
	mov.u32 	%r298, %ctaid.x;
	add.s32 	%r299, %r590, %r298;
	mul.lo.s32 	%r300, %r299, 4576;
	cvt.u64.u32 	%rd99, %r300;
	add.s64 	%rd100, %rd98, %rd99;
	setp.ge.s32 	%p73, %r297, %r55;
	shl.b64 	%rd101, %rd100, 3;
	add.s64 	%rd43, %rd3, %rd101;
	@%p73 bra 	$L__BB9_76;
	st.global.f64 	[%rd43], %fd71;
$L__BB9_76:
	add.s32 	%r306, %r297, 32;
	setp.ge.s32 	%p74, %r306, %r55;
	@%p74 bra 	$L__BB9_78;
	st.global.f64 	[%rd43+256], %fd72;
$L__BB9_78:
	add.s32 	%r312, %r297, 64;
	setp.ge.s32 	%p75, %r312, %r55;
	@%p75 bra 	$L__BB9_80;
	st.global.f64 	[%rd43+512], %fd73;
$L__BB9_80:
	add.s32 	%r318, %r297, 96;
	setp.ge.s32 	%p76, %r318, %r55;
	@%p76 bra 	$L__BB9_82;
	st.global.f64 	[%rd43+768], %fd74;
$L__BB9_82:
	add.s32 	%r324, %r297, 128;
	setp.ge.s32 	%p77, %r324, %r55;
	@%p77 bra 	$L__BB9_84;
	st.global.f64 	[%rd43+1024], %fd75;
$L__BB9_84:
	add.s32 	%r330, %r297, 160;
	setp.ge.s32 	%p78, %r330, %r55;
	@%p78 bra 	$L__BB9_86;
	st.global.f64 	[%rd43+1280], %fd76;
$L__BB9_86:
	add.s32 	%r336, %r297, 192;
	setp.ge.s32 	%p79, %r336, %r55;
	@%p79 bra 	$L__BB9_88;
	st.global.f64 	[%rd43+1536], %fd77;
$L__BB9_88:
	add.s32 	%r342, %r297, 224;
	setp.ge.s32 	%p80, %r342, %r55;
	@%p80 bra 	$L__BB9_90;
	st.global.f64 	[%rd43+1792], %fd78;
$L__BB9_90:
	add.s32 	%r348, %r297, 256;
	setp.ge.s32 	%p81, %r348, %r55;
	@%p81 bra 	$L__BB9_92;
	st.global.f64 	[%rd43+2048], %fd79;
$L__BB9_92:
	add.s32 	%r354, %r297, 288;
	setp.ge.s32 	%p82, %r354, %r55;
	@%p82 bra 	$L__BB9_94;
	st.global.f64 	[%rd43+2304], %fd80;
$L__BB9_94:
	add.s32 	%r360, %r297, 320;
	setp.ge.s32 	%p83, %r360, %r55;
	@%p83 bra 	$L__BB9_96;
	st.global.f64 	[%rd43+2560], %fd81;
$L__BB9_96:
	ret;

}
	// .globl	_ZN3cub18CUB_300001_SM_10006detail4scan16DeviceScanKernelINS2_10policy_hubIdddmN4cuda3std3__44plusIvEEE10Policy1000EN6thrust24THRUST_300001_SM_1000_NS6detail15normal_iteratorINSD_10device_ptrIdEEEESI_NS0_13ScanTileStateIdLb1EEES9_NS0_8NullTypeEmdLb0ESL_EEvT0_T1_T2_iT3_T4_T5_
.visible .entry _ZN3cub18CUB_300001_SM_10006detail4scan16DeviceScanKernelINS2_10policy_hubIdddmN4cuda3std3__44plusIvEEE10Policy1000EN6thrust24THRUST_300001_SM_1000_NS6detail15normal_iteratorINSD_10device_ptrIdEEEESI_NS0_13ScanTileStateIdLb1EEES9_NS0_8NullTypeEmdLb0ESL_EEvT0_T1_T2_iT3_T4_T5_(
	.param .align 8 .b8 _ZN3cub18CUB_300001_SM_10006detail4scan16DeviceScanKernelINS2_10policy_hubIdddmN4cuda3std3__44plusIvEEE10Policy1000EN6thrust24THRUST_300001_SM_1000_NS6detail15normal_iteratorINSD_10device_ptrIdEEEESI_NS0_13ScanTileStateIdLb1EEES9_NS0_8NullTypeEmdLb0ESL_EEvT0_T1_T2_iT3_T4_T5__param_0[8],
	.param .align 8 .b8 _ZN3cub18CUB_300001_SM_10006detail4scan16DeviceScanKernelINS2_10policy_hubIdddmN4cuda3std3__44plusIvEEE10Policy1000EN6thrust24THRUST_300001_SM_1000_NS6detail15normal_iteratorINSD_10device_ptrIdEEEESI_NS0_13ScanTileStateIdLb1EEES9_NS0_8NullTypeEmdLb0ESL_EEvT0_T1_T2_iT3_T4_T5__param_1[8],
	.param .align 8 .b8 _ZN3cub18CUB_300001_SM_10006detail4scan16DeviceScanKernelINS2_10policy_hubIdddmN4cuda3std3__44plusIvEEE10Policy1000EN6thrust24THRUST_300001_SM_1000_NS6detail15normal_iteratorINSD_10device_ptrIdEEEESI_NS0_13ScanTileStateIdLb1EEES9_NS0_8NullTypeEmdLb0ESL_EEvT0_T1_T2_iT3_T4_T5__param_2[8],
	.param .u32 _ZN3cub18CUB_300001_SM_10006detail4scan16DeviceScanKernelINS2_10policy_hubIdddmN4cuda3std3__44plusIvEEE10Policy1000EN6thrust24THRUST_300001_SM_1000_NS6detail15normal_iteratorINSD_10device_ptrIdEEEESI_NS0_13ScanTileStateIdLb1EEES9_NS0_8NullTypeEmdLb0ESL_EEvT0_T1_T2_iT3_T4_T5__param_3,
	.param .align 1 .b8 _ZN3cub18CUB_300001_SM_10006detail4scan16DeviceScanKernelINS2_10policy_hubIdddmN4cuda3std3__44plusIvEEE10Policy1000EN6thrust24THRUST_300001_SM_1000_NS6detail15normal_iteratorINSD_10device_ptrIdEEEESI_NS0_13ScanTileStateIdLb1EEES9_NS0_8NullTypeEmdLb0ESL_EEvT0_T1_T2_iT3_T4_T5__param_4[1],
	.param .align 1 .b8 _ZN3cub18CUB_300001_SM_10006detail4scan16DeviceScanKernelINS2_10policy_hubIdddmN4cuda3std3__44plusIvEEE10Policy1000EN6thrust24THRUST_300001_SM_1000_NS6detail15normal_iteratorINSD_10device_ptrIdEEEESI_NS0_13ScanTileStateIdLb1EEES9_NS0_8NullTypeEmdLb0ESL_EEvT0_T1_T2_iT3_T4_T5__param_5[1],
	.param .u64 _ZN3cub18CUB_300001_SM_10006detail4scan16DeviceScanKernelINS2_10policy_hubIdddmN4cuda3std3__44plusIvEEE10Policy1000EN6thrust24THRUST_300001_SM_1000_NS6detail15normal_iteratorINSD_10device_ptrIdEEEESI_NS0_13ScanTileStateIdLb1EEES9_NS0_8NullTypeEmdLb0ESL_EEvT0_T1_T2_iT3_T4_T5__param_6
)
.maxntid 224
{
	.reg .pred 	%p<126>;
	.reg .b32 	%r<517>;
	.reg .b64 	%rd<171>;
	.reg .b64 	%fd<383>;
	// demoted variable
	.shared .align 16 .b8 _ZZN3cub18CUB_300001_SM_10006detail4scan16DeviceScanKernelINS2_10policy_hubIdddmN4cuda3std3__44plusIvEEE10Policy1000EN6thrust24THRUST_300001_SM_1000_NS6detail15normal_iteratorINSD_10device_ptrIdEEEESI_NS0_13ScanTileStateIdLb1EEES9_NS0_8NullTypeEmdLb0ESL_EEvT0_T1_T2_iT3_T4_T5_E12temp_storage[21520];
	ld.param.u64 	%rd1, [_ZN3cub18CUB_300001_SM_10006detail4scan16DeviceScanKernelINS2_10policy_hubIdddmN4cuda3std3__44plusIvEEE10Policy1000EN6thrust24THRUST_300001_SM_1000_NS6detail15normal_iteratorINSD_10device_ptrIdEEEESI_NS0_13ScanTileStateIdLb1EEES9_NS0_8NullTypeEmdLb0ESL_EEvT0_T1_T2_iT3_T4_T5__param_2];
	ld.param.u64 	%rd48, [_ZN3cub18CUB_300001_SM_10006detail4scan16DeviceScanKernelINS2_10policy_hubIdddmN4cuda3std3__44plusIvEEE10Policy1000EN6thrust24THRUST_300001_SM_1000_NS6detail15normal_iteratorINSD_10device_ptrIdEEEESI_NS0_13ScanTileStateIdLb1EEES9_NS0_8NullTypeEmdLb0ESL_EEvT0_T1_T2_iT3_T4_T5__param_1];
	ld.param.u64 	%rd49, [_ZN3cub18CUB_300001_SM_10006detail4scan16DeviceScanKernelINS2_10policy_hubIdddmN4cuda3std3__44plusIvEEE10Policy1000EN6thrust24THRUST_300001_SM_1000_NS6detail15normal_iteratorINSD_10device_ptrIdEEEESI_NS0_13ScanTileStateIdLb1EEES9_NS0_8NullTypeEmdLb0ESL_EEvT0_T1_T2_iT3_T4_T5__param_0];
	ld.param.u32 	%r33, [_ZN3cub18CUB_300001_SM_10006detail4scan16DeviceScanKernelINS2_10policy_hubIdddmN4cuda3std3__44plusIvEEE10Policy1000EN6thrust24THRUST_300001_SM_1000_NS6detail15normal_iteratorINSD_10device_ptrIdEEEESI_NS0_13ScanTileStateIdLb1EEES9_NS0_8NullTypeEmdLb0ESL_EEvT0_T1_T2_iT3_T4_T5__param_3];
	ld.param.u64 	%rd50, [_ZN3cub18CUB_300001_SM_10006detail4scan16DeviceScanKernelINS2_10policy_hubIdddmN4cuda3std3__44plusIvEEE10Policy1000EN6thrust24THRUST_300001_SM_1000_NS6detail15normal_iteratorINSD_10device_ptrIdEEEESI_NS0_13ScanTileStateIdLb1EEES9_NS0_8NullTypeEmdLb0ESL_EEvT0_T1_T2_iT3_T4_T5__param_6];
	cvta.to.global.u64 	%rd2, %rd49;
	cvta.to.global.u64 	%rd3, %rd48;
	mov.u32 	%r34, %ctaid.x;
	add.s32 	%r1, %r33, %r34;
	mul.wide.s32 	%rd4, %r1, 2688;
	sub.s64 	%rd5, %rd50, %rd4;
	setp.lt.u64 	%p1, %rd5, 2689;
	@%p1 bra 	$L__BB10_37;
	mov.u32 	%r2, %tid.x;
	and.b32  	%r318, %r2, 31;
	and.b32  	%r319, %r2, 992;
	mul.lo.s32 	%r320, %r319, 12;
	or.b32  	%r321, %r320, %r318;
	cvt.u64.u32 	%rd106, %r321;
	add.s64 	%rd6, %rd4, %rd106;
	shl.b64 	%rd107, %rd6, 3;
	add.s64 	%rd108, %rd2, %rd107;
	ld.global.f64 	%fd215, [%rd108];
	ld.global.f64 	%fd216, [%rd108+256];
	ld.global.f64 	%fd217, [%rd108+512];
	ld.global.f64 	%fd218, [%rd108+768];
	ld.global.f64 	%fd219, [%rd108+1024];
	ld.global.f64 	%fd220, [%rd108+1280];
	ld.global.f64 	%fd221, [%rd108+1536];
	ld.global.f64 	%fd222, [%rd108+1792];
	ld.global.f64 	%fd223, [%rd108+2048];
	ld.global.f64 	%fd224, [%rd108+2304];
	ld.global.f64 	%fd225, [%rd108+2560];
	ld.global.f64 	%fd226, [%rd108+2816];
	// begin inline asm
	mov.u32 %r317, %laneid;
	// end inline asm
	shr.u32 	%r4, %r2, 5;
	mad.lo.s32 	%r322, %r4, 384, %r317;
	shl.b32 	%r323, %r322, 3;
	mov.u32 	%r324, _ZZN3cub18CUB_300001_SM_10006detail4scan16DeviceScanKernelINS2_10policy_hubIdddmN4cuda3std3__44plusIvEEE10Policy1000EN6thrust24THRUST_300001_SM_1000_NS6detail15normal_iteratorINSD_10device_ptrIdEEEESI_NS0_13ScanTileStateIdLb1EEES9_NS0_8NullTypeEmdLb0ESL_EEvT0_T1_T2_iT3_T4_T5_E12temp_storage;
	add.s32 	%r5, %r324, %r323;
	st.shared.f64 	[%r5], %fd215;
	st.shared.f64 	[%r5+256], %fd216;
	st.shared.f64 	[%r5+512], %fd217;
	st.shared.f64 	[%r5+768], %fd218;
	st.shared.f64 	[%r5+1024], %fd219;
	st.shared.f64 	[%r5+1280], %fd220;
	st.shared.f64 	[%r5+1536], %fd221;
	st.shared.f64 	[%r5+1792], %fd222;
	st.shared.f64 	[%r5+2048], %fd223;
	st.shared.f64 	[%r5+2304], %fd224;
	st.shared.f64 	[%r5+2560], %fd225;
	st.shared.f64 	[%r5+2816], %fd226;
	bar.warp.sync 	-1;
	mad.lo.s32 	%r6, %r317, 88, %r5;
	ld.shared.v2.f64 	{%fd1, %fd2}, [%r6];
	ld.shared.v2.f64 	{%fd3, %fd4}, [%r6+16];
	ld.shared.v2.f64 	{%fd5, %fd6}, [%r6+32];
	ld.shared.v2.f64 	{%fd7, %fd8}, [%r6+48];
	ld.shared.v2.f64 	{%fd9, %fd10}, [%r6+64];
	ld.shared.v2.f64 	{%fd11, %fd12}, [%r6+80];
	bar.sync 	0;
	setp.ne.s32 	%p77, %r1, 0;
	@%p77 bra 	$L__BB10_6;
	add.f64 	%fd309, %fd1, %fd2;
	add.f64 	%fd310, %fd309, %fd3;
	add.f64 	%fd311, %fd310, %fd4;
	add.f64 	%fd312, %fd311, %fd5;
	add.f64 	%fd313, %fd312, %fd6;
	add.f64 	%fd314, %fd313, %fd7;
	add.f64 	%fd315, %fd314, %fd8;
	add.f64 	%fd316, %fd315, %fd9;
	add.f64 	%fd317, %fd316, %fd10;
	add.f64 	%fd318, %fd317, %fd11;
	add.f64 	%fd300, %fd318, %fd12;
	mov.b32 	%r506, 1;
	mov.b32 	%r507, 0;
	mov.b32 	%r508, -1;
	// begin inline asm
	{  .reg .u32 lo;  .reg .u32 hi;  .reg .pred p;  .reg .f64 r0;  mov.b64 %fd299, %fd300;  mov.b64 {lo, hi}, %fd300;  shfl.sync.up.b32 lo|p, lo, %r506, %r507, %r508;  shfl.sync.up.b32 hi|p, hi, %r506, %r507, %r508;  mov.b64 r0, {lo, hi};  @p add.f64 %fd299, %fd299, r0;}
	// end inline asm
	mov.b32 	%r487, 2;
	// begin inline asm
	{  .reg .u32 lo;  .reg .u32 hi;  .reg .pred p;  .reg .f64 r0;  mov.b64 %fd301, %fd299;  mov.b64 {lo, hi}, %fd299;  shfl.sync.up.b32 lo|p, lo, %r487, %r507, %r508;  shfl.sync.up.b32 hi|p, hi, %r487, %r507, %r508;  mov.b64 r0, {lo, hi};  @p add.f64 %fd301, %fd301, r0;}
	// end inline asm
	mov.b32 	%r490, 4;
	// begin inline asm
	{  .reg .u32 lo;  .reg .u32 hi;  .reg .pred p;  .reg .f64 r0;  mov.b64 %fd303, %fd301;  mov.b64 {lo, hi}, %fd301;  shfl.sync.up.b32 lo|p, lo, %r490, %r507, %r508;  shfl.sync.up.b32 hi|p, hi, %r490, %r507, %r508;  mov.b64 r0, {lo, hi};  @p add.f64 %fd303, %fd303, r0;}
	// end inline asm
	mov.b32 	%r493, 8;
	// begin inline asm
	{  .reg .u32 lo;  .reg .u32 hi;  .reg .pred p;  .reg .f64 r0;  mov.b64 %fd305, %fd303;  mov.b64 {lo, hi}, %fd303;  shfl.sync.up.b32 lo|p, lo, %r493, %r507, %r508;  shfl.sync.up.b32 hi|p, hi, %r493, %r507, %r508;  mov.b64 r0, {lo, hi};  @p add.f64 %fd305, %fd305, r0;}
	// end inline asm
	mov.b32 	%r496, 16;
	// begin inline asm
	{  .reg .u32 lo;  .reg .u32 hi;  .reg .pred p;  .reg .f64 r0;  mov.b64 %fd307, %fd305;  mov.b64 {lo, hi}, %fd305;  shfl.sync.up.b32 lo|p, lo, %r496, %r507, %r508;  shfl.sync.up.b32 hi|p, hi, %r496, %r507, %r508;  mov.b64 r0, {lo, hi};  @p add.f64 %fd307, %fd307, r0;}
	// end inline asm
	mov.b64 	%rd154, %fd307;
	mov.b64 	{%r500, %r505}, %rd154;
	// begin inline asm
	shfl.sync.up.b32 %r499, %r500, %r506, %r507, %r508;
	// end inline asm
	// begin inline asm
	shfl.sync.up.b32 %r504, %r505, %r506, %r507, %r508;
	// end inline asm
	setp.ne.s32 	%p117, %r317, 31;
	@%p117 bra 	$L__BB10_4;
	shl.b32 	%r509, %r4, 3;
	add.s32 	%r511, %r324, %r509;
	st.shared.f64 	[%r511+32], %fd307;
$L__BB10_4:
	mov.b64 	%rd155, {%r499, %r504};
	mov.b64 	%fd319, %rd155;
	bar.sync 	0;
	ld.shared.v2.f64 	{%fd320, %fd321}, [_ZZN3cub18CUB_300001_SM_10006detail4scan16DeviceScanKernelINS2_10policy_hubIdddmN4cuda3std3__44plusIvEEE10Policy1000EN6thrust24THRUST_300001_SM_1000_NS6detail15normal_iteratorINSD_10device_ptrIdEEEESI_NS0_13ScanTileStateIdLb1EEES9_NS0_8NullTypeEmdLb0ESL_EEvT0_T1_T2_iT3_T4_T5_E12temp_storage+32];
	add.f64 	%fd322, %fd320, %fd321;
	setp.eq.s32 	%p118, %r4, 2;
	selp.f64 	%fd323, %fd322, %fd320, %p118;
	ld.shared.v2.f64 	{%fd324, %fd325}, [_ZZN3cub18CUB_300001_SM_10006detail4scan16DeviceScanKernelINS2_10policy_hubIdddmN4cuda3std3__44plusIvEEE10Policy1000EN6thrust24THRUST_300001_SM_1000_NS6detail15normal_iteratorINSD_10device_ptrIdEEEESI_NS0_13ScanTileStateIdLb1EEES9_NS0_8NullTypeEmdLb0ESL_EEvT0_T1_T2_iT3_T4_T5_E12temp_storage+48];
	add.f64 	%fd326, %fd322, %fd324;
	setp.eq.s32 	%p119, %r4, 3;
	selp.f64 	%fd327, %fd326, %fd323, %p119;
	add.f64 	%fd328, %fd326, %fd325;
	setp.eq.s32 	%p120, %r4, 4;
	selp.f64 	%fd329, %fd328, %fd327, %p120;
	ld.shared.v2.f64 	{%fd330, %fd331}, [_ZZN3cub18CUB_300001_SM_10006detail4scan16DeviceScanKernelINS2_10policy_hubIdddmN4cuda3std3__44plusIvEEE10Policy1000EN6thrust24THRUST_300001_SM_1000_NS6detail15normal_iteratorINSD_10device_ptrIdEEEESI_NS0_13ScanTileStateIdLb1EEES9_NS0_8NullTypeEmdLb0ESL_EEvT0_T1_T2_iT3_T4_T5_E12temp_storage+64];
	add.f64 	%fd332, %fd328, %fd330;
	setp.eq.s32 	%p121, %r4, 5;
	selp.f64 	%fd333, %fd332, %fd329, %p121;
	add.f64 	%fd14, %fd332, %fd331;
	setp.eq.s32 	%p122, %r4, 6;
	selp.f64 	%fd334, %fd14, %fd333, %p122;
	setp.lt.u32 	%p123, %r2, 32;
	add.f64 	%fd335, %fd334, %fd319;
	setp.eq.s32 	%p124, %r317, 0;
	selp.f64 	%fd336, %fd334, %fd335, %p124;
	selp.f64 	%fd337, %fd319, %fd336, %p123;
	setp.ne.s32 	%p125, %r2, 0;
	add.f64 	%fd366, %fd1, %fd337;
	@%p125 bra 	$L__BB10_36;
	ld.shared.f64 	%fd338, [_ZZN3cub18CUB_300001_SM_10006detail4scan16DeviceScanKernelINS2_10policy_hubIdddmN4cuda3std3__44plusIvEEE10Policy1000EN6thrust24THRUST_300001_SM_1000_NS6detail15normal_iteratorINSD_10device_ptrIdEEEESI_NS0_13ScanTileStateIdLb1EEES9_NS0_8NullTypeEmdLb0ESL_EEvT0_T1_T2_iT3_T4_T5_E12temp_storage+80];
	add.f64 	%fd339, %fd14, %fd338;
	mov.b64 	%rd158, %fd339;
	add.s64 	%rd156, %rd1, 512;
	mov.b64 	%rd157, 101;
	// begin inline asm
	st.relaxed.gpu.v2.u64 [%rd156], {%rd157, %rd158};
	// end inline asm
	mov.f64 	%fd366, %fd1;
	bra.uni 	$L__BB10_36;
$L__BB10_6:
	add.f64 	%fd237, %fd1, %fd2;
	add.f64 	%fd238, %fd237, %fd3;
	add.f64 	%fd239, %fd238, %fd4;
	add.f64 	%fd240, %fd239, %fd5;
	add.f64 	%fd241, %fd240, %fd6;
	add.f64 	%fd242, %fd241, %fd7;
	add.f64 	%fd243, %fd242, %fd8;
	add.f64 	%fd244, %fd243, %fd9;
	add.f64 	%fd245, %fd244, %fd10;
	add.f64 	%fd246, %fd245, %fd11;
	add.f64 	%fd228, %fd246, %fd12;
	mov.b32 	%r347, 1;
	mov.b32 	%r348, 0;
	mov.b32 	%r349, -1;
	// begin inline asm
	{  .reg .u32 lo;  .reg .u32 hi;  .reg .pred p;  .reg .f64 r0;  mov.b64 %fd227, %fd228;  mov.b64 {lo, hi}, %fd228;  shfl.sync.up.b32 lo|p, lo, %r347, %r348, %r349;  shfl.sync.up.b32 hi|p, hi, %r347, %r348, %r349;  mov.b64 r0, {lo, hi};  @p add.f64 %fd227, %fd227, r0;}
	// end inline asm
	mov.b32 	%r328, 2;
	// begin inline asm
	{  .reg .u32 lo;  .reg .u32 hi;  .reg .pred p;  .reg .f64 r0;  mov.b64 %fd229, %fd227;  mov.b64 {lo, hi}, %fd227;  shfl.sync.up.b32 lo|p, lo, %r328, %r348, %r349;  shfl.sync.up.b32 hi|p, hi, %r328, %r348, %r349;  mov.b64 r0, {lo, hi};  @p add.f64 %fd229, %fd229, r0;}
	// end inline asm
	mov.b32 	%r331, 4;
	// begin inline asm
	{  .reg .u32 lo;  .reg .u32 hi;  .reg .pred p;  .reg .f64 r0;  mov.b64 %fd231, %fd229;  mov.b64 {lo, hi}, %fd229;  shfl.sync.up.b32 lo|p, lo, %r331, %r348, %r349;  shfl.sync.up.b32 hi|p, hi, %r331, %r348, %r349;  mov.b64 r0, {lo, hi};  @p add.f64 %fd231, %fd231, r0;}
	// end inline asm
	mov.b32 	%r334, 8;
	// begin inline asm
	{  .reg .u32 lo;  .reg .u32 hi;  .reg .pred p;  .reg .f64 r0;  mov.b64 %fd233, %fd231;  mov.b64 {lo, hi}, %fd231;  shfl.sync.up.b32 lo|p, lo, %r334, %r348, %r349;  shfl.sync.up.b32 hi|p, hi, %r334, %r348, %r349;  mov.b64 r0, {lo, hi};  @p add.f64 %fd233, %fd233, r0;}
	// end inline asm
	mov.b32 	%r337, 16;
	// begin inline asm
	{  .reg .u32 lo;  .reg .u32 hi;  .reg .pred p;  .reg .f64 r0;  mov.b64 %fd235, %fd233;  mov.b64 {lo, hi}, %fd233;  shfl.sync.up.b32 lo|p, lo, %r337, %r348, %r349;  shfl.sync.up.b32 hi|p, hi, %r337, %r348, %r349;  mov.b64 r0, {lo, hi};  @p add.f64 %fd235, %fd235, r0;}
	// end inline asm
	mov.b64 	%rd109, %fd235;
	mov.b64 	{%r341, %r346}, %rd109;
	// begin inline asm
	shfl.sync.up.b32 %r340, %r341, %r347, %r348, %r349;
	// end inline asm
	// begin inline asm
	shfl.sync.up.b32 %r345, %r346, %r347, %r348, %r349;
	// end inline asm
	setp.ne.s32 	%p78, %r317, 31;
	@%p78 bra 	$L__BB10_8;
	shl.b32 	%r350, %r4, 3;
	add.s32 	%r352, %r324, %r350;
	st.shared.f64 	[%r352+32], %fd235;
$L__BB10_8:
	mov.b64 	%rd110, {%r340, %r345};
	mov.b64 	%fd247, %rd110;
	bar.sync 	0;
	ld.shared.v2.f64 	{%fd248, %fd249}, [_ZZN3cub18CUB_300001_SM_10006detail4scan16DeviceScanKernelINS2_10policy_hubIdddmN4cuda3std3__44plusIvEEE10Policy1000EN6thrust24THRUST_300001_SM_1000_NS6detail15normal_iteratorINSD_10device_ptrIdEEEESI_NS0_13ScanTileStateIdLb1EEES9_NS0_8NullTypeEmdLb0ESL_EEvT0_T1_T2_iT3_T4_T5_E12temp_storage+32];
	add.f64 	%fd250, %fd248, %fd249;
	setp.eq.s32 	%p79, %r4, 2;
	selp.f64 	%fd251, %fd250, %fd248, %p79;
	ld.shared.v2.f64 	{%fd252, %fd253}, [_ZZN3cub18CUB_300001_SM_10006detail4scan16DeviceScanKernelINS2_10policy_hubIdddmN4cuda3std3__44plusIvEEE10Policy1000EN6thrust24THRUST_300001_SM_1000_NS6detail15normal_iteratorINSD_10device_ptrIdEEEESI_NS0_13ScanTileStateIdLb1EEES9_NS0_8NullTypeEmdLb0ESL_EEvT0_T1_T2_iT3_T4_T5_E12temp_storage+48];
	add.f64 	%fd254, %fd250, %fd252;
	setp.eq.s32 	%p80, %r4, 3;
	selp.f64 	%fd255, %fd254, %fd251, %p80;
	add.f64 	%fd256, %fd254, %fd253;
	setp.eq.s32 	%p81, %r4, 4;
	selp.f64 	%fd257, %fd256, %fd255, %p81;
	ld.shared.v2.f64 	{%fd258, %fd259}, [_ZZN3cub18CUB_300001_SM_10006detail4scan16DeviceScanKernelINS2_10policy_hubIdddmN4cuda3std3__44plusIvEEE10Policy1000EN6thrust24THRUST_300001_SM_1000_NS6detail15normal_iteratorINSD_10device_ptrIdEEEESI_NS0_13ScanTileStateIdLb1EEES9_NS0_8NullTypeEmdLb0ESL_EEvT0_T1_T2_iT3_T4_T5_E12temp_storage+64];
	add.f64 	%fd260, %fd256, %fd258;
	setp.eq.s32 	%p82, %r4, 5;
	selp.f64 	%fd261, %fd260, %fd257, %p82;
	add.f64 	%fd262, %fd260, %fd259;
	setp.eq.s32 	%p83, %r4, 6;
	selp.f64 	%fd263, %fd262, %fd261, %p83;
	ld.shared.f64 	%fd264, [_ZZN3cub18CUB_300001_SM_10006detail4scan16DeviceScanKernelINS2_10policy_hubIdddmN4cuda3std3__44plusIvEEE10Policy1000EN6thrust24THRUST_300001_SM_1000_NS6detail15normal_iteratorINSD_10device_ptrIdEEEESI_NS0_13ScanTileStateIdLb1EEES9_NS0_8NullTypeEmdLb0ESL_EEvT0_T1_T2_iT3_T4_T5_E12temp_storage+80];
	add.f64 	%fd17, %fd262, %fd264;
	setp.gt.u32 	%p84, %r2, 31;
	setp.lt.u32 	%p85, %r2, 32;
	add.f64 	%fd265, %fd263, %fd247;
	setp.eq.s32 	%p86, %r317, 0;
	selp.f64 	%fd364, %fd263, %fd265, %p86;
	selp.f64 	%fd19, %fd247, %fd364, %p85;
	@%p84 bra 	$L__BB10_33;
	setp.ne.s32 	%p87, %r2, 0;
	mul.wide.s32 	%rd111, %r1, 16;
	add.s64 	%rd7, %rd1, %rd111;
	@%p87 bra 	$L__BB10_11;
	st.shared.f64 	[_ZZN3cub18CUB_300001_SM_10006detail4scan16DeviceScanKernelINS2_10policy_hubIdddmN4cuda3std3__44plusIvEEE10Policy1000EN6thrust24THRUST_300001_SM_1000_NS6detail15normal_iteratorINSD_10device_ptrIdEEEESI_NS0_13ScanTileStateIdLb1EEES9_NS0_8NullTypeEmdLb0ESL_EEvT0_T1_T2_iT3_T4_T5_E12temp_storage+24], %fd17;
	mov.b64 	%rd114, %fd17;
	add.s64 	%rd112, %rd7, 512;
	mov.b64 	%rd113, 100;
	// begin inline asm
	st.relaxed.gpu.v2.u64 [%rd112], {%rd113, %rd114};
	// end inline asm
$L__BB10_11:
	not.b32 	%r353, %r2;
	add.s32 	%r515, %r1, %r353;
	mov.u32 	%r12, %nctaid.x;
	setp.gt.u32 	%p88, %r12, 499;
	@%p88 bra 	$L__BB10_13;
	membar.cta;
	bra.uni 	$L__BB10_14;
$L__BB10_13:
	mov.b32 	%r354, 1215;
	// begin inline asm
	nanosleep.u32 %r354;
	// end inline asm
$L__BB10_14:
	mul.wide.s32 	%rd118, %r515, 16;
	add.s64 	%rd119, %rd1, %rd118;
	add.s64 	%rd117, %rd119, 512;
	// begin inline asm
	ld.relaxed.gpu.v2.u64 {%rd164, %rd162}, [%rd117];
	// end inline asm
$L__BB10_15:
	setp.eq.s64 	%p89, %rd164, 99;
	mov.b32 	%r355, -1;
	vote.sync.any.pred 	%p90, %p89, %r355;
	not.pred 	%p91, %p90;
	@%p91 bra 	$L__BB10_20;
	@%p88 bra 	$L__BB10_18;
	membar.cta;
	bra.uni 	$L__BB10_19;
$L__BB10_18:
	mov.b32 	%r483, 576;
	// begin inline asm
	nanosleep.u32 %r483;
	// end inline asm
$L__BB10_19:
	// begin inline asm
	ld.relaxed.gpu.v2.u64 {%rd164, %rd162}, [%rd117];
	// end inline asm
	bra.uni 	$L__BB10_15;
$L__BB10_20:
	mov.b64 	%fd266, %rd162;
	mov.b64 	{%r359, %r364}, %rd162;
	setp.eq.s64 	%p92, %rd164, 101;
	mov.b32 	%r407, -1;
	vote.sync.ballot.b32 	%r408, %p92, %r407;
	// begin inline asm
	mov.u32 %r357, %lanemask_ge;
	// end inline asm
	and.b32  	%r409, %r408, %r357;
	or.b32  	%r410, %r409, -2147483648;
	add.s32 	%r411, %r410, -1;
	not.b32 	%r412, %r410;
	and.b32  	%r413, %r412, %r411;
	popc.b32 	%r361, %r413;
	mov.b32 	%r365, 1;
	// begin inline asm
	shfl.sync.down.b32 %r358, %r359, %r365, %r361, %r407;
	// end inline asm
	// begin inline asm
	shfl.sync.down.b32 %r363, %r364, %r365, %r361, %r407;
	// end inline asm
	mov.b64 	%rd120, {%r358, %r363};
	mov.b64 	%fd267, %rd120;
	setp.lt.s32 	%p94, %r317, %r361;
	add.f64 	%fd268, %fd266, %fd267;
	selp.f64 	%fd269, %fd268, %fd266, %p94;
	mov.b64 	%rd121, %fd269;
	mov.b64 	{%r369, %r374}, %rd121;
	mov.b32 	%r375, 2;
	// begin inline asm
	shfl.sync.down.b32 %r368, %r369, %r375, %r361, %r407;
	// end inline asm
	// begin inline asm
	shfl.sync.down.b32 %r373, %r374, %r375, %r361, %r407;
	// end inline asm
	mov.b64 	%rd122, {%r368, %r373};
	mov.b64 	%fd270, %rd122;
	add.s32 	%r414, %r317, 2;
	setp.gt.s32 	%p95, %r414, %r361;
	add.f64 	%fd271, %fd269, %fd270;
	selp.f64 	%fd272, %fd269, %fd271, %p95;
	mov.b64 	%rd123, %fd272;
	mov.b64 	{%r379, %r384}, %rd123;
	mov.b32 	%r385, 4;
	// begin inline asm
	shfl.sync.down.b32 %r378, %r379, %r385, %r361, %r407;
	// end inline asm
	// begin inline asm
	shfl.sync.down.b32 %r383, %r384, %r385, %r361, %r407;
	// end inline asm
	mov.b64 	%rd124, {%r378, %r383};
	mov.b64 	%fd273, %rd124;
	add.s32 	%r415, %r317, 4;
	setp.gt.s32 	%p96, %r415, %r361;
	add.f64 	%fd274, %fd272, %fd273;
	selp.f64 	%fd275, %fd272, %fd274, %p96;
	mov.b64 	%rd125, %fd275;
	mov.b64 	{%r389, %r394}, %rd125;
	mov.b32 	%r395, 8;
	// begin inline asm
	shfl.sync.down.b32 %r388, %r389, %r395, %r361, %r407;
	// end inline asm
	// begin inline asm
	shfl.sync.down.b32 %r393, %r394, %r395, %r361, %r407;
	// end inline asm
	mov.b64 	%rd126, {%r388, %r393};
	mov.b64 	%fd276, %rd126;
	add.s32 	%r416, %r317, 8;
	setp.gt.s32 	%p97, %r416, %r361;
	add.f64 	%fd277, %fd275, %fd276;
	selp.f64 	%fd278, %fd275, %fd277, %p97;
	mov.b64 	%rd127, %fd278;
	mov.b64 	{%r399, %r404}, %rd127;
	mov.b32 	%r405, 16;
	// begin inline asm
	shfl.sync.down.b32 %r398, %r399, %r405, %r361, %r407;
	// end inline asm
	// begin inline asm
	shfl.sync.down.b32 %r403, %r404, %r405, %r361, %r407;
	// end inline asm
	mov.b64 	%rd128, {%r398, %r403};
	mov.b64 	%fd279, %rd128;
	add.s32 	%r417, %r317, 16;
	setp.gt.s32 	%p98, %r417, %r361;
	add.f64 	%fd280, %fd278, %fd279;
	selp.f64 	%fd363, %fd278, %fd280, %p98;
	add.s64 	%rd17, %rd1, 512;
$L__BB10_21:
	setp.ne.s64 	%p99, %rd164, 101;
	mov.b32 	%r418, -1;
	vote.sync.all.pred 	%p100, %p99, %r418;
	not.pred 	%p101, %p100;
	@%p101 bra 	$L__BB10_29;
	mul.wide.s32 	%rd135, %r515, 16;
	add.s64 	%rd136, %rd17, %rd135;
	add.s64 	%rd134, %rd136, -512;
	// begin inline asm
	ld.relaxed.gpu.v2.u64 {%rd164, %rd165}, [%rd134];
	// end inline asm
$L__BB10_23:
	setp.eq.s64 	%p105, %rd164, 99;
	mov.b32 	%r420, -1;
	vote.sync.any.pred 	%p106, %p105, %r420;
	not.pred 	%p107, %p106;
	@%p107 bra 	$L__BB10_28;
	@%p88 bra 	$L__BB10_26;
	membar.cta;
	bra.uni 	$L__BB10_27;
$L__BB10_26:
	mov.b32 	%r482, 576;
	// begin inline asm
	nanosleep.u32 %r482;
	// end inline asm
$L__BB10_27:
	mul.wide.s32 	%rd149, %r515, 16;
	add.s64 	%rd150, %rd17, %rd149;
	add.s64 	%rd148, %rd150, -512;
	// begin inline asm
	ld.relaxed.gpu.v2.u64 {%rd164, %rd165}, [%rd148];
	// end inline asm
	bra.uni 	$L__BB10_23;
$L__BB10_28:
	mov.b64 	%fd283, %rd165;
	mov.b64 	{%r423, %r428}, %rd165;
	setp.eq.s64 	%p108, %rd164, 101;
	mov.b32 	%r471, -1;
	vote.sync.ballot.b32 	%r472, %p108, %r471;
	and.b32  	%r473, %r472, %r357;
	or.b32  	%r474, %r473, -2147483648;
	add.s32 	%r475, %r474, -1;
	not.b32 	%r476, %r474;
	and.b32  	%r477, %r476, %r475;
	popc.b32 	%r425, %r477;
	mov.b32 	%r429, 1;
	// begin inline asm
	shfl.sync.down.b32 %r422, %r423, %r429, %r425, %r471;
	// end inline asm
	// begin inline asm
	shfl.sync.down.b32 %r427, %r428, %r429, %r425, %r471;
	// end inline asm
	mov.b64 	%rd137, {%r422, %r427};
	mov.b64 	%fd284, %rd137;
	setp.lt.s32 	%p110, %r317, %r425;
	add.f64 	%fd285, %fd283, %fd284;
	selp.f64 	%fd286, %fd285, %fd283, %p110;
	mov.b64 	%rd138, %fd286;
	mov.b64 	{%r433, %r438}, %rd138;
	mov.b32 	%r439, 2;
	// begin inline asm
	shfl.sync.down.b32 %r432, %r433, %r439, %r425, %r471;
	// end inline asm
	// begin inline asm
	shfl.sync.down.b32 %r437, %r438, %r439, %r425, %r471;
	// end inline asm
	mov.b64 	%rd139, {%r432, %r437};
	mov.b64 	%fd287, %rd139;
	add.s32 	%r478, %r317, 2;
	setp.gt.s32 	%p111, %r478, %r425;
	add.f64 	%fd288, %fd286, %fd287;
	selp.f64 	%fd289, %fd286, %fd288, %p111;
	mov.b64 	%rd140, %fd289;
	mov.b64 	{%r443, %r448}, %rd140;
	mov.b32 	%r449, 4;
	// begin inline asm
	shfl.sync.down.b32 %r442, %r443, %r449, %r425, %r471;
	// end inline asm
	// begin inline asm
	shfl.sync.down.b32 %r447, %r448, %r449, %r425, %r471;
	// end inline asm
	mov.b64 	%rd141, {%r442, %r447};
	mov.b64 	%fd290, %rd141;
	add.s32 	%r479, %r317, 4;
	setp.gt.s32 	%p112, %r479, %r425;
	add.f64 	%fd291, %fd289, %fd290;
	selp.f64 	%fd292, %fd289, %fd291, %p112;
	mov.b64 	%rd142, %fd292;
	mov.b64 	{%r453, %r458}, %rd142;
	mov.b32 	%r459, 8;
	// begin inline asm
	shfl.sync.down.b32 %r452, %r453, %r459, %r425, %r471;
	// end inline asm
	// begin inline asm
	shfl.sync.down.b32 %r457, %r458, %r459, %r425, %r471;
	// end inline asm
	mov.b64 	%rd143, {%r452, %r457};
	mov.b64 	%fd293, %rd143;
	add.s32 	%r480, %r317, 8;
	setp.gt.s32 	%p113, %r480, %r425;
	add.f64 	%fd294, %fd292, %fd293;
	selp.f64 	%fd295, %fd292, %fd294, %p113;
	mov.b64 	%rd144, %fd295;
	mov.b64 	{%r463, %r468}, %rd144;
	mov.b32 	%r469, 16;
	// begin inline asm
	shfl.sync.down.b32 %r462, %r463, %r469, %r425, %r471;
	// end inline asm
	// begin inline asm
	shfl.sync.down.b32 %r467, %r468, %r469, %r425, %r471;
	// end inline asm
	mov.b64 	%rd145, {%r462, %r467};
	mov.b64 	%fd296, %rd145;
	add.s32 	%r481, %r317, 16;
	setp.gt.s32 	%p114, %r481, %r425;
	add.f64 	%fd297, %fd295, %fd296;
	selp.f64 	%fd298, %fd295, %fd297, %p114;
	add.f64 	%fd363, %fd363, %fd298;
	add.s32 	%r515, %r515, -32;
	bra.uni 	$L__BB10_21;
$L__BB10_29:
	@%p87 bra 	$L__BB10_31;
	add.f64 	%fd281, %fd17, %fd363;
	mov.b64 	%rd131, %fd281;
	add.s64 	%rd129, %rd7, 512;
	mov.b64 	%rd130, 101;
	// begin inline asm
	st.relaxed.gpu.v2.u64 [%rd129], {%rd130, %rd131};
	// end inline asm
	st.shared.f64 	[_ZZN3cub18CUB_300001_SM_10006detail4scan16DeviceScanKernelINS2_10policy_hubIdddmN4cuda3std3__44plusIvEEE10Policy1000EN6thrust24THRUST_300001_SM_1000_NS6detail15normal_iteratorINSD_10device_ptrIdEEEESI_NS0_13ScanTileStateIdLb1EEES9_NS0_8NullTypeEmdLb0ESL_EEvT0_T1_T2_iT3_T4_T5_E12temp_storage+8], %fd363;
	st.shared.f64 	[_ZZN3cub18CUB_300001_SM_10006detail4scan16DeviceScanKernelINS2_10policy_hubIdddmN4cuda3std3__44plusIvEEE10Policy1000EN6thrust24THRUST_300001_SM_1000_NS6detail15normal_iteratorINSD_10device_ptrIdEEEESI_NS0_13ScanTileStateIdLb1EEES9_NS0_8NullTypeEmdLb0ESL_EEvT0_T1_T2_iT3_T4_T5_E12temp_storage+16], %fd281;
$L__BB10_31:
	setp.ne.s32 	%p103, %r317, 0;
	mov.f64 	%fd364, %fd19;
	@%p103 bra 	$L__BB10_33;
	st.shared.f64 	[_ZZN3cub18CUB_300001_SM_10006detail4scan16DeviceScanKernelINS2_10policy_hubIdddmN4cuda3std3__44plusIvEEE10Policy1000EN6thrust24THRUST_300001_SM_1000_NS6detail15normal_iteratorINSD_10device_ptrIdEEEESI_NS0_13ScanTileStateIdLb1EEES9_NS0_8NullTypeEmdLb0ESL_EEvT0_T1_T2_iT3_T4_T5_E12temp_storage+96], %fd363;
	mov.f64 	%fd364, %fd363;
$L__BB10_33:
	bar.sync 	0;
	setp.eq.s32 	%p104, %r2, 0;
	@%p104 bra 	$L__BB10_35;
	ld.shared.f64 	%fd282, [_ZZN3cub18CUB_300001_SM_10006detail4scan16DeviceScanKernelINS2_10policy_hubIdddmN4cuda3std3__44plusIvEEE10Policy1000EN6thrust24THRUST_300001_SM_1000_NS6detail15normal_iteratorINSD_10device_ptrIdEEEESI_NS0_13ScanTileStateIdLb1EEES9_NS0_8NullTypeEmdLb0ESL_EEvT0_T1_T2_iT3_T4_T5_E12temp_storage+96];
	add.f64 	%fd364, %fd364, %fd282;
$L__BB10_35:
	add.f64 	%fd366, %fd364, %fd1;
$L__BB10_36:
	add.f64 	%fd340, %fd366, %fd2;
	add.f64 	%fd341, %fd340, %fd3;
	add.f64 	%fd342, %fd341, %fd4;
	add.f64 	%fd343, %fd342, %fd5;
	add.f64 	%fd344, %fd343, %fd6;
	add.f64 	%fd345, %fd344, %fd7;
	add.f64 	%fd346, %fd345, %fd8;
	add.f64 	%fd347, %fd346, %fd9;
	add.f64 	%fd348, %fd347, %fd10;
	add.f64 	%fd349, %fd348, %fd11;
	add.f64 	%fd350, %fd349, %fd12;
	bar.sync 	0;
	st.shared.v2.f64 	[%r6], {%fd366, %fd340};
	st.shared.v2.f64 	[%r6+16], {%fd341, %fd342};
	st.shared.v2.f64 	[%r6+32], {%fd343, %fd344};
	st.shared.v2.f64 	[%r6+48], {%fd345, %fd346};
	st.shared.v2.f64 	[%r6+64], {%fd347, %fd348};
	st.shared.v2.f64 	[%r6+80], {%fd349, %fd350};
	bar.warp.sync 	-1;
	ld.shared.f64 	%fd351, [%r5];
	ld.shared.f64 	%fd352, [%r5+256];
	ld.shared.f64 	%fd353, [%r5+512];
	ld.shared.f64 	%fd354, [%r5+768];
	ld.shared.f64 	%fd355, [%r5+1024];
	ld.shared.f64 	%fd356, [%r5+1280];
	ld.shared.f64 	%fd357, [%r5+1536];
	ld.shared.f64 	%fd358, [%r5+1792];
	ld.shared.f64 	%fd359, [%r5+2048];
	ld.shared.f64 	%fd360, [%r5+2304];
	ld.shared.f64 	%fd361, [%r5+2560];
	ld.shared.f64 	%fd362, [%r5+2816];
	add.s64 	%rd160, %rd3, %rd107;
	st.global.f64 	[%rd160], %fd351;
	st.global.f64 	[%rd160+256], %fd352;
	st.global.f64 	[%rd160+512], %fd353;
	st.global.f64 	[%rd160+768], %fd354;
	st.global.f64 	[%rd160+1024], %fd355;
	st.global.f64 	[%rd160+1280], %fd356;
	st.global.f64 	[%rd160+1536], %fd357;
	st.global.f64 	[%rd160+1792], %fd358;
	st.global.f64 	[%rd160+2048], %fd359;
	st.global.f64 	[%rd160+2304], %fd360;
	st.global.f64 	[%rd160+2560], %fd361;
	st.global.f64 	[%rd160+2816], %fd362;
	bra.uni 	$L__BB10_122;
$L__BB10_37:
	setp.eq.s64 	%p2, %rd5, 0;
	@%p2 bra 	$L__BB10_122;
	cvt.u32.u64 	%r16, %rd5;
	shl.b64 	%rd51, %rd4, 3;
	add.s64 	%rd52, %rd2, %rd51;
	mov.u32 	%r17, %tid.x;
	ld.global.f64 	%fd378, [%rd52];
	and.b32  	%r35, %r17, 31;
	and.b32  	%r36, %r17, 992;
	mul.lo.s32 	%r37, %r36, 12;
	or.b32  	%r18, %r37, %r35;
	setp.ge.u32 	%p3, %r18, %r16;
	shl.b32 	%r38, %r18, 3;
	cvt.u64.u32 	%rd53, %r38;
	add.s64 	%rd27, %rd52, %rd53;
	mov.f64 	%fd367, %fd378;
	@%p3 bra 	$L__BB10_40;
	ld.global.f64 	%fd367, [%rd27];
$L__BB10_40:
	add.s32 	%r39, %r18, 32;
	setp.ge.u32 	%p4, %r39, %r16;
	mov.f64 	%fd368, %fd378;
	@%p4 bra 	$L__BB10_42;
	ld.global.f64 	%fd368, [%rd27+256];
$L__BB10_42:
	add.s32 	%r40, %r18, 64;
	setp.ge.u32 	%p5, %r40, %r16;
	mov.f64 	%fd369, %fd378;
	@%p5 bra 	$L__BB10_44;
	ld.global.f64 	%fd369, [%rd27+512];
$L__BB10_44:
	add.s32 	%r41, %r18, 96;
	setp.ge.u32 	%p6, %r41, %r16;
	mov.f64 	%fd370, %fd378;
	@%p6 bra 	$L__BB10_46;
	ld.global.f64 	%fd370, [%rd27+768];
$L__BB10_46:
	add.s32 	%r42, %r18, 128;
	setp.ge.u32 	%p7, %r42, %r16;
	mov.f64 	%fd371, %fd378;
	@%p7 bra 	$L__BB10_48;
	ld.global.f64 	%fd371, [%rd27+1024];
$L__BB10_48:
	add.s32 	%r43, %r18, 160;
	setp.ge.u32 	%p8, %r43, %r16;
	mov.f64 	%fd372, %fd378;
	@%p8 bra 	$L__BB10_50;
	ld.global.f64 	%fd372, [%rd27+1280];
$L__BB10_50:
	add.s32 	%r44, %r18, 192;
	setp.ge.u32 	%p9, %r44, %r16;
	mov.f64 	%fd373, %fd378;
	@%p9 bra 	$L__BB10_52;
	ld.global.f64 	%fd373, [%rd27+1536];
$L__BB10_52:
	add.s32 	%r45, %r18, 224;
	setp.ge.u32 	%p10, %r45, %r16;
	mov.f64 	%fd374, %fd378;
	@%p10 bra 	$L__BB10_54;
	ld.global.f64 	%fd374, [%rd27+1792];
$L__BB10_54:
	add.s32 	%r46, %r18, 256;
	setp.ge.u32 	%p11, %r46, %r16;
	mov.f64 	%fd375, %fd378;
	@%p11 bra 	$L__BB10_56;
	ld.global.f64 	%fd375, [%rd27+2048];
$L__BB10_56:
	add.s32 	%r47, %r18, 288;
	setp.ge.u32 	%p12, %r47, %r16;
	mov.f64 	%fd376, %fd378;
	@%p12 bra 	$L__BB10_58;
	ld.global.f64 	%fd376, [%rd27+2304];
$L__BB10_58:
	add.s32 	%r48, %r18, 320;
	setp.ge.u32 	%p13, %r48, %r16;
	mov.f64 	%fd377, %fd378;
	@%p13 bra 	$L__BB10_60;
	ld.global.f64 	%fd377, [%rd27+2560];
$L__BB10_60:
	add.s32 	%r49, %r18, 352;
	setp.ge.u32 	%p14, %r49, %r16;
	@%p14 bra 	$L__BB10_62;
	ld.global.f64 	%fd378, [%rd27+2816];
$L__BB10_62:
	// begin inline asm
	mov.u32 %r50, %laneid;
	// end inline asm
	shr.u32 	%r20, %r17, 5;
	mad.lo.s32 	%r51, %r20, 384, %r50;
	shl.b32 	%r52, %r51, 3;
	mov.u32 	%r53, _ZZN3cub18CUB_300001_SM_10006detail4scan16DeviceScanKernelINS2_10policy_hubIdddmN4cuda3std3__44plusIvEEE10Policy1000EN6thrust24THRUST_300001_SM_1000_NS6detail15normal_iteratorINSD_10device_ptrIdEEEESI_NS0_13ScanTileStateIdLb1EEES9_NS0_8NullTypeEmdLb0ESL_EEvT0_T1_T2_iT3_T4_T5_E12temp_storage;
	add.s32 	%r21, %r53, %r52;
	st.shared.f64 	[%r21], %fd367;
	st.shared.f64 	[%r21+256], %fd368;
	st.shared.f64 	[%r21+512], %fd369;
	st.shared.f64 	[%r21+768], %fd370;
	st.shared.f64 	[%r21+1024], %fd371;
	st.shared.f64 	[%r21+1280], %fd372;
	st.shared.f64 	[%r21+1536], %fd373;
	st.shared.f64 	[%r21+1792], %fd374;
	st.shared.f64 	[%r21+2048], %fd375;
	st.shared.f64 	[%r21+2304], %fd376;
	st.shared.f64 	[%r21+2560], %fd377;
	st.shared.f64 	[%r21+2816], %fd378;
	bar.warp.sync 	-1;
	mad.lo.s32 	%r22, %r50, 88, %r21;
	ld.shared.v2.f64 	{%fd53, %fd54}, [%r22];
	ld.shared.v2.f64 	{%fd55, %fd56}, [%r22+16];
	ld.shared.v2.f64 	{%fd57, %fd58}, [%r22+32];
	ld.shared.v2.f64 	{%fd59, %fd60}, [%r22+48];
	ld.shared.v2.f64 	{%fd61, %fd62}, [%r22+64];
	ld.shared.v2.f64 	{%fd63, %fd64}, [%r22+80];
	bar.sync 	0;
	setp.ne.s32 	%p15, %r1, 0;
	@%p15 bra 	$L__BB10_66;
	add.f64 	%fd173, %fd53, %fd54;
	add.f64 	%fd174, %fd173, %fd55;
	add.f64 	%fd175, %fd174, %fd56;
	add.f64 	%fd176, %fd175, %fd57;
	add.f64 	%fd177, %fd176, %fd58;
	add.f64 	%fd178, %fd177, %fd59;
	add.f64 	%fd179, %fd178, %fd60;
	add.f64 	%fd180, %fd179, %fd61;
	add.f64 	%fd181, %fd180, %fd62;
	add.f64 	%fd182, %fd181, %fd63;
	add.f64 	%fd164, %fd182, %fd64;
	mov.b32 	%r245, 1;
	mov.b32 	%r246, 0;
	mov.b32 	%r247, -1;
	// begin inline asm
	{  .reg .u32 lo;  .reg .u32 hi;  .reg .pred p;  .reg .f64 r0;  mov.b64 %fd163, %fd164;  mov.b64 {lo, hi}, %fd164;  shfl.sync.up.b32 lo|p, lo, %r245, %r246, %r247;  shfl.sync.up.b32 hi|p, hi, %r245, %r246, %r247;  mov.b64 r0, {lo, hi};  @p add.f64 %fd163, %fd163, r0;}
	// end inline asm
	mov.b32 	%r226, 2;
	// begin inline asm
	{  .reg .u32 lo;  .reg .u32 hi;  .reg .pred p;  .reg .f64 r0;  mov.b64 %fd165, %fd163;  mov.b64 {lo, hi}, %fd163;  shfl.sync.up.b32 lo|p, lo, %r226, %r246, %r247;  shfl.sync.up.b32 hi|p, hi, %r226, %r246, %r247;  mov.b64 r0, {lo, hi};  @p add.f64 %fd165, %fd165, r0;}
	// end inline asm
	mov.b32 	%r229, 4;
	// begin inline asm
	{  .reg .u32 lo;  .reg .u32 hi;  .reg .pred p;  .reg .f64 r0;  mov.b64 %fd167, %fd165;  mov.b64 {lo, hi}, %fd165;  shfl.sync.up.b32 lo|p, lo, %r229, %r246, %r247;  shfl.sync.up.b32 hi|p, hi, %r229, %r246, %r247;  mov.b64 r0, {lo, hi};  @p add.f64 %fd167, %fd167, r0;}
	// end inline asm
	mov.b32 	%r232, 8;
	// begin inline asm
	{  .reg .u32 lo;  .reg .u32 hi;  .reg .pred p;  .reg .f64 r0;  mov.b64 %fd169, %fd167;  mov.b64 {lo, hi}, %fd167;  shfl.sync.up.b32 lo|p, lo, %r232, %r246, %r247;  shfl.sync.up.b32 hi|p, hi, %r232, %r246, %r247;  mov.b64 r0, {lo, hi};  @p add.f64 %fd169, %fd169, r0;}
	// end inline asm
	mov.b32 	%r235, 16;
	// begin inline asm
	{  .reg .u32 lo;  .reg .u32 hi;  .reg .pred p;  .reg .f64 r0;  mov.b64 %fd171, %fd169;  mov.b64 {lo, hi}, %fd169;  shfl.sync.up.b32 lo|p, lo, %r235, %r246, %r247;  shfl.sync.up.b32 hi|p, hi, %r235, %r246, %r247;  mov.b64 r0, {lo, hi};  @p add.f64 %fd171, %fd171, r0;}
	// end inline asm
	mov.b64 	%rd101, %fd171;
	mov.b64 	{%r239, %r244}, %rd101;
	// begin inline asm
	shfl.sync.up.b32 %r238, %r239, %r245, %r246, %r247;
	// end inline asm
	// begin inline asm
	shfl.sync.up.b32 %r243, %r244, %r245, %r246, %r247;
	// end inline asm
	setp.ne.s32 	%p55, %r50, 31;
	@%p55 bra 	$L__BB10_65;
	shl.b32 	%r248, %r20, 3;
	add.s32 	%r250, %r53, %r248;
	st.shared.f64 	[%r250+32], %fd171;
$L__BB10_65:
	mov.b64 	%rd102, {%r238, %r243};
	mov.b64 	%fd183, %rd102;
	bar.sync 	0;
	ld.shared.v2.f64 	{%fd184, %fd185}, [_ZZN3cub18CUB_300001_SM_10006detail4scan16DeviceScanKernelINS2_10policy_hubIdddmN4cuda3std3__44plusIvEEE10Policy1000EN6thrust24THRUST_300001_SM_1000_NS6detail15normal_iteratorINSD_10device_ptrIdEEEESI_NS0_13ScanTileStateIdLb1EEES9_NS0_8NullTypeEmdLb0ESL_EEvT0_T1_T2_iT3_T4_T5_E12temp_storage+32];
	add.f64 	%fd186, %fd184, %fd185;
	setp.eq.s32 	%p56, %r20, 2;
	selp.f64 	%fd187, %fd186, %fd184, %p56;
	ld.shared.v2.f64 	{%fd188, %fd189}, [_ZZN3cub18CUB_300001_SM_10006detail4scan16DeviceScanKernelINS2_10policy_hubIdddmN4cuda3std3__44plusIvEEE10Policy1000EN6thrust24THRUST_300001_SM_1000_NS6detail15normal_iteratorINSD_10device_ptrIdEEEESI_NS0_13ScanTileStateIdLb1EEES9_NS0_8NullTypeEmdLb0ESL_EEvT0_T1_T2_iT3_T4_T5_E12temp_storage+48];
	add.f64 	%fd190, %fd186, %fd188;
	setp.eq.s32 	%p57, %r20, 3;
	selp.f64 	%fd191, %fd190, %fd187, %p57;
	add.f64 	%fd192, %fd190, %fd189;
	setp.eq.s32 	%p58, %r20, 4;
	selp.f64 	%fd193, %fd192, %fd191, %p58;
	ld.shared.v2.f64 	{%fd194, %fd195}, [_ZZN3cub18CUB_300001_SM_10006detail4scan16DeviceScanKernelINS2_10policy_hubIdddmN4cuda3std3__44plusIvEEE10Policy1000EN6thrust24THRUST_300001_SM_1000_NS6detail15normal_iteratorINSD_10device_ptrIdEEEESI_NS0_13ScanTileStateIdLb1EEES9_NS0_8NullTypeEmdLb0ESL_EEvT0_T1_T2_iT3_T4_T5_E12temp_storage+64];
	add.f64 	%fd196, %fd192, %fd194;
	setp.eq.s32 	%p59, %r20, 5;
	selp.f64 	%fd197, %fd196, %fd193, %p59;
	add.f64 	%fd198, %fd196, %fd195;
	setp.eq.s32 	%p60, %r20, 6;
	selp.f64 	%fd199, %fd198, %fd197, %p60;
	setp.lt.u32 	%p61, %r17, 32;
	add.f64 	%fd200, %fd199, %fd183;
	setp.eq.s32 	%p62, %r50, 0;
	selp.f64 	%fd201, %fd199, %fd200, %p62;
	selp.f64 	%fd202, %fd183, %fd201, %p61;
	setp.eq.s32 	%p63, %r17, 0;
	add.f64 	%fd203, %fd53, %fd202;
	selp.f64 	%fd382, %fd53, %fd203, %p63;
	bra.uni 	$L__BB10_96;
$L__BB10_66:
	add.f64 	%fd101, %fd53, %fd54;
	add.f64 	%fd102, %fd101, %fd55;
	add.f64 	%fd103, %fd102, %fd56;
	add.f64 	%fd104, %fd103, %fd57;
	add.f64 	%fd105, %fd104, %fd58;
	add.f64 	%fd106, %fd105, %fd59;
	add.f64 	%fd107, %fd106, %fd60;
	add.f64 	%fd108, %fd107, %fd61;
	add.f64 	%fd109, %fd108, %fd62;
	add.f64 	%fd110, %fd109, %fd63;
	add.f64 	%fd92, %fd110, %fd64;
	mov.b32 	%r76, 1;
	mov.b32 	%r77, 0;
	mov.b32 	%r78, -1;
	// begin inline asm
	{  .reg .u32 lo;  .reg .u32 hi;  .reg .pred p;  .reg .f64 r0;  mov.b64 %fd91, %fd92;  mov.b64 {lo, hi}, %fd92;  shfl.sync.up.b32 lo|p, lo, %r76, %r77, %r78;  shfl.sync.up.b32 hi|p, hi, %r76, %r77, %r78;  mov.b64 r0, {lo, hi};  @p add.f64 %fd91, %fd91, r0;}
	// end inline asm
	mov.b32 	%r57, 2;
	// begin inline asm
	{  .reg .u32 lo;  .reg .u32 hi;  .reg .pred p;  .reg .f64 r0;  mov.b64 %fd93, %fd91;  mov.b64 {lo, hi}, %fd91;  shfl.sync.up.b32 lo|p, lo, %r57, %r77, %r78;  shfl.sync.up.b32 hi|p, hi, %r57, %r77, %r78;  mov.b64 r0, {lo, hi};  @p add.f64 %fd93, %fd93, r0;}
	// end inline asm
	mov.b32 	%r60, 4;
	// begin inline asm
	{  .reg .u32 lo;  .reg .u32 hi;  .reg .pred p;  .reg .f64 r0;  mov.b64 %fd95, %fd93;  mov.b64 {lo, hi}, %fd93;  shfl.sync.up.b32 lo|p, lo, %r60, %r77, %r78;  shfl.sync.up.b32 hi|p, hi, %r60, %r77, %r78;  mov.b64 r0, {lo, hi};  @p add.f64 %fd95, %fd95, r0;}
	// end inline asm
	mov.b32 	%r63, 8;
	// begin inline asm
	{  .reg .u32 lo;  .reg .u32 hi;  .reg .pred p;  .reg .f64 r0;  mov.b64 %fd97, %fd95;  mov.b64 {lo, hi}, %fd95;  shfl.sync.up.b32 lo|p, lo, %r63, %r77, %r78;  shfl.sync.up.b32 hi|p, hi, %r63, %r77, %r78;  mov.b64 r0, {lo, hi};  @p add.f64 %fd97, %fd97, r0;}
	// end inline asm
	mov.b32 	%r66, 16;
	// begin inline asm
	{  .reg .u32 lo;  .reg .u32 hi;  .reg .pred p;  .reg .f64 r0;  mov.b64 %fd99, %fd97;  mov.b64 {lo, hi}, %fd97;  shfl.sync.up.b32 lo|p, lo, %r66, %r77, %r78;  shfl.sync.up.b32 hi|p, hi, %r66, %r77, %r78;  mov.b64 r0, {lo, hi};  @p add.f64 %fd99, %fd99, r0;}
	// end inline asm
	mov.b64 	%rd54, %fd99;
	mov.b64 	{%r70, %r75}, %rd54;
	// begin inline asm
	shfl.sync.up.b32 %r69, %r70, %r76, %r77, %r78;
	// end inline asm
	// begin inline asm
	shfl.sync.up.b32 %r74, %r75, %r76, %r77, %r78;
	// end inline asm
	setp.ne.s32 	%p16, %r50, 31;
	@%p16 bra 	$L__BB10_68;
	shl.b32 	%r79, %r20, 3;
	add.s32 	%r81, %r53, %r79;
	st.shared.f64 	[%r81+32], %fd99;
$L__BB10_68:
	mov.b64 	%rd55, {%r69, %r74};
	mov.b64 	%fd111, %rd55;
	bar.sync 	0;
	ld.shared.v2.f64 	{%fd112, %fd113}, [_ZZN3cub18CUB_300001_SM_10006detail4scan16DeviceScanKernelINS2_10policy_hubIdddmN4cuda3std3__44plusIvEEE10Policy1000EN6thrust24THRUST_300001_SM_1000_NS6detail15normal_iteratorINSD_10device_ptrIdEEEESI_NS0_13ScanTileStateIdLb1EEES9_NS0_8NullTypeEmdLb0ESL_EEvT0_T1_T2_iT3_T4_T5_E12temp_storage+32];
	add.f64 	%fd114, %fd112, %fd113;
	setp.eq.s32 	%p17, %r20, 2;
	selp.f64 	%fd115, %fd114, %fd112, %p17;
	ld.shared.v2.f64 	{%fd116, %fd117}, [_ZZN3cub18CUB_300001_SM_10006detail4scan16DeviceScanKernelINS2_10policy_hubIdddmN4cuda3std3__44plusIvEEE10Policy1000EN6thrust24THRUST_300001_SM_1000_NS6detail15normal_iteratorINSD_10device_ptrIdEEEESI_NS0_13ScanTileStateIdLb1EEES9_NS0_8NullTypeEmdLb0ESL_EEvT0_T1_T2_iT3_T4_T5_E12temp_storage+48];
	add.f64 	%fd118, %fd114, %fd116;
	setp.eq.s32 	%p18, %r20, 3;
	selp.f64 	%fd119, %fd118, %fd115, %p18;
	add.f64 	%fd120, %fd118, %fd117;
	setp.eq.s32 	%p19, %r20, 4;
	selp.f64 	%fd121, %fd120, %fd119, %p19;
	ld.shared.v2.f64 	{%fd122, %fd123}, [_ZZN3cub18CUB_300001_SM_10006detail4scan16DeviceScanKernelINS2_10policy_hubIdddmN4cuda3std3__44plusIvEEE10Policy1000EN6thrust24THRUST_300001_SM_1000_NS6detail15normal_iteratorINSD_10device_ptrIdEEEESI_NS0_13ScanTileStateIdLb1EEES9_NS0_8NullTypeEmdLb0ESL_EEvT0_T1_T2_iT3_T4_T5_E12temp_storage+64];
	add.f64 	%fd124, %fd120, %fd122;
	setp.eq.s32 	%p20, %r20, 5;
	selp.f64 	%fd125, %fd124, %fd121, %p20;
	add.f64 	%fd126, %fd124, %fd123;
	setp.eq.s32 	%p21, %r20, 6;
	selp.f64 	%fd127, %fd126, %fd125, %p21;
	ld.shared.f64 	%fd128, [_ZZN3cub18CUB_300001_SM_10006detail4scan16DeviceScanKernelINS2_10policy_hubIdddmN4cuda3std3__44plusIvEEE10Policy1000EN6thrust24THRUST_300001_SM_1000_NS6detail15normal_iteratorINSD_10device_ptrIdEEEESI_NS0_13ScanTileStateIdLb1EEES9_NS0_8NullTypeEmdLb0ESL_EEvT0_T1_T2_iT3_T4_T5_E12temp_storage+80];
	add.f64 	%fd68, %fd126, %fd128;
	setp.gt.u32 	%p22, %r17, 31;
	setp.lt.u32 	%p23, %r17, 32;
	add.f64 	%fd129, %fd127, %fd111;
	setp.eq.s32 	%p24, %r50, 0;
	selp.f64 	%fd380, %fd127, %fd129, %p24;
	selp.f64 	%fd70, %fd111, %fd380, %p23;
	@%p22 bra 	$L__BB10_93;
	setp.ne.s32 	%p25, %r17, 0;
	mul.wide.s32 	%rd56, %r1, 16;
	add.s64 	%rd28, %rd1, %rd56;
	@%p25 bra 	$L__BB10_71;
	st.shared.f64 	[_ZZN3cub18CUB_300001_SM_10006detail4scan16DeviceScanKernelINS2_10policy_hubIdddmN4cuda3std3__44plusIvEEE10Policy1000EN6thrust24THRUST_300001_SM_1000_NS6detail15normal_iteratorINSD_10device_ptrIdEEEESI_NS0_13ScanTileStateIdLb1EEES9_NS0_8NullTypeEmdLb0ESL_EEvT0_T1_T2_iT3_T4_T5_E12temp_storage+24], %fd68;
	mov.b64 	%rd59, %fd68;
	add.s64 	%rd57, %rd28, 512;
	mov.b64 	%rd58, 100;
	// begin inline asm
	st.relaxed.gpu.v2.u64 [%rd57], {%rd58, %rd59};
	// end inline asm
$L__BB10_71:
	mov.u32 	%r27, %nctaid.x;
	setp.gt.u32 	%p26, %r27, 499;
	@%p26 bra 	$L__BB10_73;
	membar.cta;
	bra.uni 	$L__BB10_74;
$L__BB10_73:
	mov.b32 	%r82, 1215;
	// begin inline asm
	nanosleep.u32 %r82;
	// end inline asm
$L__BB10_74:
	ld.param.u32 	%r512, [_ZN3cub18CUB_300001_SM_10006detail4scan16DeviceScanKernelINS2_10policy_hubIdddmN4cuda3std3__44plusIvEEE10Policy1000EN6thrust24THRUST_300001_SM_1000_NS6detail15normal_iteratorINSD_10device_ptrIdEEEESI_NS0_13ScanTileStateIdLb1EEES9_NS0_8NullTypeEmdLb0ESL_EEvT0_T1_T2_iT3_T4_T5__param_3];
	mov.u32 	%r83, %ctaid.x;
	add.s32 	%r84, %r512, %r83;
	not.b32 	%r85, %r17;
	add.s32 	%r86, %r84, %r85;
	mul.wide.s32 	%rd63, %r86, 16;
	add.s64 	%rd64, %rd1, %rd63;
	add.s64 	%rd62, %rd64, 512;
	// begin inline asm
	ld.relaxed.gpu.v2.u64 {%rd169, %rd167}, [%rd62];
	// end inline asm
$L__BB10_75:
	setp.eq.s64 	%p27, %rd169, 99;
	mov.b32 	%r87, -1;
	vote.sync.any.pred 	%p28, %p27, %r87;
	not.pred 	%p29, %p28;
	@%p29 bra 	$L__BB10_80;
	@%p26 bra 	$L__BB10_78;
	membar.cta;
	bra.uni 	$L__BB10_79;
$L__BB10_78:
	mov.b32 	%r218, 576;
	// begin inline asm
	nanosleep.u32 %r218;
	// end inline asm
$L__BB10_79:
	ld.param.u32 	%r514, [_ZN3cub18CUB_300001_SM_10006detail4scan16DeviceScanKernelINS2_10policy_hubIdddmN4cuda3std3__44plusIvEEE10Policy1000EN6thrust24THRUST_300001_SM_1000_NS6detail15normal_iteratorINSD_10device_ptrIdEEEESI_NS0_13ScanTileStateIdLb1EEES9_NS0_8NullTypeEmdLb0ESL_EEvT0_T1_T2_iT3_T4_T5__param_3];
	add.s32 	%r220, %r514, %r83;
	add.s32 	%r222, %r220, %r85;
	mul.wide.s32 	%rd99, %r222, 16;
	add.s64 	%rd100, %rd1, %rd99;
	add.s64 	%rd98, %rd100, 512;
	// begin inline asm
	ld.relaxed.gpu.v2.u64 {%rd169, %rd167}, [%rd98];
	// end inline asm
	bra.uni 	$L__BB10_75;
$L__BB10_80:
	ld.param.u32 	%r513, [_ZN3cub18CUB_300001_SM_10006detail4scan16DeviceScanKernelINS2_10policy_hubIdddmN4cuda3std3__44plusIvEEE10Policy1000EN6thrust24THRUST_300001_SM_1000_NS6detail15normal_iteratorINSD_10device_ptrIdEEEESI_NS0_13ScanTileStateIdLb1EEES9_NS0_8NullTypeEmdLb0ESL_EEvT0_T1_T2_iT3_T4_T5__param_3];
	mov.u32 	%r140, %ctaid.x;
	add.s32 	%r141, %r513, %r140;
	not.b32 	%r142, %r17;
	add.s32 	%r516, %r141, %r142;
	mov.b64 	%fd130, %rd167;
	mov.b64 	{%r91, %r96}, %rd167;
	setp.eq.s64 	%p30, %rd169, 101;
	mov.b32 	%r139, -1;
	vote.sync.ballot.b32 	%r143, %p30, %r139;
	// begin inline asm
	mov.u32 %r89, %lanemask_ge;
	// end inline asm
	and.b32  	%r144, %r143, %r89;
	or.b32  	%r145, %r144, -2147483648;
	add.s32 	%r146, %r145, -1;
	not.b32 	%r147, %r145;
	and.b32  	%r148, %r147, %r146;
	popc.b32 	%r93, %r148;
	mov.b32 	%r97, 1;
	// begin inline asm
	shfl.sync.down.b32 %r90, %r91, %r97, %r93, %r139;
	// end inline asm
	// begin inline asm
	shfl.sync.down.b32 %r95, %r96, %r97, %r93, %r139;
	// end inline asm
	mov.b64 	%rd65, {%r90, %r95};
	mov.b64 	%fd131, %rd65;
	setp.lt.s32 	%p32, %r50, %r93;
	add.f64 	%fd132, %fd130, %fd131;
	selp.f64 	%fd133, %fd132, %fd130, %p32;
	mov.b64 	%rd66, %fd133;
	mov.b64 	{%r101, %r106}, %rd66;
	mov.b32 	%r107, 2;
	// begin inline asm
	shfl.sync.down.b32 %r100, %r101, %r107, %r93, %r139;
	// end inline asm
	// begin inline asm
	shfl.sync.down.b32 %r105, %r106, %r107, %r93, %r139;
	// end inline asm
	mov.b64 	%rd67, {%r100, %r105};
	mov.b64 	%fd134, %rd67;
	add.s32 	%r149, %r50, 2;
	setp.gt.s32 	%p33, %r149, %r93;
	add.f64 	%fd135, %fd133, %fd134;
	selp.f64 	%fd136, %fd133, %fd135, %p33;
	mov.b64 	%rd68, %fd136;
	mov.b64 	{%r111, %r116}, %rd68;
	mov.b32 	%r117, 4;
	// begin inline asm
	shfl.sync.down.b32 %r110, %r111, %r117, %r93, %r139;
	// end inline asm
	// begin inline asm
	shfl.sync.down.b32 %r115, %r116, %r117, %r93, %r139;
	// end inline asm
	mov.b64 	%rd69, {%r110, %r115};
	mov.b64 	%fd137, %rd69;
	add.s32 	%r150, %r50, 4;
	setp.gt.s32 	%p34, %r150, %r93;
	add.f64 	%fd138, %fd136, %fd137;
	selp.f64 	%fd139, %fd136, %fd138, %p34;
	mov.b64 	%rd70, %fd139;
	mov.b64 	{%r121, %r126}, %rd70;
	mov.b32 	%r127, 8;
	// begin inline asm
	shfl.sync.down.b32 %r120, %r121, %r127, %r93, %r139;
	// end inline asm
	// begin inline asm
	shfl.sync.down.b32 %r125, %r126, %r127, %r93, %r139;
	// end inline asm
	mov.b64 	%rd71, {%r120, %r125};
	mov.b64 	%fd140, %rd71;
	add.s32 	%r151, %r50, 8;
	setp.gt.s32 	%p35, %r151, %r93;
	add.f64 	%fd141, %fd139, %fd140;
	selp.f64 	%fd142, %fd139, %fd141, %p35;
	mov.b64 	%rd72, %fd142;
	mov.b64 	{%r131, %r136}, %rd72;
	mov.b32 	%r137, 16;
	// begin inline asm
	shfl.sync.down.b32 %r130, %r131, %r137, %r93, %r139;
	// end inline asm
	// begin inline asm
	shfl.sync.down.b32 %r135, %r136, %r137, %r93, %r139;
	// end inline asm
	mov.b64 	%rd73, {%r130, %r135};
	mov.b64 	%fd143, %rd73;
	add.s32 	%r152, %r50, 16;
	setp.gt.s32 	%p36, %r152, %r93;
	add.f64 	%fd144, %fd142, %fd143;
	selp.f64 	%fd379, %fd142, %fd144, %p36;
	add.s64 	%rd37, %rd1, 512;
$L__BB10_81:
	setp.ne.s64 	%p37, %rd169, 101;
	mov.b32 	%r153, -1;
	vote.sync.all.pred 	%p38, %p37, %r153;
	not.pred 	%p39, %p38;
	@%p39 bra 	$L__BB10_89;
	mul.wide.s32 	%rd80, %r516, 16;
	add.s64 	%rd81, %rd37, %rd80;
	add.s64 	%rd79, %rd81, -512;
	// begin inline asm
	ld.relaxed.gpu.v2.u64 {%rd169, %rd170}, [%rd79];
	// end inline asm
$L__BB10_83:
	setp.eq.s64 	%p43, %rd169, 99;
	mov.b32 	%r155, -1;
	vote.sync.any.pred 	%p44, %p43, %r155;
	not.pred 	%p45, %p44;
	@%p45 bra 	$L__BB10_88;
	@%p26 bra 	$L__BB10_86;
	membar.cta;
	bra.uni 	$L__BB10_87;
$L__BB10_86:
	mov.b32 	%r217, 576;
	// begin inline asm
	nanosleep.u32 %r217;
	// end inline asm
$L__BB10_87:
	mul.wide.s32 	%rd94, %r516, 16;
	add.s64 	%rd95, %rd37, %rd94;
	add.s64 	%rd93, %rd95, -512;
	// begin inline asm
	ld.relaxed.gpu.v2.u64 {%rd169, %rd170}, [%rd93];
	// end inline asm
	bra.uni 	$L__BB10_83;
$L__BB10_88:
	mov.b64 	%fd147, %rd170;
	mov.b64 	{%r158, %r163}, %rd170;
	setp.eq.s64 	%p46, %rd169, 101;
	mov.b32 	%r206, -1;
	vote.sync.ballot.b32 	%r207, %p46, %r206;
	and.b32  	%r208, %r207, %r89;
	or.b32  	%r209, %r208, -2147483648;
	add.s32 	%r210, %r209, -1;
	not.b32 	%r211, %r209;
	and.b32  	%r212, %r211, %r210;
	popc.b32 	%r160, %r212;
	mov.b32 	%r164, 1;
	// begin inline asm
	shfl.sync.down.b32 %r157, %r158, %r164, %r160, %r206;
	// end inline asm
	// begin inline asm
	shfl.sync.down.b32 %r162, %r163, %r164, %r160, %r206;
	// end inline asm
	mov.b64 	%rd82, {%r157, %r162};
	mov.b64 	%fd148, %rd82;
	setp.lt.s32 	%p48, %r50, %r160;
	add.f64 	%fd149, %fd147, %fd148;
	selp.f64 	%fd150, %fd149, %fd147, %p48;
	mov.b64 	%rd83, %fd150;
	mov.b64 	{%r168, %r173}, %rd83;
	mov.b32 	%r174, 2;
	// begin inline asm
	shfl.sync.down.b32 %r167, %r168, %r174, %r160, %r206;
	// end inline asm
	// begin inline asm
	shfl.sync.down.b32 %r172, %r173, %r174, %r160, %r206;
	// end inline asm
	mov.b64 	%rd84, {%r167, %r172};
	mov.b64 	%fd151, %rd84;
	add.s32 	%r213, %r50, 2;
	setp.gt.s32 	%p49, %r213, %r160;
	add.f64 	%fd152, %fd150, %fd151;
	selp.f64 	%fd153, %fd150, %fd152, %p49;
	mov.b64 	%rd85, %fd153;
	mov.b64 	{%r178, %r183}, %rd85;
	mov.b32 	%r184, 4;
	// begin inline asm
	shfl.sync.down.b32 %r177, %r178, %r184, %r160, %r206;
	// end inline asm
	// begin inline asm
	shfl.sync.down.b32 %r182, %r183, %r184, %r160, %r206;
	// end inline asm
	mov.b64 	%rd86, {%r177, %r182};
	mov.b64 	%fd154, %rd86;
	add.s32 	%r214, %r50, 4;
	setp.gt.s32 	%p50, %r214, %r160;
	add.f64 	%fd155, %fd153, %fd154;
	selp.f64 	%fd156, %fd153, %fd155, %p50;
	mov.b64 	%rd87, %fd156;
	mov.b64 	{%r188, %r193}, %rd87;
	mov.b32 	%r194, 8;
	// begin inline asm
	shfl.sync.down.b32 %r187, %r188, %r194, %r160, %r206;
	// end inline asm
	// begin inline asm
	shfl.sync.down.b32 %r192, %r193, %r194, %r160, %r206;
	// end inline asm
	mov.b64 	%rd88, {%r187, %r192};
	mov.b64 	%fd157, %rd88;
	add.s32 	%r215, %r50, 8;
	setp.gt.s32 	%p51, %r215, %r160;
	add.f64 	%fd158, %fd156, %fd157;
	selp.f64 	%fd159, %fd156, %fd158, %p51;
	mov.b64 	%rd89, %fd159;
	mov.b64 	{%r198, %r203}, %rd89;
	mov.b32 	%r204, 16;
	// begin inline asm
	shfl.sync.down.b32 %r197, %r198, %r204, %r160, %r206;
	// end inline asm
	// begin inline asm
	shfl.sync.down.b32 %r202, %r203, %r204, %r160, %r206;
	// end inline asm
	mov.b64 	%rd90, {%r197, %r202};
	mov.b64 	%fd160, %rd90;
	add.s32 	%r216, %r50, 16;
	setp.gt.s32 	%p52, %r216, %r160;
	add.f64 	%fd161, %fd159, %fd160;
	selp.f64 	%fd162, %fd159, %fd161, %p52;
	add.f64 	%fd379, %fd379, %fd162;
	add.s32 	%r516, %r516, -32;
	bra.uni 	$L__BB10_81;
$L__BB10_89:
	@%p25 bra 	$L__BB10_91;
	add.f64 	%fd145, %fd68, %fd379;
	mov.b64 	%rd76, %fd145;
	add.s64 	%rd74, %rd28, 512;
	mov.b64 	%rd75, 101;
	// begin inline asm
	st.relaxed.gpu.v2.u64 [%rd74], {%rd75, %rd76};
	// end inline asm
	st.shared.f64 	[_ZZN3cub18CUB_300001_SM_10006detail4scan16DeviceScanKernelINS2_10policy_hubIdddmN4cuda3std3__44plusIvEEE10Policy1000EN6thrust24THRUST_300001_SM_1000_NS6detail15normal_iteratorINSD_10device_ptrIdEEEESI_NS0_13ScanTileStateIdLb1EEES9_NS0_8NullTypeEmdLb0ESL_EEvT0_T1_T2_iT3_T4_T5_E12temp_storage+8], %fd379;
	st.shared.f64 	[_ZZN3cub18CUB_300001_SM_10006detail4scan16DeviceScanKernelINS2_10policy_hubIdddmN4cuda3std3__44plusIvEEE10Policy1000EN6thrust24THRUST_300001_SM_1000_NS6detail15normal_iteratorINSD_10device_ptrIdEEEESI_NS0_13ScanTileStateIdLb1EEES9_NS0_8NullTypeEmdLb0ESL_EEvT0_T1_T2_iT3_T4_T5_E12temp_storage+16], %fd145;
$L__BB10_91:
	setp.ne.s32 	%p41, %r50, 0;
	mov.f64 	%fd380, %fd70;
	@%p41 bra 	$L__BB10_93;
	st.shared.f64 	[_ZZN3cub18CUB_300001_SM_10006detail4scan16DeviceScanKernelINS2_10policy_hubIdddmN4cuda3std3__44plusIvEEE10Policy1000EN6thrust24THRUST_300001_SM_1000_NS6detail15normal_iteratorINSD_10device_ptrIdEEEESI_NS0_13ScanTileStateIdLb1EEES9_NS0_8NullTypeEmdLb0ESL_EEvT0_T1_T2_iT3_T4_T5_E12temp_storage+96], %fd379;
	mov.f64 	%fd380, %fd379;
$L__BB10_93:
	bar.sync 	0;
	setp.eq.s32 	%p42, %r17, 0;
	@%p42 bra 	$L__BB10_95;
	ld.shared.f64 	%fd146, [_ZZN3cub18CUB_300001_SM_10006detail4scan16DeviceScanKernelINS2_10policy_hubIdddmN4cuda3std3__44plusIvEEE10Policy1000EN6thrust24THRUST_300001_SM_1000_NS6detail15normal_iteratorINSD_10device_ptrIdEEEESI_NS0_13ScanTileStateIdLb1EEES9_NS0_8NullTypeEmdLb0ESL_EEvT0_T1_T2_iT3_T4_T5_E12temp_storage+96];
	add.f64 	%fd380, %fd380, %fd146;
$L__BB10_95:
	add.f64 	%fd382, %fd380, %fd53;
$L__BB10_96:
	add.f64 	%fd204, %fd382, %fd54;
	add.f64 	%fd205, %fd204, %fd55;
	add.f64 	%fd206, %fd205, %fd56;
	add.f64 	%fd207, %fd206, %fd57;
	add.f64 	%fd208, %fd207, %fd58;
	add.f64 	%fd209, %fd208, %fd59;
	add.f64 	%fd210, %fd209, %fd60;
	add.f64 	%fd211, %fd210, %fd61;
	add.f64 	%fd212, %fd211, %fd62;
	add.f64 	%fd213, %fd212, %fd63;
	add.f64 	%fd214, %fd213, %fd64;
	bar.sync 	0;
	st.shared.v2.f64 	[%r22], {%fd382, %fd204};
	st.shared.v2.f64 	[%r22+16], {%fd205, %fd206};
	st.shared.v2.f64 	[%r22+32], {%fd207, %fd208};
	st.shared.v2.f64 	[%r22+48], {%fd209, %fd210};
	st.shared.v2.f64 	[%r22+64], {%fd211, %fd212};
	st.shared.v2.f64 	[%r22+80], {%fd213, %fd214};
	bar.warp.sync 	-1;
	ld.shared.f64 	%fd79, [%r21];
	ld.shared.f64 	%fd80, [%r21+256];
	ld.shared.f64 	%fd81, [%r21+512];
	ld.shared.f64 	%fd82, [%r21+768];
	ld.shared.f64 	%fd83, [%r21+1024];
	ld.shared.f64 	%fd84, [%r21+1280];
	ld.shared.f64 	%fd85, [%r21+1536];
	ld.shared.f64 	%fd86, [%r21+1792];
	ld.shared.f64 	%fd87, [%r21+2048];
	ld.shared.f64 	%fd88, [%r21+2304];
	ld.shared.f64 	%fd89, [%r21+2560];
	ld.shared.f64 	%fd90, [%r21+2816];
	setp.ne.s32 	%p64, %r17, 0;
	@%p64 bra 	$L__BB10_98;
	st.volatile.shared.u32 	[_ZZN3cub18CUB_300001_SM_10006detail4scan16DeviceScanKernelINS2_10policy_hubIdddmN4cuda3std3__44plusIvEEE10Policy1000EN6thrust24THRUST_300001_SM_1000_NS6detail15normal_iteratorINSD_10device_ptrIdEEEESI_NS0_13ScanTileStateIdLb1EEES9_NS0_8NullTypeEmdLb0ESL_EEvT0_T1_T2_iT3_T4_T5_E12temp_storage+21504], %r16;
$L__BB10_98:
	bar.sync 	0;
	ld.volatile.shared.u32 	%r32, [_ZZN3cub18CUB_300001_SM_10006detail4scan16DeviceScanKernelINS2_10policy_hubIdddmN4cuda3std3__44plusIvEEE10Policy1000EN6thrust24THRUST_300001_SM_1000_NS6detail15normal_iteratorINSD_10device_ptrIdEEEESI_NS0_13ScanTileStateIdLb1EEES9_NS0_8NullTypeEmdLb0ESL_EEvT0_T1_T2_iT3_T4_T5_E12temp_storage+21504];
	cvt.u64.u32 	%rd103, %r18;
	add.s64 	%rd104, %rd4, %rd103;
	setp.ge.s32 	%p65, %r18, %r32;
	shl.b64 	%rd105, %rd104, 3;
	add.s64 	%rd47, %rd3, %rd105;
	@%p65 bra 	$L__BB10_100;
	st.global.f64 	[%rd47], %fd79;
$L__BB10_100:
	mov.u32 	%r251, %tid.x;
	and.b32  	%r252, %r251, 992;
	mul.lo.s32 	%r253, %r252, 12;
	and.b32  	%r254, %r251, 31;
	or.b32  	%r255, %r253, %r254;
	or.b32  	%r256, %r255, 32;
	setp.ge.s32 	%p66, %r256, %r32;
	@%p66 bra 	$L__BB10_102;
	st.global.f64 	[%rd47+256], %fd80;
$L__BB10_102:
	or.b32  	%r262, %r255, 64;
	setp.ge.s32 	%p67, %r262, %r32;
	@%p67 bra 	$L__BB10_104;
	st.global.f64 	[%rd47+512], %fd81;
$L__BB10_104:
	or.b32  	%r268, %r255, 96;
	setp.ge.s32 	%p68, %r268, %r32;
	@%p68 bra 	$L__BB10_106;
	st.global.f64 	[%rd47+768], %fd82;
$L__BB10_106:
	add.s32 	%r274, %r255, 128;
	setp.ge.s32 	%p69, %r274, %r32;
	@%p69 bra 	$L__BB10_108;
	st.global.f64 	[%rd47+1024], %fd83;
$L__BB10_108:
	add.s32 	%r280, %r255, 160;
	setp.ge.s32 	%p70, %r280, %r32;
	@%p70 bra 	$L__BB10_110;
	st.global.f64 	[%rd47+1280], %fd84;
$L__BB10_110:
	add.s32 	%r286, %r255, 192;
	setp.ge.s32 	%p71, %r286, %r32;
	@%p71 bra 	$L__BB10_112;
	st.global.f64 	[%rd47+1536], %fd85;
$L__BB10_112:
	add.s32 	%r292, %r255, 224;
	setp.ge.s32 	%p72, %r292, %r32;
	@%p72 bra 	$L__BB10_114;
	st.global.f64 	[%rd47+1792], %fd86;
$L__BB10_114:
	add.s32 	%r298, %r255, 256;
	setp.ge.s32 	%p73, %r298, %r32;
	@%p73 bra 	$L__BB10_116;
	st.global.f64 	[%rd47+2048], %fd87;
$L__BB10_116:
	add.s32 	%r304, %r255, 288;
	setp.ge.s32 	%p74, %r304, %r32;
	@%p74 bra 	$L__BB10_118;
	st.global.f64 	[%rd47+2304], %fd88;
$L__BB10_118:
	add.s32 	%r310, %r255, 320;
	setp.ge.s32 	%p75, %r310, %r32;
	@%p75 bra 	$L__BB10_120;
	st.global.f64 	[%rd47+2560], %fd89;
$L__BB10_120:
	add.s32 	%r316, %r255, 352;
	setp.ge.s32 	%p76, %r316, %r32;
	@%p76 bra 	$L__BB10_122;
	st.global.f64 	[%rd47+2816], %fd90;
$L__BB10_122:
	ret;

}
.func  (.param .align 16 .b8 func_retval0[16]) __internal_trig_reduction_slowpathd(
	.param .b64 __internal_trig_reduction_slowpathd_param_0
)
{
	.local .align 8 .b8 	__local_depot11[40];
	.reg .b64 	%SP;
	.reg .b64 	%SPL;
	.reg .pred 	%p<10>;
	.reg .b32 	%r<47>;
	.reg .b64 	%rd<74>;
	.reg .b64 	%fd<5>;

	mov.u64 	%SPL, __local_depot11;
	ld.param.f64 	%fd4, [__internal_trig_reduction_slowpathd_param_0];
	add.u64 	%rd1, %SPL, 0;
	{
	.reg .b32 %temp; 
	mov.b64 	{%temp, %r1}, %fd4;
	}
	shr.u32 	%r2, %r1, 20;
	and.b32  	%r3, %r2, 2047;
	setp.eq.s32 	%p1, %r3, 2047;
	mov.b32 	%r46, 0;
	@%p1 bra 	$L__BB11_9;
	add.s32 	%r20, %r3, -1024;
	mov.b64 	%rd20, %fd4;
	shl.b64 	%rd2, %rd20, 11;
	shr.u32 	%r4, %r20, 6;
	sub.s32 	%r45, 15, %r4;
	sub.s32 	%r21, 19, %r4;
	setp.lt.u32 	%p2, %r20, 128;
	selp.b32 	%r6, 18, %r21, %p2;
	setp.ge.s32 	%p3, %r45, %r6;
	mov.b64 	%rd70, 0;
	@%p3 bra 	$L__BB11_4;
	add.s32 	%r23, %r6, %r4;
	neg.s32 	%r43, %r23;
	or.b64  	%rd3, %rd2, -9223372036854775808;
	mov.b64 	%rd70, 0;
	mov.b32 	%r42, 0;
	mov.u64 	%rd25, __cudart_i2opi_d;
	mov.u32 	%r44, %r45;
$L__BB11_3:
	.pragma "nounroll";
	mul.wide.s32 	%rd22, %r42, 8;
	add.s64 	%rd23, %rd1, %rd22;
	mul.wide.s32 	%rd24, %r44, 8;
	add.s64 	%rd26, %rd25, %rd24;
	ld.global.nc.u64 	%rd27, [%rd26];
	{
	.reg .u32 %r0, %r1, %r2, %r3, %alo, %ahi, %blo, %bhi, %clo, %chi;
	mov.b64 	{%alo,%ahi}, %rd27;
	mov.b64 	{%blo,%bhi}, %rd3;
	mov.b64 	{%clo,%chi}, %rd70;
	mad.lo.cc.u32 	%r0, %alo, %blo, %clo;
	madc.hi.cc.u32 	%r1, %alo, %blo, %chi;
	madc.hi.u32 	%r2, %alo, %bhi, 0;
	mad.lo.cc.u32 	%r1, %alo, %bhi, %r1;
	madc.hi.cc.u32 	%r2, %ahi, %blo, %r2;
	madc.hi.u32 	%r3, %ahi, %bhi, 0;
	mad.lo.cc.u32 	%r1, %ahi, %blo, %r1;
	madc.lo.cc.u32 	%r2, %ahi, %bhi, %r2;
	addc.u32 	%r3, %r3, 0;
	mov.b64 	%rd28, {%r0,%r1};
	mov.b64 	%rd70, {%r2,%r3};
	}
	st.local.u64 	[%rd23], %rd28;
	add.s32 	%r44, %r44, 1;
	add.s32 	%r43, %r43, 1;
	add.s32 	%r42, %r42, 1;
	setp.ne.s32 	%p4, %r43, -15;
	mov.u32 	%r45, %r6;
	@%p4 bra 	$L__BB11_3;
$L__BB11_4:
	cvt.s64.s32 	%rd29, %r45;
	cvt.u64.u32 	%rd30, %r4;
	add.s64 	%rd31, %rd30, %rd29;
	shl.b64 	%rd32, %rd31, 3;
	add.s64 	%rd33, %rd1, %rd32;
	st.local.u64 	[%rd33+-120], %rd70;
	and.b32  	%r15, %r2, 63;
	ld.local.u64 	%rd72, [%rd1+16];
	ld.local.u64 	%rd71, [%rd1+24];
	setp.eq.s32 	%p5, %r15, 0;
	@%p5 bra 	$L__BB11_6;
	shl.b64 	%rd34, %rd71, %r15;
	shr.u64 	%rd35, %rd72, 1;
	xor.b32  	%r24, %r15, 63;
	shr.u64 	%rd36, %rd35, %r24;
	or.b64  	%rd71, %rd34, %rd36;
	ld.local.u64 	%rd37, [%rd1+8];
	shl.b64 	%rd38, %rd72, %r15;
	shr.u64 	%rd39, %rd37, 1;
	shr.u64 	%rd40, %rd39, %r24;
	or.b64  	%rd72, %rd38, %rd40;
$L__BB11_6:
	and.b32  	%r25, %r1, -2147483648;
	shr.u64 	%rd41, %rd71, 62;
	cvt.u32.u64 	%r26, %rd41;
	mov.b64 	{%r27, %r28}, %rd71;
	mov.b64 	{%r29, %r30}, %rd72;
	shf.l.wrap.b32 	%r31, %r30, %r27, 2;
	shf.l.wrap.b32 	%r32, %r27, %r28, 2;
	mov.b64 	%rd42, {%r31, %r32};
	shl.b64 	%rd43, %rd72, 2;
	shr.u64 	%rd44, %rd42, 63;
	cvt.u32.u64 	%r33, %rd44;
	add.s32 	%r34, %r33, %r26;
	setp.eq.s32 	%p6, %r25, 0;
	neg.s32 	%r35, %r34;
	selp.b32 	%r46, %r34, %r35, %p6;
	setp.gt.s64 	%p7, %rd42, -1;
	mov.b64 	%rd45, 0;
	{
	.reg .u32 %r0, %r1, %r2, %r3, %a0, %a1, %a2, %a3, %b0, %b1, %b2, %b3;
	mov.b64 	{%a0,%a1}, %rd45;
	mov.b64 	{%a2,%a3}, %rd45;
	mov.b64 	{%b0,%b1}, %rd43;
	mov.b64 	{%b2,%b3}, %rd42;
	sub.cc.u32 	%r0, %a0, %b0;
	subc.cc.u32 	%r1, %a1, %b1;
	subc.cc.u32 	%r2, %a2, %b2;
	subc.u32 	%r3, %a3, %b3;
	mov.b64 	%rd46, {%r0,%r1};
	mov.b64 	%rd47, {%r2,%r3};
	}
	xor.b32  	%r36, %r25, -2147483648;
	selp.b64 	%rd73, %rd42, %rd47, %p7;
	selp.b64 	%rd14, %rd43, %rd46, %p7;
	selp.b32 	%r17, %r25, %r36, %p7;
	clz.b64 	%r37, %rd73;
	cvt.u64.u32 	%rd15, %r37;
	setp.eq.s32 	%p8, %r37, 0;
	@%p8 bra 	$L__BB11_8;
	cvt.u32.u64 	%r38, %rd15;
	and.b32  	%r39, %r38, 63;
	shl.b64 	%rd48, %rd73, %r39;
	shr.u64 	%rd49, %rd14, 1;
	not.b32 	%r40, %r38;
	and.b32  	%r41, %r40, 63;
	shr.u64 	%rd50, %rd49, %r41;
	or.b64  	%rd73, %rd48, %rd50;
$L__BB11_8:
	mov.b64 	%rd51, -3958705157555305931;
	{
	.reg .u32 %r0, %r1, %r2, %r3, %alo, %ahi, %blo, %bhi;
	mov.b64 	{%alo,%ahi}, %rd73;
	mov.b64 	{%blo,%bhi}, %rd51;
	mul.lo.u32 	%r0, %alo, %blo;
	mul.hi.u32 	%r1, %alo, %blo;
	mad.lo.cc.u32 	%r1, %alo, %bhi, %r1;
	madc.hi.u32 	%r2, %alo, %bhi, 0;
	mad.lo.cc.u32 	%r1, %ahi, %blo, %r1;
	madc.hi.cc.u32 	%r2, %ahi, %blo, %r2;
	madc.hi.u32 	%r3, %ahi, %bhi, 0;
	mad.lo.cc.u32 	%r2, %ahi, %bhi, %r2;
	addc.u32 	%r3, %r3, 0;
	mov.b64 	%rd52, {%r0,%r1};
	mov.b64 	%rd53, {%r2,%r3};
	}
	setp.gt.s64 	%p9, %rd53, 0;
	{
	.reg .u32 %r0, %r1, %r2, %r3, %a0, %a1, %a2, %a3, %b0, %b1, %b2, %b3;
	mov.b64 	{%a0,%a1}, %rd52;
	mov.b64 	{%a2,%a3}, %rd53;
	mov.b64 	{%b0,%b1}, %rd52;
	mov.b64 	{%b2,%b3}, %rd53;
	add.cc.u32 	%r0, %a0, %b0;
	addc.cc.u32 	%r1, %a1, %b1;
	addc.cc.u32 	%r2, %a2, %b2;
	addc.u32 	%r3, %a3, %b3;
	mov.b64 	%rd54, {%r0,%r1};
	mov.b64 	%rd55, {%r2,%r3};
	}
	selp.b64 	%rd56, %rd55, %rd53, %p9;
	selp.s64 	%rd57, -1, 0, %p9;
	sub.s64 	%rd58, %rd57, %rd15;
	cvt.u64.u32 	%rd59, %r17;
	shl.b64 	%rd60, %rd59, 32;
	add.s64 	%rd61, %rd56, 1;
	shr.u64 	%rd62, %rd61, 10;
	add.s64 	%rd63, %rd62, 1;
	shr.u64 	%rd64, %rd63, 1;
	shl.b64 	%rd65, %rd58, 52;
	add.s64 	%rd66, %rd65, %rd64;
	add.s64 	%rd67, %rd66, 4602678819172646912;
	or.b64  	%rd68, %rd67, %rd60;
	mov.b64 	%fd4, %rd68;
$L__BB11_9:
	st.param.f64 	[func_retval0], %fd4;
	st.param.b32 	[func_retval0+8], %r46;
	ret;

}


// ===== COMPILED SASS (sm_100) =====

	.target	sm_100

	.elftype	@"ET_EXEC"


//--------------------- .note.nv.tkinfo           --------------------------
	.section	.note.nv.tkinfo,"",@"SHT_NOTE"
	.sectionflags	@"SHF_NOTE_NV_TKINFO"
	.tkinfo
        /*0018*/ 	.word	0x00000002
        /*0030*/ 	.string	""
        /*0030*/ 	.string	"ptxas"
        /*0030*/ 	.string	"Cuda compilation tools, release 13.0, V13.0.88"
        /*0030*/ 	.string	"Build cuda_13.0.r13.0/compiler.36424714_0"
        /*0030*/ 	.string	"-arch sm_100 -m 64 "



//--------------------- .note.nv.cuinfo           --------------------------
	.section	.note.nv.cuinfo,"",@"SHT_NOTE"
	.sectionflags	@"SHF_NOTE_NV_CUINFO"
        /*0018*/ 	.short	0x0002
        /*001a*/ 	.short	0x0064
        /*001c*/ 	.short	0x0082
	.zero		2


//--------------------- .nv.info                  --------------------------
	.section	.nv.info,"",@"SHT_CUDA_INFO"
	.align	4


	//----- nvinfo : EIATTR_REGCOUNT
	.align		4
        /*0000*/ 	.byte	0x04, 0x2f
        /*0002*/ 	.short	(.L_48 - .L_47)
	.align		4
.L_47:
        /*0004*/ 	.word	index@(_ZN3cub18CUB_300001_SM_10006detail11EmptyKernelIvEEvv)
        /*0008*/ 	.word	0x00000004


	//----- nvinfo : EIATTR_FRAME_SIZE
	.align		4
.L_48:
        /*000c*/ 	.byte	0x04, 0x11
        /*000e*/ 	.short	(.L_50 - .L_49)
	.align		4
.L_49:
        /*0010*/ 	.word	index@(_ZN3cub18CUB_300001_SM_10006detail11EmptyKernelIvEEvv)
        /*0014*/ 	.word	0x00000000


	//----- nvinfo : EIATTR_REGCOUNT
	.align		4
.L_50:
        /*0018*/ 	.byte	0x04, 0x2f
        /*001a*/ 	.short	(.L_52 - .L_51)
	.align		4
.L_51:
        /*001c*/ 	.word	index@(_ZN3cub18CUB_300001_SM_10006detail8for_each13static_kernelINS2_12policy_hub_t12policy_500_tEmN6thrust24THRUST_300001_SM_1000_NS8cuda_cub20__uninitialized_fill7functorINS7_10device_ptrIdEEdEEEEvT0_T1_)
        /*0020*/ 	.word	0x00000009


	//----- nvinfo : EIATTR_FRAME_SIZE
	.align		4
.L_52:
        /*0024*/ 	.byte	0x04, 0x11
        /*0026*/ 	.short	(.L_54 - .L_53)
	.align		4
.L_53:
        /*0028*/ 	.word	index@(_ZN3cub18CUB_300001_SM_10006detail8for_each13static_kernelINS2_12policy_hub_t12policy_500_tEmN6thrust24THRUST_300001_SM_1000_NS8cuda_cub20__uninitialized_fill7functorINS7_10device_ptrIdEEdEEEEvT0_T1_)
        /*002c*/ 	.word	0x00000000


	//----- nvinfo : EIATTR_REGCOUNT
	.align		4
.L_54:
        /*0030*/ 	.byte	0x04, 0x2f
        /*0032*/ 	.short	(.L_56 - .L_55)
	.align		4
.L_55:
        /*0034*/ 	.word	index@(_ZN3cub18CUB_300001_SM_10006detail9transform16transform_kernelINS2_10policy_hubILb1EN4cuda3std3__45tupleIJN6thrust24THRUST_300001_SM_1000_NS6detail15normal_iteratorINSA_10device_ptrIdEEEESF_EEEE10policy1000Ei5transSF_JPdSK_EEEvT0_iT1_T2_DpNS2_10kernel_argIT3_EE)
        /*0038*/ 	.word	0x0000001e


	//----- nvinfo : EIATTR_FRAME_SIZE
	.align		4
.L_56:
        /*003c*/ 	.byte	0x04, 0x11
        /*003e*/ 	.short	(.L_58 - .L_57)
	.align		4
.L_57:
        /*0040*/ 	.word	index@($_ZN3cub18CUB_300001_SM_10006detail9transform16transform_kernelINS2_10policy_hubILb1EN4cuda3std3__45tupleIJN6thrust24THRUST_300001_SM_1000_NS6detail15normal_iteratorINSA_10device_ptrIdEEEESF_EEEE10policy1000Ei5transSF_JPdSK_EEEvT0_iT1_T2_DpNS2_10kernel_argIT3_EE$__internal_trig_reduction_slowpathd)
        /*0044*/ 	.word	0x00000028


	//----- nvinfo : EIATTR_FRAME_SIZE
	.align		4
.L_58:
        /*0048*/ 	.byte	0x04, 0x11
        /*004a*/ 	.short	(.L_60 - .L_59)
	.align		4
.L_59:
        /*004c*/ 	.word	index@(_ZN3cub18CUB_300001_SM_10006detail9transform16transform_kernelINS2_10policy_hubILb1EN4cuda3std3__45tupleIJN6thrust24THRUST_300001_SM_1000_NS6detail15normal_iteratorINSA_10device_ptrIdEEEESF_EEEE10policy1000Ei5transSF_JPdSK_EEEvT0_iT1_T2_DpNS2_10kernel_argIT3_EE)
        /*0050*/ 	.word	0x00000028


	//----- nvinfo : EIATTR_REGCOUNT
	.align		4
.L_60:
        /*0054*/ 	.byte	0x04, 0x2f
        /*0056*/ 	.short	(.L_62 - .L_61)
	.align		4
.L_61:
        /*0058*/ 	.word	index@(_ZN3cub18CUB_300001_SM_10006detail9transform16transform_kernelINS2_10policy_hubILb1EN4cuda3std3__45tupleIJN6thrust24THRUST_300001_SM_1000_NS6detail15normal_iteratorINSA_10device_ptrIdEEEESF_EEEE10policy1000El5transSF_JPdSK_EEEvT0_iT1_T2_DpNS2_10kernel_argIT3_EE)
        /*005c*/ 	.word	0x00000026


	//----- nvinfo : EIATTR_FRAME_SIZE
	.align		4
.L_62:
        /*0060*/ 	.byte	0x04, 0x11
        /*0062*/ 	.short	(.L_64 - .L_63)
	.align		4
.L_63:
        /*0064*/ 	.word	index@($_ZN3cub18CUB_300001_SM_10006detail9transform16transform_kernelINS2_10policy_hubILb1EN4cuda3std3__45tupleIJN6thrust24THRUST_300001_SM_1000_NS6detail15normal_iteratorINSA_10device_ptrIdEEEESF_EEEE10policy1000El5transSF_JPdSK_EEEvT0_iT1_T2_DpNS2_10kernel_argIT3_EE$__internal_trig_reduction_slowpathd)
        /*0068*/ 	.word	0x00000028


	//----- nvinfo : EIATTR_FRAME_SIZE
	.align		4
.L_64:
        /*006c*/ 	.byte	0x04, 0x11
        /*006e*/ 	.short	(.L_66 - .L_65)
	.align		4
.L_65:
        /*0070*/ 	.word	index@(_ZN3cub18CUB_300001_SM_10006detail9transform16transform_kernelINS2_10policy_hubILb1EN4cuda3std3__45tupleIJN6thrust24THRUST_300001_SM_1000_NS6detail15normal_iteratorINSA_10device_ptrIdEEEESF_EEEE10policy1000El5transSF_JPdSK_EEEvT0_iT1_T2_DpNS2_10kernel_argIT3_EE)
        /*0074*/ 	.word	0x00000028


	//----- nvinfo : EIATTR_REGCOUNT
	.align		4
.L_66:
        /*0078*/ 	.byte	0x04, 0x2f
        /*007a*/ 	.short	(.L_68 - .L_67)
	.align		4
.L_67:
        /*007c*/ 	.word	index@(_ZN3cub18CUB_300001_SM_10006detail9transform16transform_kernelINS2_10policy_hubILb1EN4cuda3std3__45tupleIJN6thrust24THRUST_300001_SM_1000_NS6detail15normal_iteratorINSA_10device_ptrIdEEEEEEEE10policy1000Ei6likeliSF_JPdEEEvT0_iT1_T2_DpNS2_10kernel_argIT3_EE)
        /*0080*/ 	.word	0x0000001a


	//----- nvinfo : EIATTR_FRAME_SIZE
	.align		4
.L_68:
        /*0084*/ 	.byte	0x04, 0x11
        /*0086*/ 	.short	(.L_70 - .L_69)
	.align		4
.L_69:
        /*0088*/ 	.word	index@(_ZN3cub18CUB_300001_SM_10006detail9transform16transform_kernelINS2_10policy_hubILb1EN4cuda3std3__45tupleIJN6thrust24THRUST_300001_SM_1000_NS6detail15normal_iteratorINSA_10device_ptrIdEEEEEEEE10policy1000Ei6likeliSF_JPdEEEvT0_iT1_T2_DpNS2_10kernel_argIT3_EE)
        /*008c*/ 	.word	0x00000000


	//----- nvinfo : EIATTR_REGCOUNT
	.align		4
.L_70:
        /*0090*/ 	.byte	0x04, 0x2f
        /*0092*/ 	.short	(.L_72 - .L_71)
	.align		4
.L_71:
        /*0094*/ 	.word	index@(_ZN3cub18CUB_300001_SM_10006detail9transform16transform_kernelINS2_10policy_hubILb1EN4cuda3std3__45tupleIJN6thrust24THRUST_300001_SM_1000_NS6detail15normal_iteratorINSA_10device_ptrIdEEEEEEEE10policy1000El6likeliSF_JPdEEEvT0_iT1_T2_DpNS2_10kernel_argIT3_EE)
        /*0098*/ 	.word	0x0000001a


	//----- nvinfo : EIATTR_FRAME_SIZE
	.align		4
.L_72:
        /*009c*/ 	.byte	0x04, 0x11
        /*009e*/ 	.short	(.L_74 - .L_73)
	.align		4
.L_73:
        /*00a0*/ 	.word	index@(_ZN3cub18CUB_300001_SM_10006detail9transform16transform_kernelINS2_10policy_hubILb1EN4cuda3std3__45tupleIJN6thrust24THRUST_300001_SM_1000_NS6detail15normal_iteratorINSA_10device_ptrIdEEEEEEEE10policy1000El6likeliSF_JPdEEEvT0_iT1_T2_DpNS2_10kernel_argIT3_EE)
        /*00a4*/ 	.word	0x00000000


	//----- nvinfo : EIATTR_REGCOUNT
	.align		4
.L_74:
        /*00a8*/ 	.byte	0x04, 0x2f
        /*00aa*/ 	.short	(.L_76 - .L_75)
	.align		4
.L_75:
        /*00ac*/ 	.word	index@(_ZN3cub18CUB_300001_SM_10006detail9transform16transform_kernelINS2_10policy_hubILb1EN4cuda3std3__45tupleIJN6thrust24THRUST_300001_SM_1000_NS6detail15normal_iteratorINSA_10device_ptrIdEEEEEEEE10policy1000Ei8resampleSF_JPdEEEvT0_iT1_T2_DpNS2_10kernel_argIT3_EE)
        /*00b0*/ 	.word	0x00000020


	//----- nvinfo : EIATTR_FRAME_SIZE
	.align		4
.L_76:
        /*00b4*/ 	.byte	0x04, 0x11
        /*00b6*/ 	.short	(.L_78 - .L_77)
	.align		4
.L_77:
        /*00b8*/ 	.word	index@(_ZN3cub18CUB_300001_SM_10006detail9transform16transform_kernelINS2_10policy_hubILb1EN4cuda3std3__45tupleIJN6thrust24THRUST_300001_SM_1000_NS6detail15normal_iteratorINSA_10device_ptrIdEEEEEEEE10policy1000Ei8resampleSF_JPdEEEvT0_iT1_T2_DpNS2_10kernel_argIT3_EE)
        /*00bc*/ 	.word	0x00000000


	//----- nvinfo : EIATTR_REGCOUNT
	.align		4
.L_78:
        /*00c0*/ 	.byte	0x04, 0x2f
        /*00c2*/ 	.short	(.L_80 - .L_79)
	.align		4
.L_79:
        /*00c4*/ 	.word	index@(_ZN3cub18CUB_300001_SM_10006detail9transform16transform_kernelINS2_10policy_hubILb1EN4cuda3std3__45tupleIJN6thrust24THRUST_300001_SM_1000_NS6detail15normal_iteratorINSA_10device_ptrIdEEEEEEEE10policy1000El8resampleSF_JPdEEEvT0_iT1_T2_DpNS2_10kernel_argIT3_EE)
        /*00c8*/ 	.word	0x00000020


	//----- nvinfo : EIATTR_FRAME_SIZE
	.align		4
.L_80:
        /*00cc*/ 	.byte	0x04, 0x11
        /*00ce*/ 	.short	(.L_82 - .L_81)
	.align		4
.L_81:
        /*00d0*/ 	.word	index@(_ZN3cub18CUB_300001_SM_10006detail9transform16transform_kernelINS2_10policy_hubILb1EN4cuda3std3__45tupleIJN6thrust24THRUST_300001_SM_1000_NS6detail15normal_iteratorINSA_10device_ptrIdEEEEEEEE10policy1000El8resampleSF_JPdEEEvT0_iT1_T2_DpNS2_10kernel_argIT3_EE)
        /*00d4*/ 	.word	0x00000000


	//----- nvinfo : EIATTR_REGCOUNT
	.align		4
.L_82:
        /*00d8*/ 	.byte	0x04, 0x2f
        /*00da*/ 	.short	(.L_84 - .L_83)
	.align		4
.L_83:
        /*00dc*/ 	.word	index@(_ZN3cub18CUB_300001_SM_10006detail4scan20DeviceScanInitKernelINS0_13ScanTileStateIdLb1EEEEEvT_i)
        /*00e0*/ 	.word	0x0000000a


	//----- nvinfo : EIATTR_FRAME_SIZE
	.align		4
.L_84:
        /*00e4*/ 	.byte	0x04, 0x11
        /*00e6*/ 	.short	(.L_86 - .L_85)
	.align		4
.L_85:
        /*00e8*/ 	.word	index@(_ZN3cub18CUB_300001_SM_10006detail4scan20DeviceScanInitKernelINS0_13ScanTileStateIdLb1EEEEEvT_i)
        /*00ec*/ 	.word	0x00000000


	//----- nvinfo : EIATTR_REGCOUNT
	.align		4
.L_86:
        /*00f0*/ 	.byte	0x04, 0x2f
        /*00f2*/ 	.short	(.L_88 - .L_87)
	.align		4
.L_87:
        /*00f4*/ 	.word	index@(_ZN3cub18CUB_300001_SM_10006detail4scan16DeviceScanKernelINS2_10policy_hubIdddjN4cuda3std3__44plusIvEEE10Policy1000EN6thrust24THRUST_300001_SM_1000_NS6detail15normal_iteratorINSD_10device_ptrIdEEEESI_NS0_13ScanTileStateIdLb1EEES9_NS0_8NullTypeEjdLb0ESL_EEvT0_T1_T2_iT3_T4_T5_)
        /*00f8*/ 	.word	0x00000030


	//----- nvinfo : EIATTR_FRAME_SIZE
	.align		4
.L_88:
        /*00fc*/ 	.byte	0x04, 0x11
        /*00fe*/ 	.short	(.L_90 - .L_89)
	.align		4
.L_89:
        /*0100*/ 	.word	index@(_ZN3cub18CUB_300001_SM_10006detail4scan16DeviceScanKernelINS2_10policy_hubIdddjN4cuda3std3__44plusIvEEE10Policy1000EN6thrust24THRUST_300001_SM_1000_NS6detail15normal_iteratorINSD_10device_ptrIdEEEESI_NS0_13ScanTileStateIdLb1EEES9_NS0_8NullTypeEjdLb0ESL_EEvT0_T1_T2_iT3_T4_T5_)
        /*0104*/ 	.word	0x00000010


	//----- nvinfo : EIATTR_REGCOUNT
	.align		4
.L_90:
        /*0108*/ 	.byte	0x04, 0x2f
        /*010a*/ 	.short	(.L_92 - .L_91)
	.align		4
.L_91:
        /*010c*/ 	.word	index@(_ZN3cub18CUB_300001_SM_10006detail4scan16DeviceScanKernelINS2_10policy_hubIdddmN4cuda3std3__44plusIvEEE10Policy1000EN6thrust24THRUST_300001_SM_1000_NS6detail15normal_iteratorINSD_10device_ptrIdEEEESI_NS0_13ScanTileStateIdLb1EEES9_NS0_8NullTypeEmdLb0ESL_EEvT0_T1_T2_iT3_T4_T5_)
        /*0110*/ 	.word	0x00000036


	//----- nvinfo : EIATTR_FRAME_SIZE
	.align		4
.L_92:
        /*0114*/ 	.byte	0x04, 0x11
        /*0116*/ 	.short	(.L_94 - .L_93)
	.align		4
.L_93:
        /*0118*/ 	.word	index@(_ZN3cub18CUB_300001_SM_10006detail4scan16DeviceScanKernelINS2_10policy_hubIdddmN4cuda3std3__44plusIvEEE10Policy1000EN6thrust24THRUST_300001_SM_1000_NS6detail15normal_iteratorINSD_10device_ptrIdEEEESI_NS0_13ScanTileStateIdLb1EEES9_NS0_8NullTypeEmdLb0ESL_EEvT0_T1_T2_iT3_T4_T5_)
        /*011c*/ 	.word	0x00000000


	//----- nvinfo : EIATTR_MIN_STACK_SIZE
	.align		4
.L_94:
        /*0120*/ 	.byte	0x04, 0x12
        /*0122*/ 	.short	(.L_96 - .L_95)
	.align		4
.L_95:
        /*0124*/ 	.word	index@(_ZN3cub18CUB_300001_SM_10006detail4scan16DeviceScanKernelINS2_10policy_hubIdddmN4cuda3std3__44plusIvEEE10Policy1000EN6thrust24THRUST_300001_SM_1000_NS6detail15normal_iteratorINSD_10device_ptrIdEEEESI_NS0_13ScanTileStateIdLb1EEES9_NS0_8NullTypeEmdLb0ESL_EEvT0_T1_T2_iT3_T4_T5_)
        /*0128*/ 	.word	0x00000000


	//----- nvinfo : EIATTR_MIN_STACK_SIZE
	.align		4
.L_96:
        /*012c*/ 	.byte	0x04, 0x12
        /*012e*/ 	.short	(.L_98 - .L_97)
	.align		4
.L_97:
        /*0130*/ 	.word	index@(_ZN3cub18CUB_300001_SM_10006detail4scan16DeviceScanKernelINS2_10policy_hubIdddjN4cuda3std3__44plusIvEEE10Policy1000EN6thrust24THRUST_300001_SM_1000_NS6detail15normal_iteratorINSD_10device_ptrIdEEEESI_NS0_13ScanTileStateIdLb1EEES9_NS0_8NullTypeEjdLb0ESL_EEvT0_T1_T2_iT3_T4_T5_)
        /*0134*/ 	.word	0x00000010


	//----- nvinfo : EIATTR_MIN_STACK_SIZE
	.align		4
.L_98:
        /*0138*/ 	.byte	0x04, 0x12
        /*013a*/ 	.short	(.L_100 - .L_99)
	.align		4
.L_99:
        /*013c*/ 	.word	index@(_ZN3cub18CUB_300001_SM_10006detail4scan20DeviceScanInitKernelINS0_13ScanTileStateIdLb1EEEEEvT_i)
        /*0140*/ 	.word	0x00000000


	//----- nvinfo : EIATTR_MIN_STACK_SIZE
	.align		4
.L_100:
        /*0144*/ 	.byte	0x04, 0x12
        /*0146*/ 	.short	(.L_102 - .L_101)
	.align		4
.L_101:
        /*0148*/ 	.word	index@(_ZN3cub18CUB_300001_SM_10006detail9transform16transform_kernelINS2_10policy_hubILb1EN4cuda3std3__45tupleIJN6thrust24THRUST_300001_SM_1000_NS6detail15normal_iteratorINSA_10device_ptrIdEEEEEEEE10policy1000El8resampleSF_JPdEEEvT0_iT1_T2_DpNS2_10kernel_argIT3_EE)
        /*014c*/ 	.word	0x00000000


	//----- nvinfo : EIATTR_MIN_STACK_SIZE
	.align		4
.L_102:
        /*0150*/ 	.byte	0x04, 0x12
        /*0152*/ 	.short	(.L_104 - .L_103)
	.align		4
.L_103:
        /*0154*/ 	.word	index@(_ZN3cub18CUB_300001_SM_10006detail9transform16transform_kernelINS2_10policy_hubILb1EN4cuda3std3__45tupleIJN6thrust24THRUST_300001_SM_1000_NS6detail15normal_iteratorINSA_10device_ptrIdEEEEEEEE10policy1000Ei8resampleSF_JPdEEEvT0_iT1_T2_DpNS2_10kernel_argIT3_EE)
        /*0158*/ 	.word	0x00000000


	//----- nvinfo : EIATTR_MIN_STACK_SIZE
	.align		4
.L_104:
        /*015c*/ 	.byte	0x04, 0x12
        /*015e*/ 	.short	(.L_106 - .L_105)
	.align		4
.L_105:
        /*0160*/ 	.word	index@(_ZN3cub18CUB_300001_SM_10006detail9transform16transform_kernelINS2_10policy_hubILb1EN4cuda3std3__45tupleIJN6thrust24THRUST_300001_SM_1000_NS6detail15normal_iteratorINSA_10device_ptrIdEEEEEEEE10policy1000El6likeliSF_JPdEEEvT0_iT1_T2_DpNS2_10kernel_argIT3_EE)
        /*0164*/ 	.word	0x00000000


	//----- nvinfo : EIATTR_MIN_STACK_SIZE
	.align		4
.L_106:
        /*0168*/ 	.byte	0x04, 0x12
        /*016a*/ 	.short	(.L_108 - .L_107)
	.align		4
.L_107:
        /*016c*/ 	.word	index@(_ZN3cub18CUB_300001_SM_10006detail9transform16transform_kernelINS2_10policy_hubILb1EN4cuda3std3__45tupleIJN6thrust24THRUST_300001_SM_1000_NS6detail15normal_iteratorINSA_10device_ptrIdEEEEEEEE10policy1000Ei6likeliSF_JPdEEEvT0_iT1_T2_DpNS2_10kernel_argIT3_EE)
        /*0170*/ 	.word	0x00000000


	//----- nvinfo : EIATTR_MIN_STACK_SIZE
	.align		4
.L_108:
        /*0174*/ 	.byte	0x04, 0x12
        /*0176*/ 	.short	(.L_110 - .L_109)
	.align		4
.L_109:
        /*0178*/ 	.word	index@(_ZN3cub18CUB_300001_SM_10006detail9transform16transform_kernelINS2_10policy_hubILb1EN4cuda3std3__45tupleIJN6thrust24THRUST_300001_SM_1000_NS6detail15normal_iteratorINSA_10device_ptrIdEEEESF_EEEE10policy1000El5transSF_JPdSK_EEEvT0_iT1_T2_DpNS2_10kernel_argIT3_EE)
        /*017c*/ 	.word	0x00000028


	//----- nvinfo : EIATTR_MIN_STACK_SIZE
	.align		4
.L_110:
        /*0180*/ 	.byte	0x04, 0x12
        /*0182*/ 	.short	(.L_112 - .L_111)
	.align		4
.L_111:
        /*0184*/ 	.word	index@(_ZN3cub18CUB_300001_SM_10006detail9transform16transform_kernelINS2_10policy_hubILb1EN4cuda3std3__45tupleIJN6thrust24THRUST_300001_SM_1000_NS6detail15normal_iteratorINSA_10device_ptrIdEEEESF_EEEE10policy1000Ei5transSF_JPdSK_EEEvT0_iT1_T2_DpNS2_10kernel_argIT3_EE)
        /*0188*/ 	.word	0x00000028


	//----- nvinfo : EIATTR_MIN_STACK_SIZE
	.align		4
.L_112:
        /*018c*/ 	.byte	0x04, 0x12
        /*018e*/ 	.short	(.L_114 - .L_113)
	.align		4
.L_113:
        /*0190*/ 	.word	index@(_ZN3cub18CUB_300001_SM_10006detail8for_each13static_kernelINS2_12policy_hub_t12policy_500_tEmN6thrust24THRUST_300001_SM_1000_NS8cuda_cub20__uninitialized_fill7functorINS7_10device_ptrIdEEdEEEEvT0_T1_)
        /*0194*/ 	.word	0x00000000


	//----- nvinfo : EIATTR_MIN_STACK_SIZE
	.align		4
.L_114:
        /*0198*/ 	.byte	0x04, 0x12
        /*019a*/ 	.short	(.L_116 - .L_115)
	.align		4
.L_115:
        /*019c*/ 	.word	index@(_ZN3cub18CUB_300001_SM_10006detail11EmptyKernelIvEEvv)
        /*01a0*/ 	.word	0x00000000
.L_116:


//--------------------- .nv.compat                --------------------------
	.section	.nv.compat,"",@"SHT_CUDA_COMPAT_INFO"
	.align	4
        /*0000*/ 	.byte	0x02, 0x09, 0x00, 0x00, 0x02, 0x02, 0x01, 0x00, 0x02, 0x05, 0x05, 0x00, 0x03, 0x07, 0x01, 0x01
        /*0010*/ 	.byte	0x02, 0x03, 0x00, 0x00, 0x02, 0x06, 0x01, 0x00, 0x04, 0x0b, 0x08, 0x00, 0x01, 0x00, 0x00, 0x00
        /*0020*/ 	.byte	0x00, 0x00, 0x00, 0x00


//--------------------- .nv.info._ZN3cub18CUB_300001_SM_10006detail4scan16DeviceScanKernelINS2_10policy_hubIdddmN4cuda3std3__44plusIvEEE10Policy1000EN6thrust24THRUST_300001_SM_1000_NS6detail15normal_iteratorINSD_10device_ptrIdEEEESI_NS0_13ScanTileStateIdLb1EEES9_NS0_8NullTypeEmdLb0ESL_EEvT0_T1_T2_iT3_T4_T5_ --------------------------
	.section	.nv.info._ZN3cub18CUB_300001_SM_10006detail4scan16DeviceScanKernelINS2_10policy_hubIdddmN4cuda3std3__44plusIvEEE10Policy1000EN6thrust24THRUST_300001_SM_1000_NS6detail15normal_iteratorINSD_10device_ptrIdEEEESI_NS0_13ScanTileStateIdLb1EEES9_NS0_8NullTypeEmdLb0ESL_EEvT0_T1_T2_iT3_T4_T5_,"",@"SHT_CUDA_INFO"
	.sectionflags	@""
	.align	4


	//----- nvinfo : EIATTR_CUDA_API_VERSION
	.align		4
        /*0000*/ 	.byte	0x04, 0x37
        /*0002*/ 	.short	(.L_118 - .L_117)
.L_117:
        /*0004*/ 	.word	0x00000082


	//----- nvinfo : EIATTR_KPARAM_INFO
	.align		4
.L_118:
        /*0008*/ 	.byte	0x04, 0x17
        /*000a*/ 	.short	(.L_120 - .L_119)
.L_119:
        /*000c*/ 	.word	0x00000000
        /*0010*/ 	.short	0x0006
        /*0012*/ 	.short	0x0020
        /*0014*/ 	.byte	0x00, 0xf0, 0x21, 0x00


	//----- nvinfo : EIATTR_KPARAM_INFO
	.align		4
.L_120:
        /*0018*/ 	.byte	0x04, 0x17
        /*001a*/ 	.short	(.L_122 - .L_121)
.L_121:
        /*001c*/ 	.word	0x00000000
        /*0020*/ 	.short	0x0005
        /*0022*/ 	.short	0x001d
        /*0024*/ 	.byte	0x00, 0xf0, 0x05, 0x00


	//----- nvinfo : EIATTR_KPARAM_INFO
	.align		4
.L_122:
        /*0028*/ 	.byte	0x04, 0x17
        /*002a*/ 	.short	(.L_124 - .L_123)
.L_123:
        /*002c*/ 	.word	0x00000000
        /*0030*/ 	.short	0x0004
        /*0032*/ 	.short	0x001c
        /*0034*/ 	.byte	0x00, 0xf0, 0x05, 0x00


	//----- nvinfo : EIATTR_KPARAM_INFO
	.align		4
.L_124:
        /*0038*/ 	.byte	0x04, 0x17
        /*003a*/ 	.short	(.L_126 - .L_125)
.L_125:
        /*003c*/ 	.word	0x00000000
        /*0040*/ 	.short	0x0003
        /*0042*/ 	.short	0x0018
        /*0044*/ 	.byte	0x00, 0xf0, 0x11, 0x00


	//----- nvinfo : EIATTR_KPARAM_INFO
	.align		4
.L_126:
        /*0048*/ 	.byte	0x04, 0x17
        /*004a*/ 	.short	(.L_128 - .L_127)
.L_127:
        /*004c*/ 	.word	0x00000000
        /*0050*/ 	.short	0x0002
        /*0052*/ 	.short	0x0010
        /*0054*/ 	.byte	0x00, 0xf0, 0x21, 0x00


	//----- nvinfo : EIATTR_KPARAM_INFO
	.align		4
.L_128:
        /*0058*/ 	.byte	0x04, 0x17
        /*005a*/ 	.short	(.L_130 - .L_129)
.L_129:
        /*005c*/ 	.word	0x00000000
        /*0060*/ 	.short	0x0001
        /*0062*/ 	.short	0x0008
        /*0064*/ 	.byte	0x00, 0xf0, 0x21, 0x00


	//----- nvinfo : EIATTR_KPARAM_INFO
	.align		4
.L_130:
        /*0068*/ 	.byte	0x04, 0x17
        /*006a*/ 	.short	(.L_132 - .L_131)
.L_131:
        /*006c*/ 	.word	0x00000000
        /*0070*/ 	.short	0x0000
        /*0072*/ 	.short	0x0000
        /*0074*/ 	.byte	0x00, 0xf0, 0x21, 0x00


	//----- nvinfo : EIATTR_SPARSE_MMA_MASK
	.align		4
.L_132:
        /*0078*/ 	.byte	0x03, 0x50
        /*007a*/ 	.short	0x0000


	//----- nvinfo : EIATTR_MAXREG_COUNT
	.align		4
        /*007c*/ 	.byte	0x03, 0x1b
        /*007e*/ 	.short	0x00ff


	//----- nvinfo : EIATTR_NUM_BARRIERS
	.align		4
        /*0080*/ 	.byte	0x02, 0x4c
        /*0082*/ 	.byte	0x01
	.zero		1


	//----- nvinfo : EIATTR_MERCURY_ISA_VERSION
	.align		4
        /*0084*/ 	.byte	0x03, 0x5f
        /*0086*/ 	.short	0x0101


	//----- nvinfo : EIATTR_COOP_GROUP_MASK_REGIDS
	.align		4
        /*0088*/ 	.byte	0x04, 0x29
        /*008a*/ 	.short	(.L_134 - .L_133)


	//   ....[0]....
.L_133:
        /*008c*/ 	.word	0xffffffff


	//   ....[1]....
        /*0090*/ 	.word	0xffffffff


	//   ....[2]....
        /*0094*/ 	.word	0xffffffff


	//   ....[3]....
        /*0098*/ 	.word	0xffffffff


	//   ....[4]....
        /*009c*/ 	.word	0xffffffff


	//   ....[5]....
        /*00a0*/ 	.word	0xffffffff


	//   ....[6]....
        /*00a4*/ 	.word	0xffffffff


	//   ....[7]....
        /*00a8*/ 	.word	0xffffffff


	//   ....[8]....
        /*00ac*/ 	.word	0xffffffff


	//   ....[9]....
        /*00b0*/ 	.word	0xffffffff


	//   ....[10]....
        /*00b4*/ 	.word	0xffffffff


	//   ....[11]....
        /*00b8*/ 	.word	0xffffffff


	//   ....[12]....
        /*00bc*/ 	.word	0xffffffff


	//   ....[13]....
        /*00c0*/ 	.word	0xffffffff


	//   ....[14]....
        /*00c4*/ 	.word	0xffffffff


	//   ....[15]....
        /*00c8*/ 	.word	0xffffffff


	//   ....[16]....
        /*00cc*/ 	.word	0xffffffff


	//   ....[17]....
        /*00d0*/ 	.word	0xffffffff


	//   ....[18]....
        /*00d4*/ 	.word	0xffffffff


	//   ....[19]....
        /*00d8*/ 	.word	0xffffffff


	//   ....[20]....
        /*00dc*/ 	.word	0xffffffff


	//   ....[21]....
        /*00e0*/ 	.word	0xffffffff


	//   ....[22]....
        /*00e4*/ 	.word	0xffffffff


	//   ....[23]....
        /*00e8*/ 	.word	0xffffffff


	//   ....[24]....
        /*00ec*/ 	.word	0xffffffff


	//   ....[25]....
        /*00f0*/ 	.word	0xffffffff


	//   ....[26]....
        /*00f4*/ 	.word	0xffffffff


	//   ....[27]....
        /*00f8*/ 	.word	0xffffffff


	//   ....[28]....
        /*00fc*/ 	.word	0xffffffff


	//   ....[29]....
        /*0100*/ 	.word	0xffffffff


	//   ....[30]....
        /*0104*/ 	.word	0xffffffff


	//   ....[31]....
        /*0108*/ 	.word	0xffffffff


	//   ....[32]....
        /*010c*/ 	.word	0xffffffff


	//   ....[33]....
        /*0110*/ 	.word	0xffffffff


	//   ....[34]....
        /*0114*/ 	.word	0xffffffff


	//   ....[35]....
        /*0118*/ 	.word	0xffffffff


	//   ....[36]....
        /*011c*/ 	.word	0xffffffff


	//   ....[37]....
        /*0120*/ 	.word	0xffffffff


	//   ....[38]....
        /*0124*/ 	.word	0xffffffff


	//   ....[39]....
        /*0128*/ 	.word	0xffffffff


	//   ....[40]....
        /*012c*/ 	.word	0xffffffff


	//   ....[41]....
        /*0130*/ 	.word	0xffffffff


	//   ....[42]....
        /*0134*/ 	.word	0xffffffff


	//   ....[43]....
        /*0138*/ 	.word	0xffffffff


	//   ....[44]....
        /*013c*/ 	.word	0xffffffff


	//   ....[45]....
        /*0140*/ 	.word	0xffffffff


	//   ....[46]....
        /*0144*/ 	.word	0xffffffff


	//   ....[47]....
        /*0148*/ 	.word	0xffffffff


	//   ....[48]....
        /*014c*/ 	.word	0xffffffff


	//   ....[49]....
        /*0150*/ 	.word	0xffffffff


	//   ....[50]....
        /*0154*/ 	.word	0xffffffff


	//   ....[51]....
        /*0158*/ 	.word	0xffffffff


	//   ....[52]....
        /*015c*/ 	.word	0xffffffff


	//   ....[53]....
        /*0160*/ 	.word	0xffffffff


	//   ....[54]....
        /*0164*/ 	.word	0xffffffff


	//   ....[55]....
        /*0168*/ 	.word	0xffffffff


	//   ....[56]....
        /*016c*/ 	.word	0xffffffff


	//   ....[57]....
        /*0170*/ 	.word	0xffffffff


	//   ....[58]....
        /*0174*/ 	.word	0xffffffff


	//   ....[59]....
        /*0178*/ 	.word	0xffffffff


	//   ....[60]....
        /*017c*/ 	.word	0xffffffff


	//   ....[61]....
        /*0180*/ 	.word	0xffffffff


	//   ....[62]....
        /*0184*/ 	.word	0xffffffff


	//   ....[63]....
        /*0188*/ 	.word	0xffffffff


	//   ....[64]....
        /*018c*/ 	.word	0xffffffff


	//   ....[65]....
        /*0190*/ 	.word	0xffffffff


	//   ....[66]....
        /*0194*/ 	.word	0xffffffff


	//   ....[67]....
        /*0198*/ 	.word	0xffffffff


	//   ....[68]....
        /*019c*/ 	.word	0xffffffff


	//   ....[69]....
        /*01a0*/ 	.word	0xffffffff


	//   ....[70]....
        /*01a4*/ 	.word	0xffffffff


	//   ....[71]....
        /*01a8*/ 	.word	0xffffffff


	//   ....[72]....
        /*01ac*/ 	.word	0xffffffff


	//   ....[73]....
        /*01b0*/ 	.word	0xffffffff


	//   ....[74]....
        /*01b4*/ 	.word	0xffffffff


	//   ....[75]....
        /*01b8*/ 	.word	0xffffffff


	//   ....[76]....
        /*01bc*/ 	.word	0xffffffff


	//   ....[77]....
        /*01c0*/ 	.word	0xffffffff


	//   ....[78]....
        /*01c4*/ 	.word	0xffffffff


	//   ....[79]....
        /*01c8*/ 	.word	0xffffffff


	//   ....[80]....
        /*01cc*/ 	.word	0xffffffff


	//   ....[81]....
        /*01d0*/ 	.word	0xffffffff


	//   ....[82]....
        /*01d4*/ 	.word	0xffffffff


	//   ....[83]....
        /*01d8*/ 	.word	0xffffffff


	//   ....[84]....
        /*01dc*/ 	.word	0xffffffff


	//   ....[85]....
        /*01e0*/ 	.word	0xffffffff


	//   ....[86]....
        /*01e4*/ 	.word	0xffffffff


	//   ....[87]....
        /*01e8*/ 	.word	0xffffffff


	//   ....[88]....
        /*01ec*/ 	.word	0xffffffff


	//   ....[89]....
        /*01f0*/ 	.word	0xffffffff


	//   ....[90]....
        /*01f4*/ 	.word	0xffffffff


	//   ....[91]....
        /*01f8*/ 	.word	0xffffffff


	//   ....[92]....
        /*01fc*/ 	.word	0xffffffff


	//   ....[93]....
        /*0200*/ 	.word	0xffffffff


	//   ....[94]....
        /*0204*/ 	.word	0xffffffff


	//   ....[95]....
        /*0208*/ 	.word	0xffffffff


	//   ....[96]....
        /*020c*/ 	.word	0xffffffff


	//   ....[97]....
        /*0210*/ 	.word	0xffffffff


	//   ....[98]....
        /*0214*/ 	.word	0xffffffff


	//   ....[99]....
        /*0218*/ 	.word	0xffffffff


	//   ....[100]....
        /*021c*/ 	.word	0xffffffff


	//   ....[101]....
        /*0220*/ 	.word	0xffffffff


	//   ....[102]....
        /*0224*/ 	.word	0xffffffff


	//   ....[103]....
        /*0228*/ 	.word	0xffffffff


	//   ....[104]....
        /*022c*/ 	.word	0xffffffff


	//   ....[105]....
        /*0230*/ 	.word	0xffffffff


	//   ....[106]....
        /*0234*/ 	.word	0xffffffff


	//   ....[107]....
        /*0238*/ 	.word	0xffffffff


	//   ....[108]....
        /*023c*/ 	.word	0x05000005


	//   ....[109]....
        /*0240*/ 	.word	0x05000005


	//   ....[110]....
        /*0244*/ 	.word	0x05000005


	//   ....[111]....
        /*0248*/ 	.word	0x05000005


	//   ....[112]....
        /*024c*/ 	.word	0x05000005


	//   ....[113]....
        /*0250*/ 	.word	0x05000005


	//   ....[114]....
        /*0254*/ 	.word	0x05000005


	//   ....[115]....
        /*0258*/ 	.word	0x05000005


	//   ....[116]....
        /*025c*/ 	.word	0x05000005


	//   ....[117]....
        /*0260*/ 	.word	0x05000005


	//   ....[118]....
        /*0264*/ 	.word	0x05000005


	//   ....[119]....
        /*0268*/ 	.word	0x05000005


	//   ....[120]....
        /*026c*/ 	.word	0x05000005


	//   ....[121]....
        /*0270*/ 	.word	0x05000005


	//   ....[122]....
        /*0274*/ 	.word	0x05000005


	//   ....[123]....
        /*0278*/ 	.word	0x05000005


	//   ....[124]....
        /*027c*/ 	.word	0x05000005


	//   ....[125]....
        /*0280*/ 	.word	0x05000005


	//   ....[126]....
        /*0284*/ 	.word	0x05000005


	//   ....[127]....
        /*0288*/ 	.word	0x05000005


	//   ....[128]....
        /*028c*/ 	.word	0x05000005


	//   ....[129]....
        /*0290*/ 	.word	0x05000005


	//   ....[130]....
        /*0294*/ 	.word	0x05000005


	//   ....[131]....
        /*0298*/ 	.word	0x05000005


	//   ....[132]....
        /*029c*/ 	.word	0x05000005


	//   ....[133]....
        /*02a0*/ 	.word	0x05000005


	//   ....[134]....
        /*02a4*/ 	.word	0x05000005


	//   ....[135]....
        /*02a8*/ 	.word	0x05000005


	//   ....[136]....
        /*02ac*/ 	.word	0x05000005


	//   ....[137]....
        /*02b0*/ 	.word	0x05000005


	//   ....[138]....
        /*02b4*/ 	.word	0x05000005


	//   ....[139]....
        /*02b8*/ 	.word	0x05000005


	//   ....[140]....
        /*02bc*/ 	.word	0x05000005


	//   ....[141]....
        /*02c0*/ 	.word	0x05000005


	//   ....[142]....
        /*02c4*/ 	.word	0x05000005


	//   ....[143]....
        /*02c8*/ 	.word	0x05000005


	//   ....[144]....
        /*02cc*/ 	.word	0x05000005


	//   ....[145]....
        /*02d0*/ 	.word	0x05000005


	//   ....[146]....
        /*02d4*/ 	.word	0x05000005


	//   ....[147]....
        /*02d8*/ 	.word	0x05000005


	//   ....[148]....
        /*02dc*/ 	.word	0x05000005


	//   ....[149]....
        /*02e0*/ 	.word	0x05000005


	//   ....[150]....
        /*02e4*/ 	.word	0x05000005


	//   ....[151]....
        /*02e8*/ 	.word	0x05000005


	//   ....[152]....
        /*02ec*/ 	.word	0x05000005


	//   ....[153]....
        /*02f0*/ 	.word	0x05000005


	//   ....[154]....
        /*02f4*/ 	.word	0x05000005


	//   ....[155]....
        /*02f8*/ 	.word	0x05000005


	//   ....[156]....
        /*02fc*/ 	.word	0x05000005


	//   ....[157]....
        /*0300*/ 	.word	0x05000005


	//   ....[158]....
        /*0304*/ 	.word	0x05000005


	//   ....[159]....
        /*0308*/ 	.word	0x05000005


	//   ....[160]....
        /*030c*/ 	.word	0x05000005


	//   ....[161]....
        /*0310*/ 	.word	0x05000005


	//   ....[162]....
        /*0314*/ 	.word	0x05000005


	//   ....[163]....
        /*0318*/ 	.word	0x05000005


	//----- nvinfo : EIATTR_COOP_GROUP_INSTR_OFFSETS
	.align		4
.L_134:
        /*031c*/ 	.byte	0x04, 0x28
        /*031e*/ 	.short	(.L_136 - .L_135)


	//   ....[0]....
.L_135:
        /*0320*/ 	.word	0x00000390


	//   ....[1]....
        /*0324*/ 	.word	0x000004f0


	//   ....[2]....
        /*0328*/ 	.word	0x00000500


	//   ....[3]....
        /*032c*/ 	.word	0x00000540


	//   ....[4]....
        /*0330*/ 	.word	0x00000550


	//   ....[5]....
        /*0334*/ 	.word	0x00000590


	//   ....[6]....
        /*0338*/ 	.word	0x000005a0


	//   ....[7]....
        /*033c*/ 	.word	0x000005e0


	//   ....[8]....
        /*0340*/ 	.word	0x000005f0


	//   ....[9]....
        /*0344*/ 	.word	0x00000630


	//   ....[10]....
        /*0348*/ 	.word	0x00000640


	//   ....[11]....
        /*034c*/ 	.word	0x00000690


	//   ....[12]....
        /*0350*/ 	.word	0x000006d0


	//   ....[13]....
        /*0354*/ 	.word	0x00000a40


	//   ....[14]....
        /*0358*/ 	.word	0x00000a50


	//   ....[15]....
        /*035c*/ 	.word	0x00000a90


	//   ....[16]....
        /*0360*/ 	.word	0x00000aa0


	//   ....[17]....
        /*0364*/ 	.word	0x00000ae0


	//   ....[18]....
        /*0368*/ 	.word	0x00000af0


	//   ....[19]....
        /*036c*/ 	.word	0x00000b30


	//   ....[20]....
        /*0370*/ 	.word	0x00000b40


	//   ....[21]....
        /*0374*/ 	.word	0x00000b80


	//   ....[22]....
        /*0378*/ 	.word	0x00000b90


	//   ....[23]....
        /*037c*/ 	.word	0x00000c80


	//   ....[24]....
        /*0380*/ 	.word	0x00000ce0


	//   ....[25]....
        /*0384*/ 	.word	0x00000f80


	//   ....[26]....
        /*0388*/ 	.word	0x00001050


	//   ....[27]....
        /*038c*/ 	.word	0x000010c0


	//   ....[28]....
        /*0390*/ 	.word	0x00001180


	//   ....[29]....
        /*0394*/ 	.word	0x000011a0


	//   ....[30]....
        /*0398*/ 	.word	0x00001220


	//   ....[31]....
        /*039c*/ 	.word	0x00001240


	//   ....[32]....
        /*03a0*/ 	.word	0x000012b0


	//   ....[33]....
        /*03a4*/ 	.word	0x000012d0


	//   ....[34]....
        /*03a8*/ 	.word	0x00001340


	//   ....[35]....
        /*03ac*/ 	.word	0x00001360


	//   ....[36]....
        /*03b0*/ 	.word	0x000013e0


	//   ....[37]....
        /*03b4*/ 	.word	0x00001400


	//   ....[38]....
        /*03b8*/ 	.word	0x00001410


	//   ....[39]....
        /*03bc*/ 	.word	0x000014f0


	//   ....[40]....
        /*03c0*/ 	.word	0x000015c0


	//   ....[41]....
        /*03c4*/ 	.word	0x00001620


	//   ....[42]....
        /*03c8*/ 	.word	0x000016a0


	//   ....[43]....
        /*03cc*/ 	.word	0x000016c0


	//   ....[44]....
        /*03d0*/ 	.word	0x00001740


	//   ....[45]....
        /*03d4*/ 	.word	0x00001760


	//   ....[46]....
        /*03d8*/ 	.word	0x000017d0


	//   ....[47]....
        /*03dc*/ 	.word	0x000017f0


	//   ....[48]....
        /*03e0*/ 	.word	0x00001860


	//   ....[49]....
        /*03e4*/ 	.word	0x00001890


	//   ....[50]....
        /*03e8*/ 	.word	0x00001910


	//   ....[51]....
        /*03ec*/ 	.word	0x00001930


	//   ....[52]....
        /*03f0*/ 	.word	0x00001940


	//   ....[53]....
        /*03f4*/ 	.word	0x00001db0


	//   ....[54]....
        /*03f8*/ 	.word	0x00002530


	//   ....[55]....
        /*03fc*/ 	.word	0x00002690


	//   ....[56]....
        /*0400*/ 	.word	0x000026a0


	//   ....[57]....
        /*0404*/ 	.word	0x000026e0


	//   ....[58]....
        /*0408*/ 	.word	0x000026f0


	//   ....[59]....
        /*040c*/ 	.word	0x00002730


	//   ....[60]....
        /*0410*/ 	.word	0x00002740


	//   ....[61]....
        /*0414*/ 	.word	0x00002780


	//   ....[62]....
        /*0418*/ 	.word	0x00002790


	//   ....[63]....
        /*041c*/ 	.word	0x000027d0


	//   ....[64]....
        /*0420*/ 	.word	0x000027e0


	//   ....[65]....
        /*0424*/ 	.word	0x00002830


	//   ....[66]....
        /*0428*/ 	.word	0x00002870


	//   ....[67]....
        /*042c*/ 	.word	0x00002b70


	//   ....[68]....
        /*0430*/ 	.word	0x00002b80


	//   ....[69]....
        /*0434*/ 	.word	0x00002bc0


	//   ....[70]....
        /*0438*/ 	.word	0x00002bd0


	//   ....[71]....
        /*043c*/ 	.word	0x00002c10


	//   ....[72]....
        /*0440*/ 	.word	0x00002c20


	//   ....[73]....
        /*0444*/ 	.word	0x00002c60


	//   ....[74]....
        /*0448*/ 	.word	0x00002c70


	//   ....[75]....
        /*044c*/ 	.word	0x00002cb0


	//   ....[76]....
        /*0450*/ 	.word	0x00002cc0


	//   ....[77]....
        /*0454*/ 	.word	0x00002db0


	//   ....[78]....
        /*0458*/ 	.word	0x00002e10


	//   ....[79]....
        /*045c*/ 	.word	0x000030b0


	//   ....[80]....
        /*0460*/ 	.word	0x00003180


	//   ....[81]....
        /*0464*/ 	.word	0x00003240


	//   ....[82]....
        /*0468*/ 	.word	0x000032e0


	//   ....[83]....
        /*046c*/ 	.word	0x00003300


	//   ....[84]....
        /*0470*/ 	.word	0x00003380


	//   ....[85]....
        /*0474*/ 	.word	0x000033a0


	//   ....[86]....
        /*0478*/ 	.word	0x00003410


	//   ....[87]....
        /*047c*/ 	.word	0x00003430


	//   ....[88]....
        /*0480*/ 	.word	0x000034a0


	//   ....[89]....
        /*0484*/ 	.word	0x000034c0


	//   ....[90]....
        /*0488*/ 	.word	0x00003560


	//   ....[91]....
        /*048c*/ 	.word	0x00003580


	//   ....[92]....
        /*0490*/ 	.word	0x00003590


	//   ....[93]....
        /*0494*/ 	.word	0x00003670


	//   ....[94]....
        /*0498*/ 	.word	0x00003740


	//   ....[95]....
        /*049c*/ 	.word	0x000037a0


	//   ....[96]....
        /*04a0*/ 	.word	0x00003820


	//   ....[97]....
        /*04a4*/ 	.word	0x00003840


	//   ....[98]....
        /*04a8*/ 	.word	0x000038c0


	//   ....[99]....
        /*04ac*/ 	.word	0x000038f0


	//   ....[100]....
        /*04b0*/ 	.word	0x00003960


	//   ....[101]....
        /*04b4*/ 	.word	0x00003980


	//   ....[102]....
        /*04b8*/ 	.word	0x000039f0


	//   ....[103]....
        /*04bc*/ 	.word	0x00003a20


	//   ....[104]....
        /*04c0*/ 	.word	0x00003aa0


	//   ....[105]....
        /*04c4*/ 	.word	0x00003ac0


	//   ....[106]....
        /*04c8*/ 	.word	0x00003ad0


	//   ....[107]....
        /*04cc*/ 	.word	0x00003fd0


	//   ....[108]....
        /*04d0*/ 	.word	0x000043b0


	//   ....[109]....
        /*04d4*/ 	.word	0x00004430


	//   ....[110]....
        /*04d8*/ 	.word	0x000044c0


	//   ....[111]....
        /*04dc*/ 	.word	0x00004570


	//   ....[112]....
        /*04e0*/ 	.word	0x000045c0


	//   ....[113]....
        /*04e4*/ 	.word	0x000046b0


	//   ....[114]....
        /*04e8*/ 	.word	0x00004700


	//   ....[115]....
        /*04ec*/ 	.word	0x000047c0


	//   ....[116]....
        /*04f0*/ 	.word	0x00004810


	//   ....[117]....
        /*04f4*/ 	.word	0x000048d0


	//   ....[118]....
        /*04f8*/ 	.word	0x00004920


	//   ....[119]....
        /*04fc*/ 	.word	0x000049e0


	//   ....[120]....
        /*0500*/ 	.word	0x00004a30


	//   ....[121]....
        /*0504*/ 	.word	0x00004b40


	//   ....[122]....
        /*0508*/ 	.word	0x00004bb0


	//   ....[123]....
        /*050c*/ 	.word	0x00004c30


	//   ....[124]....
        /*0510*/ 	.word	0x00004cb0


	//   ....[125]....
        /*0514*/ 	.word	0x00004d70


	//   ....[126]....
        /*0518*/ 	.word	0x00004dc0


	//   ....[127]....
        /*051c*/ 	.word	0x00004e80


	//   ....[128]....
        /*0520*/ 	.word	0x00004ed0


	//   ....[129]....
        /*0524*/ 	.word	0x00004f90


	//   ....[130]....
        /*0528*/ 	.word	0x00004fe0


	//   ....[131]....
        /*052c*/ 	.word	0x000050d0


	//   ....[132]....
        /*0530*/ 	.word	0x00005120


	//   ....[133]....
        /*0534*/ 	.word	0x00005230


	//   ....[134]....
        /*0538*/ 	.word	0x00005280


	//   ....[135]....
        /*053c*/ 	.word	0x00005370


	//   ....[136]....
        /*0540*/ 	.word	0x000053e0


	//   ....[137]....
        /*0544*/ 	.word	0x00005460


	//   ....[138]....
        /*0548*/ 	.word	0x000054f0


	//   ....[139]....
        /*054c*/ 	.word	0x000055a0


	//   ....[140]....
        /*0550*/ 	.word	0x000055f0


	//   ....[141]....
        /*0554*/ 	.word	0x000056e0


	//   ....[142]....
        /*0558*/ 	.word	0x00005730


	//   ....[143]....
        /*055c*/ 	.word	0x00005800


	//   ....[144]....
        /*0560*/ 	.word	0x00005850


	//   ....[145]....
        /*0564*/ 	.word	0x00005920


	//   ....[146]....
        /*0568*/ 	.word	0x00005970


	//   ....[147]....
        /*056c*/ 	.word	0x00005a60


	//   ....[148]....
        /*0570*/ 	.word	0x00005ab0


	//   ....[149]....
        /*0574*/ 	.word	0x00005b90


	//   ....[150]....
        /*0578*/ 	.word	0x00005c20


	//   ....[151]....
        /*057c*/ 	.word	0x00005ca0


	//   ....[152]....
        /*0580*/ 	.word	0x00005d20


	//   ....[153]....
        /*0584*/ 	.word	0x00005de0


	//   ....[154]....
        /*0588*/ 	.word	0x00005e30


	//   ....[155]....
        /*058c*/ 	.word	0x00005f20


	//   ....[156]....
        /*0590*/ 	.word	0x00005f70


	//   ....[157]....
        /*0594*/ 	.word	0x00006080


	//   ....[158]....
        /*0598*/ 	.word	0x000060d0


	//   ....[159]....
        /*059c*/ 	.word	0x00006180


	//   ....[160]....
        /*05a0*/ 	.word	0x000061d0


	//   ....[161]....
        /*05a4*/ 	.word	0x000062e0


	//   ....[162]....
        /*05a8*/ 	.word	0x00006330


	//   ....[163]....
        /*05ac*/ 	.word	0x000063f0


	//----- nvinfo : EIATTR_VRC_CTA_INIT_COUNT
	.align		4
.L_136:
        /*05b0*/ 	.byte	0x02, 0x4a
	.zero		1
	.zero		1


	//----- nvinfo : EIATTR_EXIT_INSTR_OFFSETS
	.align		4
        /*05b4*/ 	.byte	0x04, 0x1c
        /*05b6*/ 	.short	(.L_138 - .L_137)


	//   ....[0]....
.L_137:
        /*05b8*/ 	.word	0x00001f40


	//   ....[1]....
        /*05bc*/ 	.word	0x00001f90


	//   ....[2]....
        /*05c0*/ 	.word	0x00004340


	//   ....[3]....
        /*05c4*/ 	.word	0x00004360


	//----- nvinfo : EIATTR_MAX_THREADS
	.align		4
.L_138:
        /*05c8*/ 	.byte	0x04, 0x05
        /*05ca*/ 	.short	(.L_140 - .L_139)
.L_139:
        /*05cc*/ 	.word	0x000000e0
        /*05d0*/ 	.word	0x00000001
        /*05d4*/ 	.word	0x00000001


	//----- nvinfo : EIATTR_CRS_STACK_SIZE
	.align		4
.L_140:
        /*05d8*/ 	.byte	0x04, 0x1e
        /*05da*/ 	.short	(.L_142 - .L_141)
.L_141:
        /*05dc*/ 	.word	0x00000000


	//----- nvinfo : EIATTR_CBANK_PARAM_SIZE
	.align		4
.L_142:
        /*05e0*/ 	.byte	0x03, 0x19
        /*05e2*/ 	.short	0x0028


	//----- nvinfo : EIATTR_PARAM_CBANK
	.align		4
        /*05e4*/ 	.byte	0x04, 0x0a
        /*05e6*/ 	.short	(.L_144 - .L_143)
	.align		4
.L_143:
        /*05e8*/ 	.word	index@(.nv.constant0._ZN3cub18CUB_300001_SM_10006detail4scan16DeviceScanKernelINS2_10policy_hubIdddmN4cuda3std3__44plusIvEEE10Policy1000EN6thrust24THRUST_300001_SM_1000_NS6detail15normal_iteratorINSD_10device_ptrIdEEEESI_NS0_13ScanTileStateIdLb1EEES9_NS0_8NullTypeEmdLb0ESL_EEvT0_T1_T2_iT3_T4_T5_)
        /*05ec*/ 	.short	0x0380
        /*05ee*/ 	.short	0x0028


	//----- nvinfo : EIATTR_SW_WAR
	.align		4
.L_144:
        /*05f0*/ 	.byte	0x04, 0x36
        /*05f2*/ 	.short	(.L_146 - .L_145)
.L_145:
        /*05f4*/ 	.word	0x00000008
.L_146:


//--------------------- .nv.info._ZN3cub18CUB_300001_SM_10006detail4scan16DeviceScanKernelINS2_10policy_hubIdddjN4cuda3std3__44plusIvEEE10Policy1000EN6thrust24THRUST_300001_SM_1000_NS6detail15normal_iteratorINSD_10device_ptrIdEEEESI_NS0_13ScanTileStateIdLb1EEES9_NS0_8NullTypeEjdLb0ESL_EEvT0_T1_T2_iT3_T4_T5_ --------------------------
	.section	.nv.info._ZN3cub18CUB_300001_SM_10006detail4scan16DeviceScanKernelINS2_10policy_hubIdddjN4cuda3std3__44plusIvEEE10Policy1000EN6thrust24THRUST_300001_SM_1000_NS6detail15normal_iteratorINSD_10device_ptrIdEEEESI_NS0_13ScanTileStateIdLb1EEES9_NS0_8NullTypeEjdLb0ESL_EEvT0_T1_T2_iT3_T4_T5_,"",@"SHT_CUDA_INFO"
	.sectionflags	@""
	.align	4


	//----- nvinfo : EIATTR_CUDA_API_VERSION
	.align		4
        /*0000*/ 	.byte	0x04, 0x37
        /*0002*/ 	.short	(.L_148 - .L_147)
.L_147:
        /*0004*/ 	.word	0x00000082


	//----- nvinfo : EIATTR_KPARAM_INFO
	.align		4
.L_148:
        /*0008*/ 	.byte	0x04, 0x17
        /*000a*/ 	.short	(.L_150 - .L_149)
.L_149:
        /*000c*/ 	.word	0x00000000
        /*0010*/ 	.short	0x0006
        /*0012*/ 	.short	0x0020
        /*0014*/ 	.byte	0x00, 0xf0, 0x11, 0x00


	//----- nvinfo : EIATTR_KPARAM_INFO
	.align		4
.L_150:
        /*0018*/ 	.byte	0x04, 0x17
        /*001a*/ 	.short	(.L_152 - .L_151)
.L_151:
        /*001c*/ 	.word	0x00000000
        /*0020*/ 	.short	0x0005
        /*0022*/ 	.short	0x001d
        /*0024*/ 	.byte	0x00, 0xf0, 0x05, 0x00


	//----- nvinfo : EIATTR_KPARAM_INFO
	.align		4
.L_152:
        /*0028*/ 	.byte	0x04, 0x17
        /*002a*/ 	.short	(.L_154 - .L_153)
.L_153:
        /*002c*/ 	.word	0x00000000
        /*0030*/ 	.short	0x0004
        /*0032*/ 	.short	0x001c
        /*0034*/ 	.byte	0x00, 0xf0, 0x05, 0x00


	//----- nvinfo : EIATTR_KPARAM_INFO
	.align		4
.L_154:
        /*0038*/ 	.byte	0x04, 0x17
        /*003a*/ 	.short	(.L_156 - .L_155)
.L_155:
        /*003c*/ 	.word	0x00000000
        /*0040*/ 	.short	0x0003
        /*0042*/ 	.short	0x0018
        /*0044*/ 	.byte	0x00, 0xf0, 0x11, 0x00


	//----- nvinfo : EIATTR_KPARAM_INFO
	.align		4
.L_156:
        /*0048*/ 	.byte	0x04, 0x17
        /*004a*/ 	.short	(.L_158 - .L_157)
.L_157:
        /*004c*/ 	.word	0x00000000
        /*0050*/ 	.short	0x0002
        /*0052*/ 	.short	0x0010
        /*0054*/ 	.byte	0x00, 0xf0, 0x21, 0x00


	//----- nvinfo : EIATTR_KPARAM_INFO
	.align		4
.L_158:
        /*0058*/ 	.byte	0x04, 0x17
        /*005a*/ 	.short	(.L_160 - .L_159)
.L_159:
        /*005c*/ 	.word	0x00000000
        /*0060*/ 	.short	0x0001
        /*0062*/ 	.short	0x0008
        /*0064*/ 	.byte	0x00, 0xf0, 0x21, 0x00


	//----- nvinfo : EIATTR_KPARAM_INFO
	.align		4
.L_160:
        /*0068*/ 	.byte	0x04, 0x17
        /*006a*/ 	.short	(.L_162 - .L_161)
.L_161:
        /*006c*/ 	.word	0x00000000
        /*0070*/ 	.short	0x0000
        /*0072*/ 	.short	0x0000
        /*0074*/ 	.byte	0x00, 0xf0, 0x21, 0x00


	//----- nvinfo : EIATTR_SPARSE_MMA_MASK
	.align		4
.L_162:
        /*0078*/ 	.byte	0x03, 0x50
        /*007a*/ 	.short	0x0000


	//----- nvinfo : EIATTR_MAXREG_COUNT
	.align		4
        /*007c*/ 	.byte	0x03, 0x1b
        /*007e*/ 	.short	0x0080


	//----- nvinfo : EIATTR_NUM_BARRIERS
	.align		4
        /*0080*/ 	.byte	0x02, 0x4c
        /*0082*/ 	.byte	0x01
	.zero		1


	//----- nvinfo : EIATTR_ANNOTATIONS
	.align		4
        /*0084*/ 	.byte	0x04, 0x55
        /*0086*/ 	.short	(.L_164 - .L_163)


	//   ....[0]....
.L_163:
        /*0088*/ 	.word	0x00000001
        /*008c*/ 	.byte	0xf0, 0x03, 0x00, 0x00, 0x01, 0x00, 0x00, 0x00, 0x50, 0x04, 0x00, 0x00, 0x01, 0x00, 0x00, 0x00
        /*009c*/ 	.byte	0x80, 0x07, 0x00, 0x00, 0x01, 0x00, 0x00, 0x00, 0x60, 0x0b, 0x00, 0x00, 0x01, 0x00, 0x00, 0x00
        /*00ac*/ 	.byte	0x60, 0x22, 0x00, 0x00, 0x01, 0x00, 0x00, 0x00, 0x20, 0x2c, 0x00, 0x00, 0x01, 0x00, 0x00, 0x00
        /*00bc*/ 	.byte	0x80, 0x2c, 0x00, 0x00, 0x01, 0x00, 0x00, 0x00, 0xb0, 0x2f, 0x00, 0x00, 0x01, 0x00, 0x00, 0x00
        /*00cc*/ 	.byte	0x20, 0x33, 0x00, 0x00, 0x01, 0x00, 0x00, 0x00, 0x30, 0x4a, 0x00, 0x00


	//----- nvinfo : EIATTR_MERCURY_ISA_VERSION
	.align		4
.L_164:
        /*00d8*/ 	.byte	0x03, 0x5f
        /*00da*/ 	.short	0x0101


	//----- nvinfo : EIATTR_COOP_GROUP_MASK_REGIDS
	.align		4
        /*00dc*/ 	.byte	0x04, 0x29
        /*00de*/ 	.short	(.L_166 - .L_165)


	//   ....[0]....
.L_165:
        /*00e0*/ 	.word	0xffffffff


	//   ....[1]....
        /*00e4*/ 	.word	0xffffffff


	//   ....[2]....
        /*00e8*/ 	.word	0xffffffff


	//   ....[3]....
        /*00ec*/ 	.word	0xffffffff


	//   ....[4]....
        /*00f0*/ 	.word	0xffffffff


	//   ....[5]....
        /*00f4*/ 	.word	0xffffffff


	//   ....[6]....
        /*00f8*/ 	.word	0xffffffff


	//   ....[7]....
        /*00fc*/ 	.word	0xffffffff


	//   ....[8]....
        /*0100*/ 	.word	0xffffffff


	//   ....[9]....
        /*0104*/ 	.word	0xffffffff


	//   ....[10]....
        /*0108*/ 	.word	0xffffffff


	//   ....[11]....
        /*010c*/ 	.word	0xffffffff


	//   ....[12]....
        /*0110*/ 	.word	0xffffffff


	//   ....[13]....
        /*0114*/ 	.word	0xffffffff


	//   ....[14]....
        /*0118*/ 	.word	0xffffffff


	//   ....[15]....
        /*011c*/ 	.word	0xffffffff


	//   ....[16]....
        /*0120*/ 	.word	0xffffffff


	//   ....[17]....
        /*0124*/ 	.word	0xffffffff


	//   ....[18]....
        /*0128*/ 	.word	0xffffffff


	//   ....[19]....
        /*012c*/ 	.word	0xffffffff


	//   ....[20]....
        /*0130*/ 	.word	0xffffffff


	//   ....[21]....
        /*0134*/ 	.word	0xffffffff


	//   ....[22]....
        /*0138*/ 	.word	0xffffffff


	//   ....[23]....
        /*013c*/ 	.word	0xffffffff


	//   ....[24]....
        /*0140*/ 	.word	0xffffffff


	//   ....[25]....
        /*0144*/ 	.word	0xffffffff


	//   ....[26]....
        /*0148*/ 	.word	0xffffffff


	//   ....[27]....
        /*014c*/ 	.word	0xffffffff


	//   ....[28]....
        /*0150*/ 	.word	0xffffffff


	//   ....[29]....
        /*0154*/ 	.word	0xffffffff


	//   ....[30]....
        /*0158*/ 	.word	0xffffffff


	//   ....[31]....
        /*015c*/ 	.word	0xffffffff


	//   ....[32]....
        /*0160*/ 	.word	0xffffffff


	//   ....[33]....
        /*0164*/ 	.word	0xffffffff


	//   ....[34]....
        /*0168*/ 	.word	0xffffffff


	//   ....[35]....
        /*016c*/ 	.word	0xffffffff


	//   ....[36]....
        /*0170*/ 	.word	0xffffffff


	//   ....[37]....
        /*0174*/ 	.word	0xffffffff


	//   ....[38]....
        /*0178*/ 	.word	0xffffffff


	//   ....[39]....
        /*017c*/ 	.word	0xffffffff


	//   ....[40]....
        /*0180*/ 	.word	0xffffffff


	//   ....[41]....
        /*0184*/ 	.word	0xffffffff


	//   ....[42]....
        /*0188*/ 	.word	0xffffffff


	//   ....[43]....
        /*018c*/ 	.word	0xffffffff


	//   ....[44]....
        /*0190*/ 	.word	0xffffffff


	//   ....[45]....
        /*0194*/ 	.word	0xffffffff


	//   ....[46]....
        /*0198*/ 	.word	0xffffffff


	//   ....[47]....
        /*019c*/ 	.word	0xffffffff


	//   ....[48]....
        /*01a0*/ 	.word	0xffffffff


	//   ....[49]....
        /*01a4*/ 	.word	0xffffffff


	//   ....[50]....
        /*01a8*/ 	.word	0xffffffff


	//   ....[51]....
        /*01ac*/ 	.word	0xffffffff


	//   ....[52]....
        /*01b0*/ 	.word	0xffffffff


	//   ....[53]....
        /*01b4*/ 	.word	0xffffffff


	//   ....[54]....
        /*01b8*/ 	.word	0xffffffff


	//   ....[55]....
        /*01bc*/ 	.word	0xffffffff


	//   ....[56]....
        /*01c0*/ 	.word	0xffffffff


	//   ....[57]....
        /*01c4*/ 	.word	0xffffffff


	//   ....[58]....
        /*01c8*/ 	.word	0xffffffff


	//   ....[59]....
        /*01cc*/ 	.word	0xffffffff


	//   ....[60]....
        /*01d0*/ 	.word	0xffffffff


	//   ....[61]....
        /*01d4*/ 	.word	0xffffffff


	//   ....[62]....
        /*01d8*/ 	.word	0xffffffff


	//   ....[63]....
        /*01dc*/ 	.word	0xffffffff


	//   ....[64]....
        /*01e0*/ 	.word	0xffffffff


	//   ....[65]....
        /*01e4*/ 	.word	0xffffffff


	//   ....[66]....
        /*01e8*/ 	.word	0xffffffff


	//   ....[67]....
        /*01ec*/ 	.word	0xffffffff


	//   ....[68]....
        /*01f0*/ 	.word	0xffffffff


	//   ....[69]....
        /*01f4*/ 	.word	0xffffffff


	//   ....[70]....
        /*01f8*/ 	.word	0xffffffff


	//   ....[71]....
        /*01fc*/ 	.word	0xffffffff


	//   ....[72]....
        /*0200*/ 	.word	0xffffffff


	//   ....[73]....
        /*0204*/ 	.word	0xffffffff


	//   ....[74]....
        /*0208*/ 	.word	0xffffffff


	//   ....[75]....
        /*020c*/ 	.word	0xffffffff


	//   ....[76]....
        /*0210*/ 	.word	0xffffffff


	//   ....[77]....
        /*0214*/ 	.word	0xffffffff


	//   ....[78]....
        /*0218*/ 	.word	0xffffffff


	//   ....[79]....
        /*021c*/ 	.word	0xffffffff


	//   ....[80]....
        /*0220*/ 	.word	0xffffffff


	//   ....[81]....
        /*0224*/ 	.word	0xffffffff


	//   ....[82]....
        /*0228*/ 	.word	0xffffffff


	//   ....[83]....
        /*022c*/ 	.word	0xffffffff


	//   ....[84]....
        /*0230*/ 	.word	0xffffffff


	//   ....[85]....
        /*0234*/ 	.word	0xffffffff


	//   ....[86]....
        /*0238*/ 	.word	0xffffffff


	//   ....[87]....
        /*023c*/ 	.word	0xffffffff


	//   ....[88]....
        /*0240*/ 	.word	0xffffffff


	//   ....[89]....
        /*0244*/ 	.word	0xffffffff


	//   ....[90]....
        /*0248*/ 	.word	0xffffffff


	//   ....[91]....
        /*024c*/ 	.word	0xffffffff


	//   ....[92]....
        /*0250*/ 	.word	0xffffffff


	//   ....[93]....
        /*0254*/ 	.word	0xffffffff


	//   ....[94]....
        /*0258*/ 	.word	0xffffffff


	//   ....[95]....
        /*025c*/ 	.word	0xffffffff


	//   ....[96]....
        /*0260*/ 	.word	0xffffffff


	//   ....[97]....
        /*0264*/ 	.word	0xffffffff


	//   ....[98]....
        /*0268*/ 	.word	0xffffffff


	//   ....[99]....
        /*026c*/ 	.word	0xffffffff


	//   ....[100]....
        /*0270*/ 	.word	0xffffffff


	//   ....[101]....
        /*0274*/ 	.word	0xffffffff


	//   ....[102]....
        /*0278*/ 	.word	0xffffffff


	//   ....[103]....
        /*027c*/ 	.word	0xffffffff


	//   ....[104]....
        /*0280*/ 	.word	0xffffffff


	//   ....[105]....
        /*0284*/ 	.word	0xffffffff


	//   ....[106]....
        /*0288*/ 	.word	0xffffffff


	//   ....[107]....
        /*028c*/ 	.word	0xffffffff


	//   ....[108]....
        /*0290*/ 	.word	0x05000003


	//   ....[109]....
        /*0294*/ 	.word	0x05000003


	//   ....[110]....
        /*0298*/ 	.word	0x05000003


	//   ....[111]....
        /*029c*/ 	.word	0x05000003


	//   ....[112]....
        /*02a0*/ 	.word	0x05000003


	//   ....[113]....
        /*02a4*/ 	.word	0x05000003


	//   ....[114]....
        /*02a8*/ 	.word	0x05000003


	//   ....[115]....
        /*02ac*/ 	.word	0x05000003


	//   ....[116]....
        /*02b0*/ 	.word	0x05000003


	//   ....[117]....
        /*02b4*/ 	.word	0x05000003


	//   ....[118]....
        /*02b8*/ 	.word	0x05000003


	//   ....[119]....
        /*02bc*/ 	.word	0x05000003


	//   ....[120]....
        /*02c0*/ 	.word	0x05000003


	//   ....[121]....
        /*02c4*/ 	.word	0x05000003


	//   ....[122]....
        /*02c8*/ 	.word	0x05000003


	//   ....[123]....
        /*02cc*/ 	.word	0x05000003


	//   ....[124]....
        /*02d0*/ 	.word	0x05000003


	//   ....[125]....
        /*02d4*/ 	.word	0x05000003


	//   ....[126]....
        /*02d8*/ 	.word	0x05000003


	//   ....[127]....
        /*02dc*/ 	.word	0x05000003


	//   ....[128]....
        /*02e0*/ 	.word	0x05000003


	//   ....[129]....
        /*02e4*/ 	.word	0x05000003


	//   ....[130]....
        /*02e8*/ 	.word	0x05000003


	//   ....[131]....
        /*02ec*/ 	.word	0x05000003


	//   ....[132]....
        /*02f0*/ 	.word	0x05000003


	//   ....[133]....
        /*02f4*/ 	.word	0x05000003


	//   ....[134]....
        /*02f8*/ 	.word	0x05000003


	//   ....[135]....
        /*02fc*/ 	.word	0x05000003


	//   ....[136]....
        /*0300*/ 	.word	0x05000003


	//   ....[137]....
        /*0304*/ 	.word	0x05000003


	//   ....[138]....
        /*0308*/ 	.word	0x05000003


	//   ....[139]....
        /*030c*/ 	.word	0x05000003


	//   ....[140]....
        /*0310*/ 	.word	0x05000003


	//   ....[141]....
        /*0314*/ 	.word	0x05000003


	//   ....[142]....
        /*0318*/ 	.word	0x05000003


	//   ....[143]....
        /*031c*/ 	.word	0x05000003


	//   ....[144]....
        /*0320*/ 	.word	0x05000003


	//   ....[145]....
        /*0324*/ 	.word	0x05000003


	//   ....[146]....
        /*0328*/ 	.word	0x05000003


	//   ....[147]....
        /*032c*/ 	.word	0x05000003


	//   ....[148]....
        /*0330*/ 	.word	0x05000003


	//   ....[149]....
        /*0334*/ 	.word	0x05000003


	//   ....[150]....
        /*0338*/ 	.word	0x05000003


	//   ....[151]....
        /*033c*/ 	.word	0x05000003


	//   ....[152]....
        /*0340*/ 	.word	0x05000003


	//   ....[153]....
        /*0344*/ 	.word	0x05000003


	//   ....[154]....
        /*0348*/ 	.word	0x05000003


	//   ....[155]....
        /*034c*/ 	.word	0x05000003


	//   ....[156]....
        /*0350*/ 	.word	0x05000003


	//   ....[157]....
        /*0354*/ 	.word	0x05000003


	//   ....[158]....
        /*0358*/ 	.word	0x05000003


	//   ....[159]....
        /*035c*/ 	.word	0x05000003


	//   ....[160]....
        /*0360*/ 	.word	0x05000003


	//   ....[161]....
        /*0364*/ 	.word	0x05000003


	//   ....[162]....
        /*0368*/ 	.word	0x05000003


	//   ....[163]....
        /*036c*/ 	.word	0x05000003


	//----- nvinfo : EIATTR_COOP_GROUP_INSTR_OFFSETS
	.align		4
.L_166:
        /*0370*/ 	.byte	0x04, 0x28
        /*0372*/ 	.short	(.L_168 - .L_167)


	//   ....[0]....
.L_167:
        /*0374*/ 	.word	0x00000340


	//   ....[1]....
        /*0378*/ 	.word	0x00000510


	//   ....[2]....
        /*037c*/ 	.word	0x00000520


	//   ....[3]....
        /*0380*/ 	.word	0x00000560


	//   ....[4]....
        /*0384*/ 	.word	0x00000570


	//   ....[5]....
        /*0388*/ 	.word	0x000005b0


	//   ....[6]....
        /*038c*/ 	.word	0x000005c0


	//   ....[7]....
        /*0390*/ 	.word	0x00000600


	//   ....[8]....
        /*0394*/ 	.word	0x00000610


	//   ....[9]....
        /*0398*/ 	.word	0x00000650


	//   ....[10]....
        /*039c*/ 	.word	0x00000660


	//   ....[11]....
        /*03a0*/ 	.word	0x000009e0


	//   ....[12]....
        /*03a4*/ 	.word	0x000009f0


	//   ....[13]....
        /*03a8*/ 	.word	0x00000c60


	//   ....[14]....
        /*03ac*/ 	.word	0x00000c70


	//   ....[15]....
        /*03b0*/ 	.word	0x00000cb0


	//   ....[16]....
        /*03b4*/ 	.word	0x00000cc0


	//   ....[17]....
        /*03b8*/ 	.word	0x00000d00


	//   ....[18]....
        /*03bc*/ 	.word	0x00000d10


	//   ....[19]....
        /*03c0*/ 	.word	0x00000d50


	//   ....[20]....
        /*03c4*/ 	.word	0x00000d60


	//   ....[21]....
        /*03c8*/ 	.word	0x00000da0


	//   ....[22]....
        /*03cc*/ 	.word	0x00000db0


	//   ....[23]....
        /*03d0*/ 	.word	0x00001060


	//   ....[24]....
        /*03d4*/ 	.word	0x000010a0


	//   ....[25]....
        /*03d8*/ 	.word	0x00001370


	//   ....[26]....
        /*03dc*/ 	.word	0x00001590


	//   ....[27]....
        /*03e0*/ 	.word	0x00001610


	//   ....[28]....
        /*03e4*/ 	.word	0x000016d0


	//   ....[29]....
        /*03e8*/ 	.word	0x000016f0


	//   ....[30]....
        /*03ec*/ 	.word	0x00001740


	//   ....[31]....
        /*03f0*/ 	.word	0x00001770


	//   ....[32]....
        /*03f4*/ 	.word	0x000017e0


	//   ....[33]....
        /*03f8*/ 	.word	0x00001810


	//   ....[34]....
        /*03fc*/ 	.word	0x00001880


	//   ....[35]....
        /*0400*/ 	.word	0x000018a0


	//   ....[36]....
        /*0404*/ 	.word	0x00001900


	//   ....[37]....
        /*0408*/ 	.word	0x00001920


	//   ....[38]....
        /*040c*/ 	.word	0x00001930


	//   ....[39]....
        /*0410*/ 	.word	0x00001a30


	//   ....[40]....
        /*0414*/ 	.word	0x00001c30


	//   ....[41]....
        /*0418*/ 	.word	0x00001c90


	//   ....[42]....
        /*041c*/ 	.word	0x00001d00


	//   ....[43]....
        /*0420*/ 	.word	0x00001d10


	//   ....[44]....
        /*0424*/ 	.word	0x00001da0


	//   ....[45]....
        /*0428*/ 	.word	0x00001db0


	//   ....[46]....
        /*042c*/ 	.word	0x00001e40


	//   ....[47]....
        /*0430*/ 	.word	0x00001e50


	//   ....[48]....
        /*0434*/ 	.word	0x00001ee0


	//   ....[49]....
        /*0438*/ 	.word	0x00001ef0


	//   ....[50]....
        /*043c*/ 	.word	0x00001f80


	//   ....[51]....
        /*0440*/ 	.word	0x00001fb0


	//   ....[52]....
        /*0444*/ 	.word	0x00001fc0


	//   ....[53]....
        /*0448*/ 	.word	0x00002450


	//   ....[54]....
        /*044c*/ 	.word	0x00002b70


	//   ....[55]....
        /*0450*/ 	.word	0x00002d40


	//   ....[56]....
        /*0454*/ 	.word	0x00002d50


	//   ....[57]....
        /*0458*/ 	.word	0x00002d90


	//   ....[58]....
        /*045c*/ 	.word	0x00002da0


	//   ....[59]....
        /*0460*/ 	.word	0x00002de0


	//   ....[60]....
        /*0464*/ 	.word	0x00002df0


	//   ....[61]....
        /*0468*/ 	.word	0x00002e30


	//   ....[62]....
        /*046c*/ 	.word	0x00002e40


	//   ....[63]....
        /*0470*/ 	.word	0x00002e80


	//   ....[64]....
        /*0474*/ 	.word	0x00002e90


	//   ....[65]....
        /*0478*/ 	.word	0x00003210


	//   ....[66]....
        /*047c*/ 	.word	0x00003220


	//   ....[67]....
        /*0480*/ 	.word	0x00003420


	//   ....[68]....
        /*0484*/ 	.word	0x00003430


	//   ....[69]....
        /*0488*/ 	.word	0x00003470


	//   ....[70]....
        /*048c*/ 	.word	0x00003480


	//   ....[71]....
        /*0490*/ 	.word	0x000034c0


	//   ....[72]....
        /*0494*/ 	.word	0x000034d0


	//   ....[73]....
        /*0498*/ 	.word	0x00003510


	//   ....[74]....
        /*049c*/ 	.word	0x00003520


	//   ....[75]....
        /*04a0*/ 	.word	0x00003560


	//   ....[76]....
        /*04a4*/ 	.word	0x00003570


	//   ....[77]....
        /*04a8*/ 	.word	0x00003820


	//   ....[78]....
        /*04ac*/ 	.word	0x00003860


	//   ....[79]....
        /*04b0*/ 	.word	0x00003b10


	//   ....[80]....
        /*04b4*/ 	.word	0x00003d30


	//   ....[81]....
        /*04b8*/ 	.word	0x00003db0


	//   ....[82]....
        /*04bc*/ 	.word	0x00003e70


	//   ....[83]....
        /*04c0*/ 	.word	0x00003e90


	//   ....[84]....
        /*04c4*/ 	.word	0x00003f00


	//   ....[85]....
        /*04c8*/ 	.word	0x00003f30


	//   ....[86]....
        /*04cc*/ 	.word	0x00003f90


	//   ....[87]....
        /*04d0*/ 	.word	0x00003fc0


	//   ....[88]....
        /*04d4*/ 	.word	0x00004020


	//   ....[89]....
        /*04d8*/ 	.word	0x00004050


	//   ....[90]....
        /*04dc*/ 	.word	0x000040c0


	//   ....[91]....
        /*04e0*/ 	.word	0x000040f0


	//   ....[92]....
        /*04e4*/ 	.word	0x00004110


	//   ....[93]....
        /*04e8*/ 	.word	0x00004210


	//   ....[94]....
        /*04ec*/ 	.word	0x00004410


	//   ....[95]....
        /*04f0*/ 	.word	0x00004470


	//   ....[96]....
        /*04f4*/ 	.word	0x000044e0


	//   ....[97]....
        /*04f8*/ 	.word	0x000044f0


	//   ....[98]....
        /*04fc*/ 	.word	0x00004580


	//   ....[99]....
        /*0500*/ 	.word	0x00004590


	//   ....[100]....
        /*0504*/ 	.word	0x00004620


	//   ....[101]....
        /*0508*/ 	.word	0x00004630


	//   ....[102]....
        /*050c*/ 	.word	0x000046c0


	//   ....[103]....
        /*0510*/ 	.word	0x000046d0


	//   ....[104]....
        /*0514*/ 	.word	0x00004760


	//   ....[105]....
        /*0518*/ 	.word	0x00004790


	//   ....[106]....
        /*051c*/ 	.word	0x000047a0


	//   ....[107]....
        /*0520*/ 	.word	0x00004c40


	//   ....[108]....
        /*0524*/ 	.word	0x00005010


	//   ....[109]....
        /*0528*/ 	.word	0x00005090


	//   ....[110]....
        /*052c*/ 	.word	0x00005120


	//   ....[111]....
        /*0530*/ 	.word	0x000051e0


	//   ....[112]....
        /*0534*/ 	.word	0x00005230


	//   ....[113]....
        /*0538*/ 	.word	0x000052e0


	//   ....[114]....
        /*053c*/ 	.word	0x00005330


	//   ....[115]....
        /*0540*/ 	.word	0x00005400


	//   ....[116]....
        /*0544*/ 	.word	0x00005450


	//   ....[117]....
        /*0548*/ 	.word	0x00005510


	//   ....[118]....
        /*054c*/ 	.word	0x00005560


	//   ....[119]....
        /*0550*/ 	.word	0x00005610


	//   ....[120]....
        /*0554*/ 	.word	0x00005660


	//   ....[121]....
        /*0558*/ 	.word	0x00005760


	//   ....[122]....
        /*055c*/ 	.word	0x000057d0


	//   ....[123]....
        /*0560*/ 	.word	0x00005850


	//   ....[124]....
        /*0564*/ 	.word	0x000058d0


	//   ....[125]....
        /*0568*/ 	.word	0x00005990


	//   ....[126]....
        /*056c*/ 	.word	0x000059e0


	//   ....[127]....
        /*0570*/ 	.word	0x00005ab0


	//   ....[128]....
        /*0574*/ 	.word	0x00005b00


	//   ....[129]....
        /*0578*/ 	.word	0x00005be0


	//   ....[130]....
        /*057c*/ 	.word	0x00005c30


	//   ....[131]....
        /*0580*/ 	.word	0x00005d10


	//   ....[132]....
        /*0584*/ 	.word	0x00005d60


	//   ....[133]....
        /*0588*/ 	.word	0x00005e40


	//   ....[134]....
        /*058c*/ 	.word	0x00005e90


	//   ....[135]....
        /*0590*/ 	.word	0x00005f80


	//   ....[136]....
        /*0594*/ 	.word	0x00005ff0


	//   ....[137]....
        /*0598*/ 	.word	0x00006070


	//   ....[138]....
        /*059c*/ 	.word	0x00006100


	//   ....[139]....
        /*05a0*/ 	.word	0x000061c0


	//   ....[140]....
        /*05a4*/ 	.word	0x00006210


	//   ....[141]....
        /*05a8*/ 	.word	0x000062c0


	//   ....[142]....
        /*05ac*/ 	.word	0x00006310


	//   ....[143]....
        /*05b0*/ 	.word	0x000063e0


	//   ....[144]....
        /*05b4*/ 	.word	0x00006430


	//   ....[145]....
        /*05b8*/ 	.word	0x00006500


	//   ....[146]....
        /*05bc*/ 	.word	0x00006550


	//   ....[147]....
        /*05c0*/ 	.word	0x00006630


	//   ....[148]....
        /*05c4*/ 	.word	0x00006680


	//   ....[149]....
        /*05c8*/ 	.word	0x00006790


	//   ....[150]....
        /*05cc*/ 	.word	0x00006800


	//   ....[151]....
        /*05d0*/ 	.word	0x00006880


	//   ....[152]....
        /*05d4*/ 	.word	0x00006900


	//   ....[153]....
        /*05d8*/ 	.word	0x000069c0


	//   ....[154]....
        /*05dc*/ 	.word	0x00006a10


	//   ....[155]....
        /*05e0*/ 	.word	0x00006ae0


	//   ....[156]....
        /*05e4*/ 	.word	0x00006b30


	//   ....[157]....
        /*05e8*/ 	.word	0x00006c10


	//   ....[158]....
        /*05ec*/ 	.word	0x00006c60


	//   ....[159]....
        /*05f0*/ 	.word	0x00006d40


	//   ....[160]....
        /*05f4*/ 	.word	0x00006d90


	//   ....[161]....
        /*05f8*/ 	.word	0x00006e70


	//   ....[162]....
        /*05fc*/ 	.word	0x00006ec0


	//   ....[163]....
        /*0600*/ 	.word	0x00006fb0


	//----- nvinfo : EIATTR_VRC_CTA_INIT_COUNT
	.align		4
.L_168:
        /*0604*/ 	.byte	0x02, 0x4a
	.zero		1
	.zero		1


	//----- nvinfo : EIATTR_EXIT_INSTR_OFFSETS
	.align		4
        /*0608*/ 	.byte	0x04, 0x1c
        /*060a*/ 	.short	(.L_170 - .L_169)


	//   ....[0]....
.L_169:
        /*060c*/ 	.word	0x00002630


	//   ....[1]....
        /*0610*/ 	.word	0x00002650


	//   ....[2]....
        /*0614*/ 	.word	0x00004fa0


	//   ....[3]....
        /*0618*/ 	.word	0x00004fc0


	//----- nvinfo : EIATTR_MAX_THREADS
	.align		4
.L_170:
        /*061c*/ 	.byte	0x04, 0x05
        /*061e*/ 	.short	(.L_172 - .L_171)
.L_171:
        /*0620*/ 	.word	0x000001a0
        /*0624*/ 	.word	0x00000001
        /*0628*/ 	.word	0x00000001


	//----- nvinfo : EIATTR_CRS_STACK_SIZE
	.align		4
.L_172:
        /*062c*/ 	.byte	0x04, 0x1e
        /*062e*/ 	.short	(.L_174 - .L_173)
.L_173:
        /*0630*/ 	.word	0x00000000


	//----- nvinfo : EIATTR_CBANK_PARAM_SIZE
	.align		4
.L_174:
        /*0634*/ 	.byte	0x03, 0x19
        /*0636*/ 	.short	0x0024


	//----- nvinfo : EIATTR_PARAM_CBANK
	.align		4
        /*0638*/ 	.byte	0x04, 0x0a
        /*063a*/ 	.short	(.L_176 - .L_175)
	.align		4
.L_175:
        /*063c*/ 	.word	index@(.nv.constant0._ZN3cub18CUB_300001_SM_10006detail4scan16DeviceScanKernelINS2_10policy_hubIdddjN4cuda3std3__44plusIvEEE10Policy1000EN6thrust24THRUST_300001_SM_1000_NS6detail15normal_iteratorINSD_10device_ptrIdEEEESI_NS0_13ScanTileStateIdLb1EEES9_NS0_8NullTypeEjdLb0ESL_EEvT0_T1_T2_iT3_T4_T5_)
        /*0640*/ 	.short	0x0380
        /*0642*/ 	.short	0x0024


	//----- nvinfo : EIATTR_SW_WAR
	.align		4
.L_176:
        /*0644*/ 	.byte	0x04, 0x36
        /*0646*/ 	.short	(.L_178 - .L_177)
.L_177:
        /*0648*/ 	.word	0x00000008
.L_178:


//--------------------- .nv.info._ZN3cub18CUB_300001_SM_10006detail4scan20DeviceScanInitKernelINS0_13ScanTileStateIdLb1EEEEEvT_i --------------------------
	.section	.nv.info._ZN3cub18CUB_300001_SM_10006detail4scan20DeviceScanInitKernelINS0_13ScanTileStateIdLb1EEEEEvT_i,"",@"SHT_CUDA_INFO"
	.sectionflags	@""
	.align	4


	//----- nvinfo : EIATTR_CUDA_API_VERSION
	.align		4
        /*0000*/ 	.byte	0x04, 0x37
        /*0002*/ 	.short	(.L_180 - .L_179)
.L_179:
        /*0004*/ 	.word	0x00000082


	//----- nvinfo : EIATTR_KPARAM_INFO
	.align		4
.L_180:
        /*0008*/ 	.byte	0x04, 0x17
        /*000a*/ 	.short	(.L_182 - .L_181)
.L_181:
        /*000c*/ 	.word	0x00000000
        /*0010*/ 	.short	0x0001
        /*0012*/ 	.short	0x0008
        /*0014*/ 	.byte	0x00, 0xf0, 0x11, 0x00


	//----- nvinfo : EIATTR_KPARAM_INFO
	.align		4
.L_182:
        /*0018*/ 	.byte	0x04, 0x17
        /*001a*/ 	.short	(.L_184 - .L_183)
.L_183:
        /*001c*/ 	.word	0x00000000
        /*0020*/ 	.short	0x0000
        /*0022*/ 	.short	0x0000
        /*0024*/ 	.byte	0x00, 0xf0, 0x21, 0x00


	//----- nvinfo : EIATTR_SPARSE_MMA_MASK
	.align		4
.L_184:
        /*0028*/ 	.byte	0x03, 0x50
        /*002a*/ 	.short	0x0000


	//----- nvinfo : EIATTR_MAXREG_COUNT
	.align		4
        /*002c*/ 	.byte	0x03, 0x1b
        /*002e*/ 	.short	0x00ff


	//----- nvinfo : EIATTR_MERCURY_ISA_VERSION
	.align		4
        /*0030*/ 	.byte	0x03, 0x5f
        /*0032*/ 	.short	0x0101


	//----- nvinfo : EIATTR_VRC_CTA_INIT_COUNT
	.align		4
        /*0034*/ 	.byte	0x02, 0x4a
	.zero		1
	.zero		1


	//----- nvinfo : EIATTR_EXIT_INSTR_OFFSETS
	.align		4
        /*0038*/ 	.byte	0x04, 0x1c
        /*003a*/ 	.short	(.L_186 - .L_185)


	//   ....[0]....
.L_185:
        /*003c*/ 	.word	0x00000100


	//   ....[1]....
        /*0040*/ 	.word	0x00000140


	//----- nvinfo : EIATTR_CBANK_PARAM_SIZE
	.align		4
.L_186:
        /*0044*/ 	.byte	0x03, 0x19
        /*0046*/ 	.short	0x000c


	//----- nvinfo : EIATTR_PARAM_CBANK
	.align		4
        /*0048*/ 	.byte	0x04, 0x0a
        /*004a*/ 	.short	(.L_188 - .L_187)
	.align		4
.L_187:
        /*004c*/ 	.word	index@(.nv.constant0._ZN3cub18CUB_300001_SM_10006detail4scan20DeviceScanInitKernelINS0_13ScanTileStateIdLb1EEEEEvT_i)
        /*0050*/ 	.short	0x0380
        /*0052*/ 	.short	0x000c


	//----- nvinfo : EIATTR_SW_WAR
	.align		4
.L_188:
        /*0054*/ 	.byte	0x04, 0x36
        /*0056*/ 	.short	(.L_190 - .L_189)
.L_189:
        /*0058*/ 	.word	0x00000008
.L_190:


//--------------------- .nv.info._ZN3cub18CUB_300001_SM_10006detail9transform16transform_kernelINS2_10policy_hubILb1EN4cuda3std3__45tupleIJN6thrust24THRUST_300001_SM_1000_NS6detail15normal_iteratorINSA_10device_ptrIdEEEEEEEE10policy1000El8resampleSF_JPdEEEvT0_iT1_T2_DpNS2_10kernel_argIT3_EE --------------------------
	.section	.nv.info._ZN3cub18CUB_300001_SM_10006detail9transform16transform_kernelINS2_10policy_hubILb1EN4cuda3std3__45tupleIJN6thrust24THRUST_300001_SM_1000_NS6detail15normal_iteratorINSA_10device_ptrIdEEEEEEEE10policy1000El8resampleSF_JPdEEEvT0_iT1_T2_DpNS2_10kernel_argIT3_EE,"",@"SHT_CUDA_INFO"
	.sectionflags	@""
	.align	4


	//----- nvinfo : EIATTR_CUDA_API_VERSION
	.align		4
        /*0000*/ 	.byte	0x04, 0x37
        /*0002*/ 	.short	(.L_192 - .L_191)
.L_191:
        /*0004*/ 	.word	0x00000082


	//----- nvinfo : EIATTR_KPARAM_INFO
	.align		4
.L_192:
        /*0008*/ 	.byte	0x04, 0x17
        /*000a*/ 	.short	(.L_194 - .L_193)
.L_193:
        /*000c*/ 	.word	0x00000000
        /*0010*/ 	.short	0x0004
        /*0012*/ 	.short	0x0038
        /*0014*/ 	.byte	0x00, 0xf0, 0x41, 0x00


	//----- nvinfo : EIATTR_KPARAM_INFO
	.align		4
.L_194:
        /*0018*/ 	.byte	0x04, 0x17
        /*001a*/ 	.short	(.L_196 - .L_195)
.L_195:
        /*001c*/ 	.word	0x00000000
        /*0020*/ 	.short	0x0003
        /*0022*/ 	.short	0x0030
        /*0024*/ 	.byte	0x00, 0xf0, 0x21, 0x00


	//----- nvinfo : EIATTR_KPARAM_INFO
	.align		4
.L_196:
        /*0028*/ 	.byte	0x04, 0x17
        /*002a*/ 	.short	(.L_198 - .L_197)
.L_197:
        /*002c*/ 	.word	0x00000000
        /*0030*/ 	.short	0x0002
        /*0032*/ 	.short	0x0010
        /*0034*/ 	.byte	0x00, 0xf0, 0x81, 0x00


	//----- nvinfo : EIATTR_KPARAM_INFO
	.align		4
.L_198:
        /*0038*/ 	.byte	0x04, 0x17
        /*003a*/ 	.short	(.L_200 - .L_199)
.L_199:
        /*003c*/ 	.word	0x00000000
        /*0040*/ 	.short	0x0001
        /*0042*/ 	.short	0x0008
        /*0044*/ 	.byte	0x00, 0xf0, 0x11, 0x00


	//----- nvinfo : EIATTR_KPARAM_INFO
	.align		4
.L_200:
        /*0048*/ 	.byte	0x04, 0x17
        /*004a*/ 	.short	(.L_202 - .L_201)
.L_201:
        /*004c*/ 	.word	0x00000000
        /*0050*/ 	.short	0x0000
        /*0052*/ 	.short	0x0000
        /*0054*/ 	.byte	0x00, 0xf0, 0x21, 0x00


	//----- nvinfo : EIATTR_SPARSE_MMA_MASK
	.align		4
.L_202:
        /*0058*/ 	.byte	0x03, 0x50
        /*005a*/ 	.short	0x0000


	//----- nvinfo : EIATTR_MAXREG_COUNT
	.align		4
        /*005c*/ 	.byte	0x03, 0x1b
        /*005e*/ 	.short	0x00ff


	//----- nvinfo : EIATTR_MERCURY_ISA_VERSION
	.align		4
        /*0060*/ 	.byte	0x03, 0x5f
        /*0062*/ 	.short	0x0101


	//----- nvinfo : EIATTR_VRC_CTA_INIT_COUNT
	.align		4
        /*0064*/ 	.byte	0x02, 0x4a
	.zero		1
	.zero		1


	//----- nvinfo : EIATTR_EXIT_INSTR_OFFSETS
	.align		4
        /*0068*/ 	.byte	0x04, 0x1c
        /*006a*/ 	.short	(.L_204 - .L_203)


	//   ....[0]....
.L_203:
        /*006c*/ 	.word	0x000002a0


	//   ....[1]....
        /*0070*/ 	.word	0x00000510


	//   ....[2]....
        /*0074*/ 	.word	0x00001380


	//   ....[3]....
        /*0078*/ 	.word	0x00001430


	//   ....[4]....
        /*007c*/ 	.word	0x00001450


	//   ....[5]....
        /*0080*/ 	.word	0x00001680


	//   ....[6]....
        /*0084*/ 	.word	0x00001980


	//   ....[7]....
        /*0088*/ 	.word	0x00001ac0


	//   ....[8]....
        /*008c*/ 	.word	0x00001ba0


	//   ....[9]....
        /*0090*/ 	.word	0x00001c20


	//----- nvinfo : EIATTR_MAX_THREADS
	.align		4
.L_204:
        /*0094*/ 	.byte	0x04, 0x05
        /*0096*/ 	.short	(.L_206 - .L_205)
.L_205:
        /*0098*/ 	.word	0x00000080
        /*009c*/ 	.word	0x00000001
        /*00a0*/ 	.word	0x00000001


	//----- nvinfo : EIATTR_CRS_STACK_SIZE
	.align		4
.L_206:
        /*00a4*/ 	.byte	0x04, 0x1e
        /*00a6*/ 	.short	(.L_208 - .L_207)
.L_207:
        /*00a8*/ 	.word	0x00000000


	//----- nvinfo : EIATTR_CBANK_PARAM_SIZE
	.align		4
.L_208:
        /*00ac*/ 	.byte	0x03, 0x19
        /*00ae*/ 	.short	0x0048


	//----- nvinfo : EIATTR_PARAM_CBANK
	.align		4
        /*00b0*/ 	.byte	0x04, 0x0a
        /*00b2*/ 	.short	(.L_210 - .L_209)
	.align		4
.L_209:
        /*00b4*/ 	.word	index@(.nv.constant0._ZN3cub18CUB_300001_SM_10006detail9transform16transform_kernelINS2_10policy_hubILb1EN4cuda3std3__45tupleIJN6thrust24THRUST_300001_SM_1000_NS6detail15normal_iteratorINSA_10device_ptrIdEEEEEEEE10policy1000El8resampleSF_JPdEEEvT0_iT1_T2_DpNS2_10kernel_argIT3_EE)
        /*00b8*/ 	.short	0x0380
        /*00ba*/ 	.short	0x0048


	//----- nvinfo : EIATTR_SW_WAR
	.align		4
.L_210:
        /*00bc*/ 	.byte	0x04, 0x36
        /*00be*/ 	.short	(.L_212 - .L_211)
.L_211:
        /*00c0*/ 	.word	0x00000008
.L_212:


//--------------------- .nv.info._ZN3cub18CUB_300001_SM_10006detail9transform16transform_kernelINS2_10policy_hubILb1EN4cuda3std3__45tupleIJN6thrust24THRUST_300001_SM_1000_NS6detail15normal_iteratorINSA_10device_ptrIdEEEEEEEE10policy1000Ei8resampleSF_JPdEEEvT0_iT1_T2_DpNS2_10kernel_argIT3_EE --------------------------
	.section	.nv.info._ZN3cub18CUB_300001_SM_10006detail9transform16transform_kernelINS2_10policy_hubILb1EN4cuda3std3__45tupleIJN6thrust24THRUST_300001_SM_1000_NS6detail15normal_iteratorINSA_10device_ptrIdEEEEEEEE10policy1000Ei8resampleSF_JPdEEEvT0_iT1_T2_DpNS2_10kernel_argIT3_EE,"",@"SHT_CUDA_INFO"
	.sectionflags	@""
	.align	4


	//----- nvinfo : EIATTR_CUDA_API_VERSION
	.align		4
        /*0000*/ 	.byte	0x04, 0x37
        /*0002*/ 	.short	(.L_214 - .L_213)
.L_213:
        /*0004*/ 	.word	0x00000082


	//----- nvinfo : EIATTR_KPARAM_INFO
	.align		4
.L_214:
        /*0008*/ 	.byte	0x04, 0x17
        /*000a*/ 	.short	(.L_216 - .L_215)
.L_215:
        /*000c*/ 	.word	0x00000000
        /*0010*/ 	.short	0x0004
        /*0012*/ 	.short	0x0030
        /*0014*/ 	.byte	0x00, 0xf0, 0x41, 0x00


	//----- nvinfo : EIATTR_KPARAM_INFO
	.align		4
.L_216:
        /*0018*/ 	.byte	0x04, 0x17
        /*001a*/ 	.short	(.L_218 - .L_217)
.L_217:
        /*001c*/ 	.word	0x00000000
        /*0020*/ 	.short	0x0003
        /*0022*/ 	.short	0x0028
        /*0024*/ 	.byte	0x00, 0xf0, 0x21, 0x00


	//----- nvinfo : EIATTR_KPARAM_INFO
	.align		4
.L_218:
        /*0028*/ 	.byte	0x04, 0x17
        /*002a*/ 	.short	(.L_220 - .L_219)
.L_219:
        /*002c*/ 	.word	0x00000000
        /*0030*/ 	.short	0x0002
        /*0032*/ 	.short	0x0008
        /*0034*/ 	.byte	0x00, 0xf0, 0x81, 0x00


	//----- nvinfo : EIATTR_KPARAM_INFO
	.align		4
.L_220:
        /*0038*/ 	.byte	0x04, 0x17
        /*003a*/ 	.short	(.L_222 - .L_221)
.L_221:
        /*003c*/ 	.word	0x00000000
        /*0040*/ 	.short	0x0001
        /*0042*/ 	.short	0x0004
        /*0044*/ 	.byte	0x00, 0xf0, 0x11, 0x00


	//----- nvinfo : EIATTR_KPARAM_INFO
	.align		4
.L_222:
        /*0048*/ 	.byte	0x04, 0x17
        /*004a*/ 	.short	(.L_224 - .L_223)
.L_223:
        /*004c*/ 	.word	0x00000000
        /*0050*/ 	.short	0x0000
        /*0052*/ 	.short	0x0000
        /*0054*/ 	.byte	0x00, 0xf0, 0x11, 0x00


	//----- nvinfo : EIATTR_SPARSE_MMA_MASK
	.align		4
.L_224:
        /*0058*/ 	.byte	0x03, 0x50
        /*005a*/ 	.short	0x0000


	//----- nvinfo : EIATTR_MAXREG_COUNT
	.align		4
        /*005c*/ 	.byte	0x03, 0x1b
        /*005e*/ 	.short	0x00ff


	//----- nvinfo : EIATTR_MERCURY_ISA_VERSION
	.align		4
        /*0060*/ 	.byte	0x03, 0x5f
        /*0062*/ 	.short	0x0101


	//----- nvinfo : EIATTR_VRC_CTA_INIT_COUNT
	.align		4
        /*0064*/ 	.byte	0x02, 0x4a
	.zero		1
	.zero		1


	//----- nvinfo : EIATTR_EXIT_INSTR_OFFSETS
	.align		4
        /*0068*/ 	.byte	0x04, 0x1c
        /*006a*/ 	.short	(.L_226 - .L_225)


	//   ....[0]....
.L_225:
        /*006c*/ 	.word	0x000001f0


	//   ....[1]....
        /*0070*/ 	.word	0x00000420


	//   ....[2]....
        /*0074*/ 	.word	0x00000720


	//   ....[3]....
        /*0078*/ 	.word	0x00000860


	//   ....[4]....
        /*007c*/ 	.word	0x00000940


	//   ....[5]....
        /*0080*/ 	.word	0x000009e0


	//   ....[6]....
        /*0084*/ 	.word	0x00000a00


	//   ....[7]....
        /*0088*/ 	.word	0x00000c70


	//   ....[8]....
        /*008c*/ 	.word	0x00001960


	//   ....[9]....
        /*0090*/ 	.word	0x000019f0


	//----- nvinfo : EIATTR_MAX_THREADS
	.align		4
.L_226:
        /*0094*/ 	.byte	0x04, 0x05
        /*0096*/ 	.short	(.L_228 - .L_227)
.L_227:
        /*0098*/ 	.word	0x00000080
        /*009c*/ 	.word	0x00000001
        /*00a0*/ 	.word	0x00000001


	//----- nvinfo : EIATTR_CRS_STACK_SIZE
	.align		4
.L_228:
        /*00a4*/ 	.byte	0x04, 0x1e
        /*00a6*/ 	.short	(.L_230 - .L_229)
.L_229:
        /*00a8*/ 	.word	0x00000000


	//----- nvinfo : EIATTR_CBANK_PARAM_SIZE
	.align		4
.L_230:
        /*00ac*/ 	.byte	0x03, 0x19
        /*00ae*/ 	.short	0x0040


	//----- nvinfo : EIATTR_PARAM_CBANK
	.align		4
        /*00b0*/ 	.byte	0x04, 0x0a
        /*00b2*/ 	.short	(.L_232 - .L_231)
	.align		4
.L_231:
        /*00b4*/ 	.word	index@(.nv.constant0._ZN3cub18CUB_300001_SM_10006detail9transform16transform_kernelINS2_10policy_hubILb1EN4cuda3std3__45tupleIJN6thrust24THRUST_300001_SM_1000_NS6detail15normal_iteratorINSA_10device_ptrIdEEEEEEEE10policy1000Ei8resampleSF_JPdEEEvT0_iT1_T2_DpNS2_10kernel_argIT3_EE)
        /*00b8*/ 	.short	0x0380
        /*00ba*/ 	.short	0x0040


	//----- nvinfo : EIATTR_SW_WAR
	.align		4
.L_232:
        /*00bc*/ 	.byte	0x04, 0x36
        /*00be*/ 	.short	(.L_234 - .L_233)
.L_233:
        /*00c0*/ 	.word	0x00000008
.L_234:


//--------------------- .nv.info._ZN3cub18CUB_300001_SM_10006detail9transform16transform_kernelINS2_10policy_hubILb1EN4cuda3std3__45tupleIJN6thrust24THRUST_300001_SM_1000_NS6detail15normal_iteratorINSA_10device_ptrIdEEEEEEEE10policy1000El6likeliSF_JPdEEEvT0_iT1_T2_DpNS2_10kernel_argIT3_EE --------------------------
	.section	.nv.info._ZN3cub18CUB_300001_SM_10006detail9transform16transform_kernelINS2_10policy_hubILb1EN4cuda3std3__45tupleIJN6thrust24THRUST_300001_SM_1000_NS6detail15normal_iteratorINSA_10device_ptrIdEEEEEEEE10policy1000El6likeliSF_JPdEEEvT0_iT1_T2_DpNS2_10kernel_argIT3_EE,"",@"SHT_CUDA_INFO"
	.sectionflags	@""
	.align	4


	//----- nvinfo : EIATTR_CUDA_API_VERSION
	.align		4
        /*0000*/ 	.byte	0x04, 0x37
        /*0002*/ 	.short	(.L_236 - .L_235)
.L_235:
        /*0004*/ 	.word	0x00000082


	//----- nvinfo : EIATTR_KPARAM_INFO
	.align		4
.L_236:
        /*0008*/ 	.byte	0x04, 0x17
        /*000a*/ 	.short	(.L_238 - .L_237)
.L_237:
        /*000c*/ 	.word	0x00000000
        /*0010*/ 	.short	0x0004
        /*0012*/ 	.short	0x0028
        /*0014*/ 	.byte	0x00, 0xf0, 0x41, 0x00


	//----- nvinfo : EIATTR_KPARAM_INFO
	.align		4
.L_238:
        /*0018*/ 	.byte	0x04, 0x17
        /*001a*/ 	.short	(.L_240 - .L_239)
.L_239:
        /*001c*/ 	.word	0x00000000
        /*0020*/ 	.short	0x0003
        /*0022*/ 	.short	0x0020
        /*0024*/ 	.byte	0x00, 0xf0, 0x21, 0x00


	//----- nvinfo : EIATTR_KPARAM_INFO
	.align		4
.L_240:
        /*0028*/ 	.byte	0x04, 0x17
        /*002a*/ 	.short	(.L_242 - .L_241)
.L_241:
        /*002c*/ 	.word	0x00000000
        /*0030*/ 	.short	0x0002
        /*0032*/ 	.short	0x0010
        /*0034*/ 	.byte	0x00, 0xf0, 0x41, 0x00


	//----- nvinfo : EIATTR_KPARAM_INFO
	.align		4
.L_242:
        /*0038*/ 	.byte	0x04, 0x17
        /*003a*/ 	.short	(.L_244 - .L_243)
.L_243:
        /*003c*/ 	.word	0x00000000
        /*0040*/ 	.short	0x0001
        /*0042*/ 	.short	0x0008
        /*0044*/ 	.byte	0x00, 0xf0, 0x11, 0x00


	//----- nvinfo : EIATTR_KPARAM_INFO
	.align		4
.L_244:
        /*0048*/ 	.byte	0x04, 0x17
        /*004a*/ 	.short	(.L_246 - .L_245)
.L_245:
        /*004c*/ 	.word	0x00000000
        /*0050*/ 	.short	0x0000
        /*0052*/ 	.short	0x0000
        /*0054*/ 	.byte	0x00, 0xf0, 0x21, 0x00


	//----- nvinfo : EIATTR_SPARSE_MMA_MASK
	.align		4
.L_246:
        /*0058*/ 	.byte	0x03, 0x50
        /*005a*/ 	.short	0x0000


	//----- nvinfo : EIATTR_MAXREG_COUNT
	.align		4
        /*005c*/ 	.byte	0x03, 0x1b
        /*005e*/ 	.short	0x00ff


	//----- nvinfo : EIATTR_MERCURY_ISA_VERSION
	.align		4
        /*0060*/ 	.byte	0x03, 0x5f
        /*0062*/ 	.short	0x0101


	//----- nvinfo : EIATTR_VRC_CTA_INIT_COUNT
	.align		4
        /*0064*/ 	.byte	0x02, 0x4a
	.zero		1
	.zero		1


	//----- nvinfo : EIATTR_EXIT_INSTR_OFFSETS
	.align		4
        /*0068*/ 	.byte	0x04, 0x1c
        /*006a*/ 	.short	(.L_248 - .L_247)


	//   ....[0]....
.L_247:
        /*006c*/ 	.word	0x000002a0


	//   ....[1]....
        /*0070*/ 	.word	0x00000c70


	//   ....[2]....
        /*0074*/ 	.word	0x00000ca0


	//   ....[3]....
        /*0078*/ 	.word	0x000010f0


	//   ....[4]....
        /*007c*/ 	.word	0x00001110


	//   ....[5]....
        /*0080*/ 	.word	0x000018a0


	//   ....[6]....
        /*0084*/ 	.word	0x00001d10


	//----- nvinfo : EIATTR_MAX_THREADS
	.align		4
.L_248:
        /*0088*/ 	.byte	0x04, 0x05
        /*008a*/ 	.short	(.L_250 - .L_249)
.L_249:
        /*008c*/ 	.word	0x00000080
        /*0090*/ 	.word	0x00000001
        /*0094*/ 	.word	0x00000001


	//----- nvinfo : EIATTR_CRS_STACK_SIZE
	.align		4
.L_250:
        /*0098*/ 	.byte	0x04, 0x1e
        /*009a*/ 	.short	(.L_252 - .L_251)
.L_251:
        /*009c*/ 	.word	0x00000000


	//----- nvinfo : EIATTR_CBANK_PARAM_SIZE
	.align		4
.L_252:
        /*00a0*/ 	.byte	0x03, 0x19
        /*00a2*/ 	.short	0x0038


	//----- nvinfo : EIATTR_PARAM_CBANK
	.align		4
        /*00a4*/ 	.byte	0x04, 0x0a
        /*00a6*/ 	.short	(.L_254 - .L_253)
	.align		4
.L_253:
        /*00a8*/ 	.word	index@(.nv.constant0._ZN3cub18CUB_300001_SM_10006detail9transform16transform_kernelINS2_10policy_hubILb1EN4cuda3std3__45tupleIJN6thrust24THRUST_300001_SM_1000_NS6detail15normal_iteratorINSA_10device_ptrIdEEEEEEEE10policy1000El6likeliSF_JPdEEEvT0_iT1_T2_DpNS2_10kernel_argIT3_EE)
        /*00ac*/ 	.short	0x0380
        /*00ae*/ 	.short	0x0038


	//----- nvinfo : EIATTR_SW_WAR
	.align		4
.L_254:
        /*00b0*/ 	.byte	0x04, 0x36
        /*00b2*/ 	.short	(.L_256 - .L_255)
.L_255:
        /*00b4*/ 	.word	0x00000008
.L_256:


//--------------------- .nv.info._ZN3cub18CUB_300001_SM_10006detail9transform16transform_kernelINS2_10policy_hubILb1EN4cuda3std3__45tupleIJN6thrust24THRUST_300001_SM_1000_NS6detail15normal_iteratorINSA_10device_ptrIdEEEEEEEE10policy1000Ei6likeliSF_JPdEEEvT0_iT1_T2_DpNS2_10kernel_argIT3_EE --------------------------
	.section	.nv.info._ZN3cub18CUB_300001_SM_10006detail9transform16transform_kernelINS2_10policy_hubILb1EN4cuda3std3__45tupleIJN6thrust24THRUST_300001_SM_1000_NS6detail15normal_iteratorINSA_10device_ptrIdEEEEEEEE10policy1000Ei6likeliSF_JPdEEEvT0_iT1_T2_DpNS2_10kernel_argIT3_EE,"",@"SHT_CUDA_INFO"
	.sectionflags	@""
	.align	4


	//----- nvinfo : EIATTR_CUDA_API_VERSION
	.align		4
        /*0000*/ 	.byte	0x04, 0x37
        /*0002*/ 	.short	(.L_258 - .L_257)
.L_257:
        /*0004*/ 	.word	0x00000082


	//----- nvinfo : EIATTR_KPARAM_INFO
	.align		4
.L_258:
        /*0008*/ 	.byte	0x04, 0x17
        /*000a*/ 	.short	(.L_260 - .L_259)
.L_259:
        /*000c*/ 	.word	0x00000000
        /*0010*/ 	.short	0x0004
        /*0012*/ 	.short	0x0020
        /*0014*/ 	.byte	0x00, 0xf0, 0x41, 0x00


	//----- nvinfo : EIATTR_KPARAM_INFO
	.align		4
.L_260:
        /*0018*/ 	.byte	0x04, 0x17
        /*001a*/ 	.short	(.L_262 - .L_261)
.L_261:
        /*001c*/ 	.word	0x00000000
        /*0020*/ 	.short	0x0003
        /*0022*/ 	.short	0x0018
        /*0024*/ 	.byte	0x00, 0xf0, 0x21, 0x00


	//----- nvinfo : EIATTR_KPARAM_INFO
	.align		4
.L_262:
        /*0028*/ 	.byte	0x04, 0x17
        /*002a*/ 	.short	(.L_264 - .L_263)
.L_263:
        /*002c*/ 	.word	0x00000000
        /*0030*/ 	.short	0x0002
        /*0032*/ 	.short	0x0008
        /*0034*/ 	.byte	0x00, 0xf0, 0x41, 0x00


	//----- nvinfo : EIATTR_KPARAM_INFO
	.align		4
.L_264:
        /*0038*/ 	.byte	0x04, 0x17
        /*003a*/ 	.short	(.L_266 - .L_265)
.L_265:
        /*003c*/ 	.word	0x00000000
        /*0040*/ 	.short	0x0001
        /*0042*/ 	.short	0x0004
        /*0044*/ 	.byte	0x00, 0xf0, 0x11, 0x00


	//----- nvinfo : EIATTR_KPARAM_INFO
	.align		4
.L_266:
        /*0048*/ 	.byte	0x04, 0x17
        /*004a*/ 	.short	(.L_268 - .L_267)
.L_267:
        /*004c*/ 	.word	0x00000000
        /*0050*/ 	.short	0x0000
        /*0052*/ 	.short	0x0000
        /*0054*/ 	.byte	0x00, 0xf0, 0x11, 0x00


	//----- nvinfo : EIATTR_SPARSE_MMA_MASK
	.align		4
.L_268:
        /*0058*/ 	.byte	0x03, 0x50
        /*005a*/ 	.short	0x0000


	//----- nvinfo : EIATTR_MAXREG_COUNT
	.align		4
        /*005c*/ 	.byte	0x03, 0x1b
        /*005e*/ 	.short	0x00ff


	//----- nvinfo : EIATTR_MERCURY_ISA_VERSION
	.align		4
        /*0060*/ 	.byte	0x03, 0x5f
        /*0062*/ 	.short	0x0101


	//----- nvinfo : EIATTR_VRC_CTA_INIT_COUNT
	.align		4
        /*0064*/ 	.byte	0x02, 0x4a
	.zero		1
	.zero		1


	//----- nvinfo : EIATTR_EXIT_INSTR_OFFSETS
	.align		4
        /*0068*/ 	.byte	0x04, 0x1c
        /*006a*/ 	.short	(.L_270 - .L_269)


	//   ....[0]....
.L_269:
        /*006c*/ 	.word	0x000001f0


	//   ....[1]....
        /*0070*/ 	.word	0x000009b0


	//   ....[2]....
        /*0074*/ 	.word	0x00000e30


	//   ....[3]....
        /*0078*/ 	.word	0x00000e50


	//   ....[4]....
        /*007c*/ 	.word	0x00001840


	//   ....[5]....
        /*0080*/ 	.word	0x00001870


	//   ....[6]....
        /*0084*/ 	.word	0x00001cd0


	//----- nvinfo : EIATTR_MAX_THREADS
	.align		4
.L_270:
        /*0088*/ 	.byte	0x04, 0x05
        /*008a*/ 	.short	(.L_272 - .L_271)
.L_271:
        /*008c*/ 	.word	0x00000080
        /*0090*/ 	.word	0x00000001
        /*0094*/ 	.word	0x00000001


	//----- nvinfo : EIATTR_CRS_STACK_SIZE
	.align		4
.L_272:
        /*0098*/ 	.byte	0x04, 0x1e
        /*009a*/ 	.short	(.L_274 - .L_273)
.L_273:
        /*009c*/ 	.word	0x00000000


	//----- nvinfo : EIATTR_CBANK_PARAM_SIZE
	.align		4
.L_274:
        /*00a0*/ 	.byte	0x03, 0x19
        /*00a2*/ 	.short	0x0030


	//----- nvinfo : EIATTR_PARAM_CBANK
	.align		4
        /*00a4*/ 	.byte	0x04, 0x0a
        /*00a6*/ 	.short	(.L_276 - .L_275)
	.align		4
.L_275:
        /*00a8*/ 	.word	index@(.nv.constant0._ZN3cub18CUB_300001_SM_10006detail9transform16transform_kernelINS2_10policy_hubILb1EN4cuda3std3__45tupleIJN6thrust24THRUST_300001_SM_1000_NS6detail15normal_iteratorINSA_10device_ptrIdEEEEEEEE10policy1000Ei6likeliSF_JPdEEEvT0_iT1_T2_DpNS2_10kernel_argIT3_EE)
        /*00ac*/ 	.short	0x0380
        /*00ae*/ 	.short	0x0030


	//----- nvinfo : EIATTR_SW_WAR
	.align		4
.L_276:
        /*00b0*/ 	.byte	0x04, 0x36
        /*00b2*/ 	.short	(.L_278 - .L_277)
.L_277:
        /*00b4*/ 	.word	0x00000008
.L_278:


//--------------------- .nv.info._ZN3cub18CUB_300001_SM_10006detail9transform16transform_kernelINS2_10policy_hubILb1EN4cuda3std3__45tupleIJN6thrust24THRUST_300001_SM_1000_NS6detail15normal_iteratorINSA_10device_ptrIdEEEESF_EEEE10policy1000El5transSF_JPdSK_EEEvT0_iT1_T2_DpNS2_10kernel_argIT3_EE --------------------------
	.section	.nv.info._ZN3cub18CUB_300001_SM_10006detail9transform16transform_kernelINS2_10policy_hubILb1EN4cuda3std3__45tupleIJN6thrust24THRUST_300001_SM_1000_NS6detail15normal_iteratorINSA_10device_ptrIdEEEESF_EEEE10policy1000El5transSF_JPdSK_EEEvT0_iT1_T2_DpNS2_10kernel_argIT3_EE,"",@"SHT_CUDA_INFO"
	.sectionflags	@""
	.align	4


	//----- nvinfo : EIATTR_CUDA_API_VERSION
	.align		4
        /*0000*/ 	.byte	0x04, 0x37
        /*0002*/ 	.short	(.L_280 - .L_279)
.L_279:
        /*0004*/ 	.word	0x00000082


	//----- nvinfo : EIATTR_KPARAM_INFO
	.align		4
.L_280:
        /*0008*/ 	.byte	0x04, 0x17
        /*000a*/ 	.short	(.L_282 - .L_281)
.L_281:
        /*000c*/ 	.word	0x00000000
        /*0010*/ 	.short	0x0005
        /*0012*/ 	.short	0x0030
        /*0014*/ 	.byte	0x00, 0xf0, 0x41, 0x00


	//----- nvinfo : EIATTR_KPARAM_INFO
	.align		4
.L_282:
        /*0018*/ 	.byte	0x04, 0x17
        /*001a*/ 	.short	(.L_284 - .L_283)
.L_283:
        /*001c*/ 	.word	0x00000000
        /*0020*/ 	.short	0x0004
        /*0022*/ 	.short	0x0020
        /*0024*/ 	.byte	0x00, 0xf0, 0x41, 0x00


	//----- nvinfo : EIATTR_KPARAM_INFO
	.align		4
.L_284:
        /*0028*/ 	.byte	0x04, 0x17
        /*002a*/ 	.short	(.L_286 - .L_285)
.L_285:
        /*002c*/ 	.word	0x00000000
        /*0030*/ 	.short	0x0003
        /*0032*/ 	.short	0x0018
        /*0034*/ 	.byte	0x00, 0xf0, 0x21, 0x00


	//----- nvinfo : EIATTR_KPARAM_INFO
	.align		4
.L_286:
        /*0038*/ 	.byte	0x04, 0x17
        /*003a*/ 	.short	(.L_288 - .L_287)
.L_287:
        /*003c*/ 	.word	0x00000000
        /*0040*/ 	.short	0x0002
        /*0042*/ 	.short	0x0010
        /*0044*/ 	.byte	0x00, 0xf0, 0x21, 0x00


	//----- nvinfo : EIATTR_KPARAM_INFO
	.align		4
.L_288:
        /*0048*/ 	.byte	0x04, 0x17
        /*004a*/ 	.short	(.L_290 - .L_289)
.L_289:
        /*004c*/ 	.word	0x00000000
        /*0050*/ 	.short	0x0001
        /*0052*/ 	.short	0x0008
        /*0054*/ 	.byte	0x00, 0xf0, 0x11, 0x00


	//----- nvinfo : EIATTR_KPARAM_INFO
	.align		4
.L_290:
        /*0058*/ 	.byte	0x04, 0x17
        /*005a*/ 	.short	(.L_292 - .L_291)
.L_291:
        /*005c*/ 	.word	0x00000000
        /*0060*/ 	.short	0x0000
        /*0062*/ 	.short	0x0000
        /*0064*/ 	.byte	0x00, 0xf0, 0x21, 0x00


	//----- nvinfo : EIATTR_SPARSE_MMA_MASK
	.align		4
.L_292:
        /*0068*/ 	.byte	0x03, 0x50
        /*006a*/ 	.short	0x0000


	//----- nvinfo : EIATTR_MAXREG_COUNT
	.align		4
        /*006c*/ 	.byte	0x03, 0x1b
        /*006e*/ 	.short	0x00ff


	//----- nvinfo : EIATTR_MERCURY_ISA_VERSION
	.align		4
        /*0070*/ 	.byte	0x03, 0x5f
        /*0072*/ 	.short	0x0101


	//----- nvinfo : EIATTR_VRC_CTA_INIT_COUNT
	.align		4
        /*0074*/ 	.byte	0x02, 0x4a
	.zero		1
	.zero		1


	//----- nvinfo : EIATTR_EXIT_INSTR_OFFSETS
	.align		4
        /*0078*/ 	.byte	0x04, 0x1c
        /*007a*/ 	.short	(.L_294 - .L_293)


	//   ....[0]....
.L_293:
        /*007c*/ 	.word	0x000003f0


	//   ....[1]....
        /*0080*/ 	.word	0x00000da0


	//   ....[2]....
        /*0084*/ 	.word	0x00000dd0


	//   ....[3]....
        /*0088*/ 	.word	0x00001200


	//   ....[4]....
        /*008c*/ 	.word	0x00001220


	//   ....[5]....
        /*0090*/ 	.word	0x00001b20


	//   ....[6]....
        /*0094*/ 	.word	0x00001f60


	//----- nvinfo : EIATTR_MAX_THREADS
	.align		4
.L_294:
        /*0098*/ 	.byte	0x04, 0x05
        /*009a*/ 	.short	(.L_296 - .L_295)
.L_295:
        /*009c*/ 	.word	0x00000080
        /*00a0*/ 	.word	0x00000001
        /*00a4*/ 	.word	0x00000001


	//----- nvinfo : EIATTR_CRS_STACK_SIZE
	.align		4
.L_296:
        /*00a8*/ 	.byte	0x04, 0x1e
        /*00aa*/ 	.short	(.L_298 - .L_297)
.L_297:
        /*00ac*/ 	.word	0x00000000


	//----- nvinfo : EIATTR_CBANK_PARAM_SIZE
	.align		4
.L_298:
        /*00b0*/ 	.byte	0x03, 0x19
        /*00b2*/ 	.short	0x0040


	//----- nvinfo : EIATTR_PARAM_CBANK
	.align		4
        /*00b4*/ 	.byte	0x04, 0x0a
        /*00b6*/ 	.short	(.L_300 - .L_299)
	.align		4
.L_299:
        /*00b8*/ 	.word	index@(.nv.constant0._ZN3cub18CUB_300001_SM_10006detail9transform16transform_kernelINS2_10policy_hubILb1EN4cuda3std3__45tupleIJN6thrust24THRUST_300001_SM_1000_NS6detail15normal_iteratorINSA_10device_ptrIdEEEESF_EEEE10policy1000El5transSF_JPdSK_EEEvT0_iT1_T2_DpNS2_10kernel_argIT3_EE)
        /*00bc*/ 	.short	0x0380
        /*00be*/ 	.short	0x0040


	//----- nvinfo : EIATTR_SW_WAR
	.align		4
.L_300:
        /*00c0*/ 	.byte	0x04, 0x36
        /*00c2*/ 	.short	(.L_302 - .L_301)
.L_301:
        /*00c4*/ 	.word	0x00000008
.L_302:


//--------------------- .nv.info._ZN3cub18CUB_300001_SM_10006detail9transform16transform_kernelINS2_10policy_hubILb1EN4cuda3std3__45tupleIJN6thrust24THRUST_300001_SM_1000_NS6detail15normal_iteratorINSA_10device_ptrIdEEEESF_EEEE10policy1000Ei5transSF_JPdSK_EEEvT0_iT1_T2_DpNS2_10kernel_argIT3_EE --------------------------
	.section	.nv.info._ZN3cub18CUB_300001_SM_10006detail9transform16transform_kernelINS2_10policy_hubILb1EN4cuda3std3__45tupleIJN6thrust24THRUST_300001_SM_1000_NS6detail15normal_iteratorINSA_10device_ptrIdEEEESF_EEEE10policy1000Ei5transSF_JPdSK_EEEvT0_iT1_T2_DpNS2_10kernel_argIT3_EE,"",@"SHT_CUDA_INFO"
	.sectionflags	@""
	.align	4


	//----- nvinfo : EIATTR_CUDA_API_VERSION
	.align		4
        /*0000*/ 	.byte	0x04, 0x37
        /*0002*/ 	.short	(.L_304 - .L_303)
.L_303:
        /*0004*/ 	.word	0x00000082


	//----- nvinfo : EIATTR_KPARAM_INFO
	.align		4
.L_304:
        /*0008*/ 	.byte	0x04, 0x17
        /*000a*/ 	.short	(.L_306 - .L_305)
.L_305:
        /*000c*/ 	.word	0x00000000
        /*0010*/ 	.short	0x0005
        /*0012*/ 	.short	0x0028
        /*0014*/ 	.byte	0x00, 0xf0, 0x41, 0x00


	//----- nvinfo : EIATTR_KPARAM_INFO
	.align		4
.L_306:
        /*0018*/ 	.byte	0x04, 0x17
        /*001a*/ 	.short	(.L_308 - .L_307)
.L_307:
        /*001c*/ 	.word	0x00000000
        /*0020*/ 	.short	0x0004
        /*0022*/ 	.short	0x0018
        /*0024*/ 	.byte	0x00, 0xf0, 0x41, 0x00


	//----- nvinfo : EIATTR_KPARAM_INFO
	.align		4
.L_308:
        /*0028*/ 	.byte	0x04, 0x17
        /*002a*/ 	.short	(.L_310 - .L_309)
.L_309:
        /*002c*/ 	.word	0x00000000
        /*0030*/ 	.short	0x0003
        /*0032*/ 	.short	0x0010
        /*0034*/ 	.byte	0x00, 0xf0, 0x21, 0x00


	//----- nvinfo : EIATTR_KPARAM_INFO
	.align		4
.L_310:
        /*0038*/ 	.byte	0x04, 0x17
        /*003a*/ 	.short	(.L_312 - .L_311)
.L_311:
        /*003c*/ 	.word	0x00000000
        /*0040*/ 	.short	0x0002
        /*0042*/ 	.short	0x0008
        /*0044*/ 	.byte	0x00, 0xf0, 0x21, 0x00


	//----- nvinfo : EIATTR_KPARAM_INFO
	.align		4
.L_312:
        /*0048*/ 	.byte	0x04, 0x17
        /*004a*/ 	.short	(.L_314 - .L_313)
.L_313:
        /*004c*/ 	.word	0x00000000
        /*0050*/ 	.short	0x0001
        /*0052*/ 	.short	0x0004
        /*0054*/ 	.byte	0x00, 0xf0, 0x11, 0x00


	//----- nvinfo : EIATTR_KPARAM_INFO
	.align		4
.L_314:
        /*0058*/ 	.byte	0x04, 0x17
        /*005a*/ 	.short	(.L_316 - .L_315)
.L_315:
        /*005c*/ 	.word	0x00000000
        /*0060*/ 	.short	0x0000
        /*0062*/ 	.short	0x0000
        /*0064*/ 	.byte	0x00, 0xf0, 0x11, 0x00


	//----- nvinfo : EIATTR_SPARSE_MMA_MASK
	.align		4
.L_316:
        /*0068*/ 	.byte	0x03, 0x50
        /*006a*/ 	.short	0x0000


	//----- nvinfo : EIATTR_MAXREG_COUNT
	.align		4
        /*006c*/ 	.byte	0x03, 0x1b
        /*006e*/ 	.short	0x00ff


	//----- nvinfo : EIATTR_MERCURY_ISA_VERSION
	.align		4
        /*0070*/ 	.byte	0x03, 0x5f
        /*0072*/ 	.short	0x0101


	//----- nvinfo : EIATTR_VRC_CTA_INIT_COUNT
	.align		4
        /*0074*/ 	.byte	0x02, 0x4a
	.zero		1
	.zero		1


	//----- nvinfo : EIATTR_EXIT_INSTR_OFFSETS
	.align		4
        /*0078*/ 	.byte	0x04, 0x1c
        /*007a*/ 	.short	(.L_318 - .L_317)


	//   ....[0]....
.L_317:
        /*007c*/ 	.word	0x00000300


	//   ....[1]....
        /*0080*/ 	.word	0x00000c80


	//   ....[2]....
        /*0084*/ 	.word	0x000010f0


	//   ....[3]....
        /*0088*/ 	.word	0x00001120


	//   ....[4]....
        /*008c*/ 	.word	0x00001b40


	//   ....[5]....
        /*0090*/ 	.word	0x00001b70


	//   ....[6]....
        /*0094*/ 	.word	0x00001fd0


	//----- nvinfo : EIATTR_MAX_THREADS
	.align		4
.L_318:
        /*0098*/ 	.byte	0x04, 0x05
        /*009a*/ 	.short	(.L_320 - .L_319)
.L_319:
        /*009c*/ 	.word	0x00000080
        /*00a0*/ 	.word	0x00000001
        /*00a4*/ 	.word	0x00000001


	//----- nvinfo : EIATTR_CRS_STACK_SIZE
	.align		4
.L_320:
        /*00a8*/ 	.byte	0x04, 0x1e
        /*00aa*/ 	.short	(.L_322 - .L_321)
.L_321:
        /*00ac*/ 	.word	0x00000000


	//----- nvinfo : EIATTR_CBANK_PARAM_SIZE
	.align		4
.L_322:
        /*00b0*/ 	.byte	0x03, 0x19
        /*00b2*/ 	.short	0x0038


	//----- nvinfo : EIATTR_PARAM_CBANK
	.align		4
        /*00b4*/ 	.byte	0x04, 0x0a
        /*00b6*/ 	.short	(.L_324 - .L_323)
	.align		4
.L_323:
        /*00b8*/ 	.word	index@(.nv.constant0._ZN3cub18CUB_300001_SM_10006detail9transform16transform_kernelINS2_10policy_hubILb1EN4cuda3std3__45tupleIJN6thrust24THRUST_300001_SM_1000_NS6detail15normal_iteratorINSA_10device_ptrIdEEEESF_EEEE10policy1000Ei5transSF_JPdSK_EEEvT0_iT1_T2_DpNS2_10kernel_argIT3_EE)
        /*00bc*/ 	.short	0x0380
        /*00be*/ 	.short	0x0038


	//----- nvinfo : EIATTR_SW_WAR
	.align		4
.L_324:
        /*00c0*/ 	.byte	0x04, 0x36
        /*00c2*/ 	.short	(.L_326 - .L_325)
.L_325:
        /*00c4*/ 	.word	0x00000008
.L_326:


//--------------------- .nv.info._ZN3cub18CUB_300001_SM_10006detail8for_each13static_kernelINS2_12policy_hub_t12policy_500_tEmN6thrust24THRUST_300001_SM_1000_NS8cuda_cub20__uninitialized_fill7functorINS7_10device_ptrIdEEdEEEEvT0_T1_ --------------------------
	.section	.nv.info._ZN3cub18CUB_300001_SM_10006detail8for_each13static_kernelINS2_12policy_hub_t12policy_500_tEmN6thrust24THRUST_300001_SM_1000_NS8cuda_cub20__uninitialized_fill7functorINS7_10device_ptrIdEEdEEEEvT0_T1_,"",@"SHT_CUDA_INFO"
	.sectionflags	@""
	.align	4


	//----- nvinfo : EIATTR_CUDA_API_VERSION
	.align		4
        /*0000*/ 	.byte	0x04, 0x37
        /*0002*/ 	.short	(.L_328 - .L_327)
.L_327:
        /*0004*/ 	.word	0x00000082


	//----- nvinfo : EIATTR_KPARAM_INFO
	.align		4
.L_328:
        /*0008*/ 	.byte	0x04, 0x17
        /*000a*/ 	.short	(.L_330 - .L_329)
.L_329:
        /*000c*/ 	.word	0x00000000
        /*0010*/ 	.short	0x0001
        /*0012*/ 	.short	0x0008
        /*0014*/ 	.byte	0x00, 0xf0, 0x41, 0x00


	//----- nvinfo : EIATTR_KPARAM_INFO
	.align		4
.L_330:
        /*0018*/ 	.byte	0x04, 0x17
        /*001a*/ 	.short	(.L_332 - .L_331)
.L_331:
        /*001c*/ 	.word	0x00000000
        /*0020*/ 	.short	0x0000
        /*0022*/ 	.short	0x0000
        /*0024*/ 	.byte	0x00, 0xf0, 0x21, 0x00


	//----- nvinfo : EIATTR_SPARSE_MMA_MASK
	.align		4
.L_332:
        /*0028*/ 	.byte	0x03, 0x50
        /*002a*/ 	.short	0x0000


	//----- nvinfo : EIATTR_MAXREG_COUNT
	.align		4
        /*002c*/ 	.byte	0x03, 0x1b
        /*002e*/ 	.short	0x00ff


	//----- nvinfo : EIATTR_MERCURY_ISA_VERSION
	.align		4
        /*0030*/ 	.byte	0x03, 0x5f
        /*0032*/ 	.short	0x0101


	//----- nvinfo : EIATTR_VRC_CTA_INIT_COUNT
	.align		4
        /*0034*/ 	.byte	0x02, 0x4a
	.zero		1
	.zero		1


	//----- nvinfo : EIATTR_EXIT_INSTR_OFFSETS
	.align		4
        /*0038*/ 	.byte	0x04, 0x1c
        /*003a*/ 	.short	(.L_334 - .L_333)


	//   ....[0]....
.L_333:
        /*003c*/ 	.word	0x00000130


	//   ....[1]....
        /*0040*/ 	.word	0x00000230


	//   ....[2]....
        /*0044*/ 	.word	0x00000260


	//----- nvinfo : EIATTR_MAX_THREADS
	.align		4
.L_334:
        /*0048*/ 	.byte	0x04, 0x05
        /*004a*/ 	.short	(.L_336 - .L_335)
.L_335:
        /*004c*/ 	.word	0x00000100
        /*0050*/ 	.word	0x00000001
        /*0054*/ 	.word	0x00000001


	//----- nvinfo : EIATTR_CBANK_PARAM_SIZE
	.align		4
.L_336:
        /*0058*/ 	.byte	0x03, 0x19
        /*005a*/ 	.short	0x0018


	//----- nvinfo : EIATTR_PARAM_CBANK
	.align		4
        /*005c*/ 	.byte	0x04, 0x0a
        /*005e*/ 	.short	(.L_338 - .L_337)
	.align		4
.L_337:
        /*0060*/ 	.word	index@(.nv.constant0._ZN3cub18CUB_300001_SM_10006detail8for_each13static_kernelINS2_12policy_hub_t12policy_500_tEmN6thrust24THRUST_300001_SM_1000_NS8cuda_cub20__uninitialized_fill7functorINS7_10device_ptrIdEEdEEEEvT0_T1_)
        /*0064*/ 	.short	0x0380
        /*0066*/ 	.short	0x0018


	//----- nvinfo : EIATTR_SW_WAR
	.align		4
.L_338:
        /*0068*/ 	.byte	0x04, 0x36
        /*006a*/ 	.short	(.L_340 - .L_339)
.L_339:
        /*006c*/ 	.word	0x00000008
.L_340:


//--------------------- .nv.info._ZN3cub18CUB_300001_SM_10006detail11EmptyKernelIvEEvv --------------------------
	.section	.nv.info._ZN3cub18CUB_300001_SM_10006detail11EmptyKernelIvEEvv,"",@"SHT_CUDA_INFO"
	.sectionflags	@""
	.align	4


	//----- nvinfo : EIATTR_CUDA_API_VERSION
	.align		4
        /*0000*/ 	.byte	0x04, 0x37
        /*0002*/ 	.short	(.L_342 - .L_341)
.L_341:
        /*0004*/ 	.word	0x00000082


	//----- nvinfo : EIATTR_SPARSE_MMA_MASK
	.align		4
.L_342:
        /*0008*/ 	.byte	0x03, 0x50
        /*000a*/ 	.short	0x0000


	//----- nvinfo : EIATTR_MAXREG_COUNT
	.align		4
        /*000c*/ 	.byte	0x03, 0x1b
        /*000e*/ 	.short	0x00ff


	//----- nvinfo : EIATTR_MERCURY_ISA_VERSION
	.align		4
        /*0010*/ 	.byte	0x03, 0x5f
        /*0012*/ 	.short	0x0101


	//----- nvinfo : EIATTR_VRC_CTA_INIT_COUNT
	.align		4
        /*0014*/ 	.byte	0x02, 0x4a
	.zero		1
	.zero		1


	//----- nvinfo : EIATTR_EXIT_INSTR_OFFSETS
	.align		4
        /*0018*/ 	.byte	0x04, 0x1c
        /*001a*/ 	.short	(.L_344 - .L_343)


	//   ....[0]....
.L_343:
        /*001c*/ 	.word	0x00000010


	//----- nvinfo : EIATTR_SW_WAR
	.align		4
.L_344:
        /*0020*/ 	.byte	0x04, 0x36
        /*0022*/ 	.short	(.L_346 - .L_345)
.L_345:
        /*0024*/ 	.word	0x00000008
.L_346:


//--------------------- .nv.callgraph             --------------------------
	.section	.nv.callgraph,"",@"SHT_CUDA_CALLGRAPH"
	.align	4
	.sectionentsize	8
	.align		4
        /*0000*/ 	.word	0x00000000
	.align		4
        /*0004*/ 	.word	0xffffffff
	.align		4
        /*0008*/ 	.word	0x00000000
	.align		4
        /*000c*/ 	.word	0xfffffffe
	.align		4
        /*0010*/ 	.word	0x00000000
	.align		4
        /*0014*/ 	.word	0xfffffffd
	.align		4
        /*0018*/ 	.word	0x00000000
	.align		4
        /*001c*/ 	.word	0xfffffffc


//--------------------- .nv.constant4             --------------------------
	.section	.nv.constant4,"a",@progbits
	.align	8
	.align		8
.nv.constant4:
        /*0000*/ 	.dword	_ZN34_INTERNAL_349ba43d_4_k_cu_41d87c294cuda3std3__45__cpo5beginE
	.align		8
        /*0008*/ 	.dword	_ZN34_INTERNAL_349ba43d_4_k_cu_41d87c294cuda3std3__45__cpo3endE
	.align		8
        /*0010*/ 	.dword	_ZN34_INTERNAL_349ba43d_4_k_cu_41d87c294cuda3std3__45__cpo6cbeginE
	.align		8
        /*0018*/ 	.dword	_ZN34_INTERNAL_349ba43d_4_k_cu_41d87c294cuda3std3__45__cpo4cendE
	.align		8
        /*0020*/ 	.dword	_ZN34_INTERNAL_349ba43d_4_k_cu_41d87c294cuda3std3__45__cpo6rbeginE
	.align		8
        /*0028*/ 	.dword	_ZN34_INTERNAL_349ba43d_4_k_cu_41d87c294cuda3std3__45__cpo4rendE
	.align		8
        /*0030*/ 	.dword	_ZN34_INTERNAL_349ba43d_4_k_cu_41d87c294cuda3std3__45__cpo7crbeginE
	.align		8
        /*0038*/ 	.dword	_ZN34_INTERNAL_349ba43d_4_k_cu_41d87c294cuda3std3__45__cpo5crendE
	.align		8
        /*0040*/ 	.dword	_ZN34_INTERNAL_349ba43d_4_k_cu_41d87c294cuda3std3__436_GLOBAL__N__349ba43d_4_k_cu_41d87c296ignoreE
	.align		8
        /*0048*/ 	.dword	_ZN34_INTERNAL_349ba43d_4_k_cu_41d87c294cuda3std3__419piecewise_constructE
	.align		8
        /*0050*/ 	.dword	_ZN34_INTERNAL_349ba43d_4_k_cu_41d87c294cuda3std3__48in_placeE
	.align		8
        /*0058*/ 	.dword	_ZN34_INTERNAL_349ba43d_4_k_cu_41d87c294cuda3std3__420unreachable_sentinelE
	.align		8
        /*0060*/ 	.dword	_ZN34_INTERNAL_349ba43d_4_k_cu_41d87c294cuda3std3__47nulloptE
	.align		8
        /*0068*/ 	.dword	_ZN34_INTERNAL_349ba43d_4_k_cu_41d87c294cuda3std3__48unexpectE
	.align		8
        /*0070*/ 	.dword	_ZN34_INTERNAL_349ba43d_4_k_cu_41d87c294cuda3std6ranges3__45__cpo4swapE
	.align		8
        /*0078*/ 	.dword	_ZN34_INTERNAL_349ba43d_4_k_cu_41d87c294cuda3std6ranges3__45__cpo9iter_moveE
	.align		8
        /*0080*/ 	.dword	_ZN34_INTERNAL_349ba43d_4_k_cu_41d87c294cuda3std6ranges3__45__cpo5beginE
	.align		8
        /*0088*/ 	.dword	_ZN34_INTERNAL_349ba43d_4_k_cu_41d87c294cuda3std6ranges3__45__cpo3endE
	.align		8
        /*0090*/ 	.dword	_ZN34_INTERNAL_349ba43d_4_k_cu_41d87c294cuda3std6ranges3__45__cpo6cbeginE
	.align		8
        /*0098*/ 	.dword	_ZN34_INTERNAL_349ba43d_4_k_cu_41d87c294cuda3std6ranges3__45__cpo4cendE
	.align		8
        /*00a0*/ 	.dword	_ZN34_INTERNAL_349ba43d_4_k_cu_41d87c294cuda3std6ranges3__45__cpo7advanceE
	.align		8
        /*00a8*/ 	.dword	_ZN34_INTERNAL_349ba43d_4_k_cu_41d87c294cuda3std6ranges3__45__cpo9iter_swapE
	.align		8
        /*00b0*/ 	.dword	_ZN34_INTERNAL_349ba43d_4_k_cu_41d87c294cuda3std6ranges3__45__cpo4nextE
	.align		8
        /*00b8*/ 	.dword	_ZN34_INTERNAL_349ba43d_4_k_cu_41d87c294cuda3std6ranges3__45__cpo4prevE
	.align		8
        /*00c0*/ 	.dword	_ZN34_INTERNAL_349ba43d_4_k_cu_41d87c294cuda3std6ranges3__45__cpo4dataE
	.align		8
        /*00c8*/ 	.dword	_ZN34_INTERNAL_349ba43d_4_k_cu_41d87c294cuda3std6ranges3__45__cpo5cdataE
	.align		8
        /*00d0*/ 	.dword	_ZN34_INTERNAL_349ba43d_4_k_cu_41d87c294cuda3std6ranges3__45__cpo4sizeE
	.align		8
        /*00d8*/ 	.dword	_ZN34_INTERNAL_349ba43d_4_k_cu_41d87c294cuda3std6ranges3__45__cpo5ssizeE
	.align		8
        /*00e0*/ 	.dword	_ZN34_INTERNAL_349ba43d_4_k_cu_41d87c294cuda3std6ranges3__45__cpo8distanceE
	.align		8
        /*00e8*/ 	.dword	_ZN34_INTERNAL_349ba43d_4_k_cu_41d87c296thrust24THRUST_300001_SM_1000_NS8cuda_cub3parE
	.align		8
        /*00f0*/ 	.dword	_ZN34_INTERNAL_349ba43d_4_k_cu_41d87c296thrust24THRUST_300001_SM_1000_NS8cuda_cub10par_nosyncE
	.align		8
        /*00f8*/ 	.dword	_ZN34_INTERNAL_349ba43d_4_k_cu_41d87c296thrust24THRUST_300001_SM_1000_NS6system6detail10sequential3seqE
	.align		8
        /*0100*/ 	.dword	_ZN34_INTERNAL_349ba43d_4_k_cu_41d87c296thrust24THRUST_300001_SM_1000_NS6system3cpp3parE
	.align		8
        /*0108*/ 	.dword	_ZN34_INTERNAL_349ba43d_4_k_cu_41d87c296thrust24THRUST_300001_SM_1000_NS12placeholders2_1E
	.align		8
        /*0110*/ 	.dword	_ZN34_INTERNAL_349ba43d_4_k_cu_41d87c296thrust24THRUST_300001_SM_1000_NS12placeholders2_2E
	.align		8
        /*0118*/ 	.dword	_ZN34_INTERNAL_349ba43d_4_k_cu_41d87c296thrust24THRUST_300001_SM_1000_NS12placeholders2_3E
	.align		8
        /*0120*/ 	.dword	_ZN34_INTERNAL_349ba43d_4_k_cu_41d87c296thrust24THRUST_300001_SM_1000_NS12placeholders2_4E
	.align		8
        /*0128*/ 	.dword	_ZN34_INTERNAL_349ba43d_4_k_cu_41d87c296thrust24THRUST_300001_SM_1000_NS12placeholders2_5E
	.align		8
        /*0130*/ 	.dword	_ZN34_INTERNAL_349ba43d_4_k_cu_41d87c296thrust24THRUST_300001_SM_1000_NS12placeholders2_6E
	.align		8
        /*0138*/ 	.dword	_ZN34_INTERNAL_349ba43d_4_k_cu_41d87c296thrust24THRUST_300001_SM_1000_NS12placeholders2_7E
	.align		8
        /*0140*/ 	.dword	_ZN34_INTERNAL_349ba43d_4_k_cu_41d87c296thrust24THRUST_300001_SM_1000_NS12placeholders2_8E
	.align		8
        /*0148*/ 	.dword	_ZN34_INTERNAL_349ba43d_4_k_cu_41d87c296thrust24THRUST_300001_SM_1000_NS12placeholders2_9E
	.align		8
        /*0150*/ 	.dword	_ZN34_INTERNAL_349ba43d_4_k_cu_41d87c296thrust24THRUST_300001_SM_1000_NS12placeholders3_10E
	.align		8
        /*0158*/ 	.dword	_ZN34_INTERNAL_349ba43d_4_k_cu_41d87c296thrust24THRUST_300001_SM_1000_NS3seqE
	.align		8
        /*0160*/ 	.dword	_ZN34_INTERNAL_349ba43d_4_k_cu_41d87c296thrust24THRUST_300001_SM_1000_NS6deviceE
	.align		8
        /*0168*/ 	.dword	__cudart_i2opi_d
	.align		8
        /*0170*/ 	.dword	__cudart_sin_cos_coeffs


//--------------------- .text._ZN3cub18CUB_300001_SM_10006detail4scan16DeviceScanKernelINS2_10policy_hubIdddmN4cuda3std3__44plusIvEEE10Policy1000EN6thrust24THRUST_300001_SM_1000_NS6detail15normal_iteratorINSD_10device_ptrIdEEEESI_NS0_13ScanTileStateIdLb1EEES9_NS0_8NullTypeEmdLb0ESL_EEvT0_T1_T2_iT3_T4_T5_ --------------------------
	.section	.text._ZN3cub18CUB_300001_SM_10006detail4scan16DeviceScanKernelINS2_10policy_hubIdddmN4cuda3std3__44plusIvEEE10Policy1000EN6thrust24THRUST_300001_SM_1000_NS6detail15normal_iteratorINSD_10device_ptrIdEEEESI_NS0_13ScanTileStateIdLb1EEES9_NS0_8NullTypeEmdLb0ESL_EEvT0_T1_T2_iT3_T4_T5_,"ax",@progbits
	.align	128
        .global         _ZN3cub18CUB_300001_SM_10006detail4scan16DeviceScanKernelINS2_10policy_hubIdddmN4cuda3std3__44plusIvEEE10Policy1000EN6thrust24THRUST_300001_SM_1000_NS6detail15normal_iteratorINSD_10device_ptrIdEEEESI_NS0_13ScanTileStateIdLb1EEES9_NS0_8NullTypeEmdLb0ESL_EEvT0_T1_T2_iT3_T4_T5_
        .type           _ZN3cub18CUB_300001_SM_10006detail4scan16DeviceScanKernelINS2_10policy_hubIdddmN4cuda3std3__44plusIvEEE10Policy1000EN6thrust24THRUST_300001_SM_1000_NS6detail15normal_iteratorINSD_10device_ptrIdEEEESI_NS0_13ScanTileStateIdLb1EEES9_NS0_8NullTypeEmdLb0ESL_EEvT0_T1_T2_iT3_T4_T5_,@function
        .size           _ZN3cub18CUB_300001_SM_10006detail4scan16DeviceScanKernelINS2_10policy_hubIdddmN4cuda3std3__44plusIvEEE10Policy1000EN6thrust24THRUST_300001_SM_1000_NS6detail15normal_iteratorINSD_10device_ptrIdEEEESI_NS0_13ScanTileStateIdLb1EEES9_NS0_8NullTypeEmdLb0ESL_EEvT0_T1_T2_iT3_T4_T5_,(.L_x_487 - _ZN3cub18CUB_300001_SM_10006detail4scan16DeviceScanKernelINS2_10policy_hubIdddmN4cuda3std3__44plusIvEEE10Policy1000EN6thrust24THRUST_300001_SM_1000_NS6detail15normal_iteratorINSD_10device_ptrIdEEEESI_NS0_13ScanTileStateIdLb1EEES9_NS0_8NullTypeEmdLb0ESL_EEvT0_T1_T2_iT3_T4_T5_)
        .other          _ZN3cub18CUB_300001_SM_10006detail4scan16DeviceScanKernelINS2_10policy_hubIdddmN4cuda3std3__44plusIvEEE10Policy1000EN6thrust24THRUST_300001_SM_1000_NS6detail15normal_iteratorINSD_10device_ptrIdEEEESI_NS0_13ScanTileStateIdLb1EEES9_NS0_8NullTypeEmdLb0ESL_EEvT0_T1_T2_iT3_T4_T5_,@"STO_CUDA_ENTRY STV_DEFAULT"
_ZN3cub18CUB_300001_SM_10006detail4scan16DeviceScanKernelINS2_10policy_hubIdddmN4cuda3std3__44plusIvEEE10Policy1000EN6thrust24THRUST_300001_SM_1000_NS6detail15normal_iteratorINSD_10device_ptrIdEEEESI_NS0_13ScanTileStateIdLb1EEES9_NS0_8NullTypeEmdLb0ESL_EEvT0_T1_T2_iT3_T4_T5_:
.text._ZN3cub18CUB_300001_SM_10006detail4scan16DeviceScanKernelINS2_10policy_hubIdddmN4cuda3std3__44plusIvEEE10Policy1000EN6thrust24THRUST_300001_SM_1000_NS6detail15normal_iteratorINSD_10device_ptrIdEEEESI_NS0_13ScanTileStateIdLb1EEES9_NS0_8NullTypeEmdLb0ESL_EEvT0_T1_T2_iT3_T4_T5_:
[----:B------:R-:W-:Y:S08]  /*0000*/  LDC R1, c[0x0][0x37c] ;  /* 0x0000df00ff017b82 */ /* 0x000ff00000000800 */
[----:B------:R-:W0:Y:S01]  /*0010*/  S2UR UR10, SR_CTAID.X ;  /* 0x00000000000a79c3 */ /* 0x000e220000002500 */
[----:B------:R-:W1:Y:S01]  /*0020*/  LDCU.64 UR4, c[0x0][0x3a0] ;  /* 0x00007400ff0477ac */ /* 0x000e620008000a00 */
[----:B------:R-:W2:Y:S06]  /*0030*/  LDCU.64 UR8, c[0x0][0x358] ;  /* 0x00006b00ff0877ac */ /* 0x000eac0008000a00 */
[----:B------:R-:W0:Y:S02]  /*0040*/  LDC R2, c[0x0][0x398] ;  /* 0x0000e600ff027b82 */ /* 0x000e240000000800 */
[----:B0-----:R-:W-:-:S04]  /*0050*/  VIADD R2, R2, UR10 ;  /* 0x0000000a02027c36 */ /* 0x001fc80008000000 */
[----:B------:R-:W-:-:S03]  /*0060*/  IMAD.WIDE R40, R2, 0xa80, RZ ;  /* 0x00000a8002287825 */ /* 0x000fc600078e02ff */
[----:B-1----:R-:W-:-:S04]  /*0070*/  IADD3 R0, P1, PT, -R40, UR4, RZ ;  /* 0x0000000428007c10 */ /* 0x002fc8000ff3e1ff */
[----:B------:R-:W-:Y:S02]  /*0080*/  ISETP.GE.U32.AND P0, PT, R0, 0xa81, PT ;  /* 0x00000a810000780c */ /* 0x000fe40003f06070 */
[----:B------:R-:W-:-:S04]  /*0090*/  IADD3.X R0, PT, PT, ~R41, UR5, RZ, P1, !PT ;  /* 0x0000000529007c10 */ /* 0x000fc80008ffe5ff */
[----:B------:R-:W-:-:S13]  /*00a0*/  ISETP.GE.U32.AND.EX P0, PT, R0, RZ, PT, P0 ;  /* 0x000000ff0000720c */ /* 0x000fda0003f06100 */
[----:B--2---:R-:W-:Y:S05]  /*00b0*/  @!P0 BRA `(.L_x_0) ;  /* 0x0000001c00a48947 */ /* 0x004fea0003800000 */
[----:B------:R-:W0:Y:S01]  /*00c0*/  S2R R0, SR_TID.X ;  /* 0x0000000000007919 */ /* 0x000e220000002100 */
[----:B------:R-:W1:Y:S01]  /*00d0*/  LDCU.64 UR4, c[0x0][0x380] ;  /* 0x00007000ff0477ac */ /* 0x000e620008000a00 */
[C---:B0-----:R-:W-:Y:S02]  /*00e0*/  LOP3.LUT R3, R0.reuse, 0x1f, RZ, 0xc0, !PT ;  /* 0x0000001f00037812 */ /* 0x041fe400078ec0ff */
[----:B------:R-:W-:-:S05]  /*00f0*/  LOP3.LUT R4, R0, 0x3e0, RZ, 0xc0, !PT ;  /* 0x000003e000047812 */ /* 0x000fca00078ec0ff */
[----:B------:R-:W-:-:S05]  /*0100*/  IMAD R3, R4, 0xc, R3 ;  /* 0x0000000c04037824 */ /* 0x000fca00078e0203 */
[----:B------:R-:W-:-:S05]  /*0110*/  IADD3 R3, P0, PT, R40, R3, RZ ;  /* 0x0000000328037210 */ /* 0x000fca0007f1e0ff */
[----:B------:R-:W-:Y:S02]  /*0120*/  IMAD.X R40, RZ, RZ, R41, P0 ;  /* 0x000000ffff287224 */ /* 0x000fe400000e0629 */
[----:B------:R-:W-:-:S03]  /*0130*/  IMAD.SHL.U32 R36, R3, 0x8, RZ ;  /* 0x0000000803247824 */ /* 0x000fc600078e00ff */
[----:B------:R-:W-:Y:S02]  /*0140*/  SHF.L.U64.HI R37, R3, 0x3, R40 ;  /* 0x0000000303257819 */ /* 0x000fe40000010228 */
[----:B-1----:R-:W-:-:S04]  /*0150*/  IADD3 R4, P0, PT, R36, UR4, RZ ;  /* 0x0000000424047c10 */ /* 0x002fc8000ff1e0ff */
[----:B------:R-:W-:-:S05]  /*0160*/  IADD3.X R5, PT, PT, R37, UR5, RZ, P0, !PT ;  /* 0x0000000525057c10 */ /* 0x000fca00087fe4ff */
[----:B------:R-:W2:Y:S04]  /*0170*/  LDG.E.64 R6, desc[UR8][R4.64] ;  /* 0x0000000804067981 */ /* 0x000ea8000c1e1b00 */
[----:B------:R-:W3:Y:S04]  /*0180*/  LDG.E.64 R8, desc[UR8][R4.64+0x100] ;  /* 0x0001000804087981 */ /* 0x000ee8000c1e1b00 */
[----:B------:R-:W4:Y:S04]  /*0190*/  LDG.E.64 R10, desc[UR8][R4.64+0x200] ;  /* 0x00020008040a7981 */ /* 0x000f28000c1e1b00 */
[----:B------:R-:W5:Y:S04]  /*01a0*/  LDG.E.64 R12, desc[UR8][R4.64+0x300] ;  /* 0x00030008040c7981 */ /* 0x000f68000c1e1b00 */
[----:B------:R-:W5:Y:S04]  /*01b0*/  LDG.E.64 R14, desc[UR8][R4.64+0x400] ;  /* 0x00040008040e7981 */ /* 0x000f68000c1e1b00 */
[----:B------:R-:W5:Y:S04]  /*01c0*/  LDG.E.64 R16, desc[UR8][R4.64+0x500] ;  /* 0x0005000804107981 */ /* 0x000f68000c1e1b00 */
[----:B------:R-:W5:Y:S04]  /*01d0*/  LDG.E.64 R18, desc[UR8][R4.64+0x600] ;  /* 0x0006000804127981 */ /* 0x000f68000c1e1b00 */
[----:B------:R-:W5:Y:S04]  /*01e0*/  LDG.E.64 R32, desc[UR8][R4.64+0x700] ;  /* 0x0007000804207981 */ /* 0x000f68000c1e1b00 */
[----:B------:R-:W5:Y:S04]  /*01f0*/  LDG.E.64 R34, desc[UR8][R4.64+0x800] ;  /* 0x0008000804227981 */ /* 0x000f68000c1e1b00 */
[----:B------:R-:W5:Y:S04]  /*0200*/  LDG.E.64 R40, desc[UR8][R4.64+0x900] ;  /* 0x0009000804287981 */ /* 0x000f68000c1e1b00 */
[----:B------:R-:W5:Y:S04]  /*0210*/  LDG.E.64 R42, desc[UR8][R4.64+0xa00] ;  /* 0x000a0008042a7981 */ /* 0x000f68000c1e1b00 */
[----:B------:R0:W5:Y:S01]  /*0220*/  LDG.E.64 R44, desc[UR8][R4.64+0xb00] ;  /* 0x000b0008042c7981 */ /* 0x000162000c1e1b00 */
[----:B------:R-:W1:Y:S01]  /*0230*/  S2UR UR5, SR_CgaCtaId ;  /* 0x00000000000579c3 */ /* 0x000e620000008800 */
[----:B------:R-:W-:Y:S01]  /*0240*/  SHF.R.U32.HI R3, RZ, 0x5, R0 ;  /* 0x00000005ff037819 */ /* 0x000fe20000011600 */
[----:B------:R-:W-:Y:S01]  /*0250*/  UMOV UR4, 0x400 ;  /* 0x0000040000047882 */ /* 0x000fe20000000000 */
[----:B------:R-:W0:Y:S01]  /*0260*/  S2R R38, SR_LANEID ;  /* 0x0000000000267919 */ /* 0x000e220000000000 */
[----:B------:R-:W-:Y:S01]  /*0270*/  ISETP.NE.AND P0, PT, R2, RZ, PT ;  /* 0x000000ff0200720c */ /* 0x000fe20003f05270 */
[----:B------:R-:W-:Y:S01]  /*0280*/  BSSY.RECONVERGENT B0, `(.L_x_1) ;  /* 0x0000194000007945 */ /* 0x000fe20003800200 */
[----:B-1----:R-:W-:Y:S01]  /*0290*/  ULEA UR4, UR5, UR4, 0x18 ;  /* 0x0000000405047291 */ /* 0x002fe2000f8ec0ff */
[----:B0-----:R-:W-:-:S05]  /*02a0*/  IMAD R20, R3, 0x180, R38 ;  /* 0x0000018003147824 */ /* 0x001fca00078e0226 */
[----:B------:R-:W-:-:S05]  /*02b0*/  LEA R39, R20, UR4, 0x3 ;  /* 0x0000000414277c11 */ /* 0x000fca000f8e18ff */
[----:B------:R-:W-:Y:S01]  /*02c0*/  IMAD R4, R38, 0x58, R39 ;  /* 0x0000005826047824 */ /* 0x000fe200078e0227 */
[----:B--2---:R0:W-:Y:S04]  /*02d0*/  STS.64 [R39], R6 ;  /* 0x0000000627007388 */ /* 0x0041e80000000a00 */
[----:B---3--:R0:W-:Y:S04]  /*02e0*/  STS.64 [R39+0x100], R8 ;  /* 0x0001000827007388 */ /* 0x0081e80000000a00 */
[----:B----4-:R0:W-:Y:S04]  /*02f0*/  STS.64 [R39+0x200], R10 ;  /* 0x0002000a27007388 */ /* 0x0101e80000000a00 */
[----:B-----5:R0:W-:Y:S04]  /*0300*/  STS.64 [R39+0x300], R12 ;  /* 0x0003000c27007388 */ /* 0x0201e80000000a00 */
[----:B------:R0:W-:Y:S04]  /*0310*/  STS.64 [R39+0x400], R14 ;  /* 0x0004000e27007388 */ /* 0x0001e80000000a00 */
[----:B------:R0:W-:Y:S04]  /*0320*/  STS.64 [R39+0x500], R16 ;  /* 0x0005001027007388 */ /* 0x0001e80000000a00 */
[----:B------:R0:W-:Y:S04]  /*0330*/  STS.64 [R39+0x600], R18 ;  /* 0x0006001227007388 */ /* 0x0001e80000000a00 */
[----:B------:R0:W-:Y:S04]  /*0340*/  STS.64 [R39+0x700], R32 ;  /* 0x0007002027007388 */ /* 0x0001e80000000a00 */
[----:B------:R0:W-:Y:S04]  /*0350*/  STS.64 [R39+0x800], R34 ;  /* 0x0008002227007388 */ /* 0x0001e80000000a00 */
[----:B------:R0:W-:Y:S04]  /*0360*/  STS.64 [R39+0x900], R40 ;  /* 0x0009002827007388 */ /* 0x0001e80000000a00 */
[----:B------:R0:W-:Y:S04]  /*0370*/  STS.64 [R39+0xa00], R42 ;  /* 0x000a002a27007388 */ /* 0x0001e80000000a00 */
[----:B------:R0:W-:Y:S01]  /*0380*/  STS.64 [R39+0xb00], R44 ;  /* 0x000b002c27007388 */ /* 0x0001e20000000a00 */
[----:B------:R-:W-:-:S03]  /*0390*/  NOP ;  /* 0x0000000000007918 */ /* 0x000fc60000000000 */
[----:B------:R0:W1:Y:S04]  /*03a0*/  LDS.128 R28, [R4] ;  /* 0x00000000041c7984 */ /* 0x0000680000000c00 */
[----:B------:R0:W2:Y:S04]  /*03b0*/  LDS.128 R24, [R4+0x10] ;  /* 0x0000100004187984 */ /* 0x0000a80000000c00 */
[----:B------:R0:W3:Y:S04]  /*03c0*/  LDS.128 R20, [R4+0x20] ;  /* 0x0000200004147984 */ /* 0x0000e80000000c00 */
[----:B------:R0:W4:Y:S04]  /*03d0*/  LDS.128 R16, [R4+0x30] ;  /* 0x0000300004107984 */ /* 0x0001280000000c00 */
[----:B------:R0:W0:Y:S04]  /*03e0*/  LDS.128 R12, [R4+0x40] ;  /* 0x00004000040c7984 */ /* 0x0000280000000c00 */
[----:B------:R0:W0:Y:S01]  /*03f0*/  LDS.128 R8, [R4+0x50] ;  /* 0x0000500004087984 */ /* 0x0000220000000c00 */
[----:B------:R-:W-:Y:S06]  /*0400*/  BAR.SYNC.DEFER_BLOCKING 0x0 ;  /* 0x0000000000007b1d */ /* 0x000fec0000010000 */
[----:B------:R-:W-:Y:S05]  /*0410*/  @P0 BRA `(.L_x_2) ;  /* 0x0000000400500947 */ /* 0x000fea0003800000 */
[----:B01----:R-:W-:Y:S01]  /*0420*/  DADD R4, R28, R30 ;  /* 0x000000001c047229 */ /* 0x003fe2000000001e */
[----:B------:R-:W-:-:S07]  /*0430*/  ISETP.NE.AND P1, PT, R38, 0x1f, PT ;  /* 0x0000001f2600780c */ /* 0x000fce0003f25270 */
[----:B--2---:R-:W-:-:S06]  /*0440*/  DADD R4, R24, R4 ;  /* 0x0000000018047229 */ /* 0x004fcc0000000004 */
[----:B------:R-:W-:Y:S02]  /*0450*/  @!P1 LEA R49, R3, UR4, 0x3 ;  /* 0x0000000403319c11 */ /* 0x000fe4000f8e18ff */
[----:B------:R-:W-:-:S08]  /*0460*/  DADD R4, R26, R4 ;  /* 0x000000001a047229 */ /* 0x000fd00000000004 */
[----:B---3--:R-:W-:-:S08]  /*0470*/  DADD R4, R20, R4 ;  /* 0x0000000014047229 */ /* 0x008fd00000000004 */
[----:B------:R-:W-:-:S08]  /*0480*/  DADD R4, R22, R4 ;  /* 0x0000000016047229 */ /* 0x000fd00000000004 */
[----:B----4-:R-:W-:-:S08]  /*0490*/  DADD R4, R16, R4 ;  /* 0x0000000010047229 */ /* 0x010fd00000000004 */
[----:B------:R-:W-:-:S08]  /*04a0*/  DADD R4, R18, R4 ;  /* 0x0000000012047229 */ /* 0x000fd00000000004 */
[----:B------:R-:W-:-:S08]  /*04b0*/  DADD R4, R12, R4 ;  /* 0x000000000c047229 */ /* 0x000fd00000000004 */
[----:B------:R-:W-:-:S08]  /*04c0*/  DADD R4, R14, R4 ;  /* 0x000000000e047229 */ /* 0x000fd00000000004 */
[----:B------:R-:W-:-:S08]  /*04d0*/  DADD R4, R8, R4 ;  /* 0x0000000008047229 */ /* 0x000fd00000000004 */
[----:B------:R-:W-:-:S07]  /*04e0*/  DADD R4, R10, R4 ;  /* 0x000000000a047229 */ /* 0x000fce0000000004 */
[----:B------:R-:W-:Y:S04]  /*04f0*/  SHFL.UP PT, R6, R4, 0x1, RZ ;  /* 0x0420000004067989 */ /* 0x000fe800000e00ff */
[----:B------:R-:W0:Y:S02]  /*0500*/  SHFL.UP P0, R7, R5, 0x1, RZ ;  /* 0x0420000005077989 */ /* 0x000e2400000000ff */
[----:B0-----:R-:W-:-:S10]  /*0510*/  DADD R6, R4, R6 ;  /* 0x0000000004067229 */ /* 0x001fd40000000006 */
[----:B------:R-:W-:Y:S02]  /*0520*/  FSEL R32, R6, R4, P0 ;  /* 0x0000000406207208 */ /* 0x000fe40000000000 */
[----:B------:R-:W-:-:S03]  /*0530*/  FSEL R33, R7, R5, P0 ;  /* 0x0000000507217208 */ /* 0x000fc60000000000 */
        /* <DEDUP_REMOVED lines=19> */
[----:B------:R-:W-:Y:S02]  /*0670*/  FSEL R45, R5, R47, P0 ;  /* 0x0000002f052d7208 */ /* 0x000fe40000000000 */
[C---:B------:R-:W-:Y:S01]  /*0680*/  ISETP.NE.AND P0, PT, R3.reuse, 0x2, PT ;  /* 0x000000020300780c */ /* 0x040fe20003f05270 */
[----:B------:R-:W-:Y:S04]  /*0690*/  SHFL.UP PT, R2, R44, 0x1, RZ ;  /* 0x042000002c027989 */ /* 0x000fe800000e00ff */
[----:B------:R-:W-:Y:S01]  /*06a0*/  @!P1 STS.64 [R49+0x20], R44 ;  /* 0x0000202c31009388 */ /* 0x000fe20000000a00 */
[----:B------:R-:W-:Y:S01]  /*06b0*/  BAR.SYNC.DEFER_BLOCKING 0x0 ;  /* 0x0000000000007b1d */ /* 0x000fe20000010000 */
[----:B------:R-:W-:-:S05]  /*06c0*/  ISETP.NE.AND P1, PT, R3, 0x3, PT ;  /* 0x000000030300780c */ /* 0x000fca0003f25270 */
[----:B------:R-:W-:Y:S04]  /*06d0*/  SHFL.UP PT, R39, R45, 0x1, RZ ;  /* 0x042000002d277989 */ /* 0x000fe800000e00ff */
[----:B------:R-:W0:Y:S04]  /*06e0*/  LDS.128 R4, [UR4+0x20] ;  /* 0x00002004ff047984 */ /* 0x000e280008000c00 */
[----:B------:R-:W1:Y:S04]  /*06f0*/  LDS.128 R32, [UR4+0x30] ;  /* 0x00003004ff207984 */ /* 0x000e680008000c00 */
[----:B------:R-:W2:Y:S01]  /*0700*/  LDS.128 R40, [UR4+0x40] ;  /* 0x00004004ff287984 */ /* 0x000ea20008000c00 */
[----:B0-----:R-:W-:-:S08]  /*0710*/  DADD R6, R4, R6 ;  /* 0x0000000004067229 */ /* 0x001fd00000000006 */
[----:B-1----:R-:W-:Y:S02]  /*0720*/  DADD R32, R6, R32 ;  /* 0x0000000006207229 */ /* 0x002fe40000000020 */
[----:B------:R-:W-:Y:S02]  /*0730*/  FSEL R47, R6, R4, !P0 ;  /* 0x00000004062f7208 */ /* 0x000fe40004000000 */
[----:B------:R-:W-:Y:S02]  /*0740*/  FSEL R5, R7, R5, !P0 ;  /* 0x0000000507057208 */ /* 0x000fe40004000000 */
[----:B------:R-:W-:Y:S02]  /*0750*/  ISETP.NE.AND P0, PT, R3, 0x4, PT ;  /* 0x000000040300780c */ /* 0x000fe40003f05270 */
[----:B------:R-:W-:Y:S02]  /*0760*/  DADD R34, R34, R32 ;  /* 0x0000000022227229 */ /* 0x000fe40000000020 */
[----:B------:R-:W-:-:S02]  /*0770*/  FSEL R7, R32, R47, !P1 ;  /* 0x0000002f20077208 */ /* 0x000fc40004800000 */
[----:B------:R-:W-:Y:S02]  /*0780*/  FSEL R33, R33, R5, !P1 ;  /* 0x0000000521217208 */ /* 0x000fe40004800000 */
[----:B------:R-:W-:Y:S02]  /*0790*/  ISETP.NE.AND P1, PT, R3, 0x5, PT ;  /* 0x000000050300780c */ /* 0x000fe40003f25270 */
[----:B--2---:R-:W-:Y:S02]  /*07a0*/  DADD R40, R34, R40 ;  /* 0x0000000022287229 */ /* 0x004fe40000000028 */
[----:B------:R-:W-:Y:S02]  /*07b0*/  FSEL R7, R34, R7, !P0 ;  /* 0x0000000722077208 */ /* 0x000fe40004000000 */
[----:B------:R-:W-:Y:S02]  /*07c0*/  FSEL R35, R35, R33, !P0 ;  /* 0x0000002123237208 */ /* 0x000fe40004000000 */
[----:B------:R-:W-:Y:S01]  /*07d0*/  ISETP.NE.AND P0, PT, R3, 0x6, PT ;  /* 0x000000060300780c */ /* 0x000fe20003f05270 */
[----:B------:R-:W-:Y:S01]  /*07e0*/  IMAD.MOV.U32 R3, RZ, RZ, R39 ;  /* 0x000000ffff037224 */ /* 0x000fe200078e0027 */
[----:B------:R-:W-:-:S02]  /*07f0*/  DADD R42, R42, R40 ;  /* 0x000000002a2a7229 */ /* 0x000fc40000000028 */
[----:B------:R-:W-:Y:S02]  /*0800*/  FSEL R7, R40, R7, !P1 ;  /* 0x0000000728077208 */ /* 0x000fe40004800000 */
[----:B------:R-:W-:Y:S02]  /*0810*/  FSEL R41, R41, R35, !P1 ;  /* 0x0000002329297208 */ /* 0x000fe40004800000 */
[----:B------:R-:W-:-:S04]  /*0820*/  ISETP.NE.AND P1, PT, R38, RZ, PT ;  /* 0x000000ff2600720c */ /* 0x000fc80003f25270 */
[----:B------:R-:W-:Y:S02]  /*0830*/  FSEL R6, R42, R7, !P0 ;  /* 0x000000072a067208 */ /* 0x000fe40004000000 */
[----:B------:R-:W-:Y:S02]  /*0840*/  FSEL R7, R43, R41, !P0 ;  /* 0x000000292b077208 */ /* 0x000fe40004000000 */
[----:B------:R-:W-:-:S04]  /*0850*/  ISETP.GE.U32.AND P0, PT, R0, 0x20, PT ;  /* 0x000000200000780c */ /* 0x000fc80003f06070 */
[----:B------:R-:W-:-:S10]  /*0860*/  DADD R4, R2, R6 ;  /* 0x0000000002047229 */ /* 0x000fd40000000006 */
[----:B------:R-:W-:Y:S02]  /*0870*/  @P0 FSEL R2, R6, R4, !P1 ;  /* 0x0000000406020208 */ /* 0x000fe40004800000 */
[----:B------:R-:W-:Y:S02]  /*0880*/  @P0 FSEL R39, R7, R5, !P1 ;  /* 0x0000000507270208 */ /* 0x000fe40004800000 */
[----:B------:R-:W-:-:S03]  /*0890*/  ISETP.NE.AND P0, PT, R0, RZ, PT ;  /* 0x000000ff0000720c */ /* 0x000fc60003f05270 */
[----:B------:R-:W-:-:S06]  /*08a0*/  IMAD.MOV.U32 R3, RZ, RZ, R39 ;  /* 0x000000ffff037224 */ /* 0x000fcc00078e0027 */
[----:B------:R-:W-:-:S04]  /*08b0*/  DADD R4, R28, R2 ;  /* 0x000000001c047229 */ /* 0x000fc80000000002 */
[----:B------:R-:W-:Y:S07]  /*08c0*/  @P0 BRA `(.L_x_3) ;  /* 0x0000001000bc0947 */ /* 0x000fee0003800000 */
[----:B------:R-:W0:Y:S01]  /*08d0*/  LDS.64 R2, [UR4+0x50] ;  /* 0x00005004ff027984 */ /* 0x000e220008000a00 */
[----:B------:R-:W1:Y:S01]  /*08e0*/  LDC.64 R6, c[0x0][0x390] ;  /* 0x0000e400ff067b82 */ /* 0x000e620000000a00 */
[----:B------:R-:W-:Y:S02]  /*08f0*/  IMAD.MOV.U32 R40, RZ, RZ, 0x65 ;  /* 0x00000065ff287424 */ /* 0x000fe400078e00ff */
[----:B------:R-:W-:Y:S02]  /*0900*/  IMAD.MOV.U32 R41, RZ, RZ, 0x0 ;  /* 0x00000000ff297424 */ /* 0x000fe400078e00ff */
[----:B------:R-:W-:Y:S02]  /*0910*/  IMAD.MOV.U32 R4, RZ, RZ, R28 ;  /* 0x000000ffff047224 */ /* 0x000fe400078e001c */
[----:B------:R-:W-:Y:S01]  /*0920*/  IMAD.MOV.U32 R5, RZ, RZ, R29 ;  /* 0x000000ffff057224 */ /* 0x000fe200078e001d */
[----:B0-----:R-:W-:-:S07]  /*0930*/  DADD R42, R42, R2 ;  /* 0x000000002a2a7229 */ /* 0x001fce0000000002 */
[----:B-1----:R0:W-:Y:S01]  /*0940*/  ST.E.128.STRONG.GPU desc[UR8][R6.64+0x200], R40 ;  /* 0x0002002806007985 */ /* 0x0021e2000c10fd08 */
[----:B------:R-:W-:Y:S05]  /*0950*/  BRA `(.L_x_3) ;  /* 0x0000001000987947 */ /* 0x000fea0003800000 */
.L_x_2:
[----:B01----:R-:W-:Y:S01]  /*0960*/  DADD R4, R28, R30 ;  /* 0x000000001c047229 */ /* 0x003fe2000000001e */
[C---:B------:R-:W-:Y:S02]  /*0970*/  ISETP.NE.AND P1, PT, R38.reuse, 0x1f, PT ;  /* 0x0000001f2600780c */ /* 0x040fe40003f25270 */
[----:B------:R-:W-:-:S05]  /*0980*/  ISETP.NE.AND P2, PT, R38, RZ, PT ;  /* 0x000000ff2600720c */ /* 0x000fca0003f45270 */
        /* <DEDUP_REMOVED lines=36> */
[----:B------:R-:W-:-:S03]  /*0bd0*/  ISETP.NE.AND P0, PT, R3, 0x2, PT ;  /* 0x000000020300780c */ /* 0x000fc60003f05270 */
[----:B------:R-:W-:Y:S01]  /*0be0*/  @!P1 STS.64 [R49+0x20], R44 ;  /* 0x0000202c31009388 */ /* 0x000fe20000000a00 */
[----:B------:R-:W-:Y:S01]  /*0bf0*/  BAR.SYNC.DEFER_BLOCKING 0x0 ;  /* 0x0000000000007b1d */ /* 0x000fe20000010000 */
[----:B------:R-:W-:-:S05]  /*0c00*/  ISETP.NE.AND P1, PT, R3, 0x4, PT ;  /* 0x000000040300780c */ /* 0x000fca0003f25270 */
[----:B------:R-:W0:Y:S04]  /*0c10*/  LDS.128 R4, [UR4+0x20] ;  /* 0x00002004ff047984 */ /* 0x000e280008000c00 */
[----:B------:R-:W1:Y:S04]  /*0c20*/  LDS.128 R32, [UR4+0x30] ;  /* 0x00003004ff207984 */ /* 0x000e680008000c00 */
[----:B------:R-:W2:Y:S01]  /*0c30*/  LDS.128 R40, [UR4+0x40] ;  /* 0x00004004ff287984 */ /* 0x000ea20008000c00 */
[----:B0-----:R-:W-:-:S08]  /*0c40*/  DADD R6, R4, R6 ;  /* 0x0000000004067229 */ /* 0x001fd00000000006 */
[----:B-1----:R-:W-:Y:S02]  /*0c50*/  DADD R32, R6, R32 ;  /* 0x0000000006207229 */ /* 0x002fe40000000020 */
[----:B------:R-:W-:Y:S02]  /*0c60*/  FSEL R39, R6, R4, !P0 ;  /* 0x0000000406277208 */ /* 0x000fe40004000000 */
[----:B------:R-:W-:Y:S01]  /*0c70*/  FSEL R47, R7, R5, !P0 ;  /* 0x00000005072f7208 */ /* 0x000fe20004000000 */
[----:B------:R-:W-:Y:S01]  /*0c80*/  SHFL.UP PT, R4, R44, 0x1, RZ ;  /* 0x042000002c047989 */ /* 0x000fe200000e00ff */
[----:B------:R-:W-:Y:S02]  /*0c90*/  ISETP.NE.AND P0, PT, R3, 0x3, PT ;  /* 0x000000030300780c */ /* 0x000fe40003f05270 */
[----:B------:R-:W-:Y:S01]  /*0ca0*/  DADD R34, R34, R32 ;  /* 0x0000000022227229 */ /* 0x000fe20000000020 */
[----:B------:R-:W-:Y:S01]  /*0cb0*/  LDS.64 R6, [UR4+0x50] ;  /* 0x00005004ff067984 */ /* 0x000fe20008000a00 */
[----:B------:R-:W-:-:S02]  /*0cc0*/  FSEL R39, R32, R39, !P0 ;  /* 0x0000002720277208 */ /* 0x000fc40004000000 */
[----:B------:R-:W-:Y:S01]  /*0cd0*/  FSEL R47, R33, R47, !P0 ;  /* 0x0000002f212f7208 */ /* 0x000fe20004000000 */
[----:B------:R-:W0:Y:S01]  /*0ce0*/  SHFL.UP PT, R5, R45, 0x1, RZ ;  /* 0x042000002d057989 */ /* 0x000e2200000e00ff */
[----:B------:R-:W-:Y:S02]  /*0cf0*/  ISETP.NE.AND P0, PT, R3, 0x5, PT ;  /* 0x000000050300780c */ /* 0x000fe40003f05270 */
[----:B--2---:R-:W-:Y:S02]  /*0d00*/  DADD R40, R34, R40 ;  /* 0x0000000022287229 */ /* 0x004fe40000000028 */
[----:B------:R-:W-:Y:S02]  /*0d10*/  FSEL R33, R34, R39, !P1 ;  /* 0x0000002722217208 */ /* 0x000fe40004800000 */
[----:B------:R-:W-:Y:S02]  /*0d20*/  FSEL R39, R35, R47, !P1 ;  /* 0x0000002f23277208 */ /* 0x000fe40004800000 */
[----:B------:R-:W-:-:S02]  /*0d30*/  ISETP.NE.AND P1, PT, R3, 0x6, PT ;  /* 0x000000060300780c */ /* 0x000fc40003f25270 */
[----:B------:R-:W-:Y:S02]  /*0d40*/  DADD R42, R42, R40 ;  /* 0x000000002a2a7229 */ /* 0x000fe40000000028 */
[----:B------:R-:W-:Y:S02]  /*0d50*/  FSEL R35, R40, R33, !P0 ;  /* 0x0000002128237208 */ /* 0x000fe40004000000 */
[----:B------:R-:W-:Y:S02]  /*0d60*/  FSEL R41, R41, R39, !P0 ;  /* 0x0000002729297208 */ /* 0x000fe40004000000 */
[----:B------:R-:W-:-:S04]  /*0d70*/  ISETP.GT.U32.AND P0, PT, R0, 0x1f, PT ;  /* 0x0000001f0000780c */ /* 0x000fc80003f04070 */
[----:B------:R-:W-:Y:S02]  /*0d80*/  FSEL R34, R42, R35, !P1 ;  /* 0x000000232a227208 */ /* 0x000fe40004800000 */
[----:B------:R-:W-:Y:S02]  /*0d90*/  FSEL R35, R43, R41, !P1 ;  /* 0x000000292b237208 */ /* 0x000fe40004800000 */
[----:B------:R-:W-:-:S04]  /*0da0*/  ISETP.GE.U32.AND P1, PT, R0, 0x20, PT ;  /* 0x000000200000780c */ /* 0x000fc80003f26070 */
[----:B0-----:R-:W-:Y:S02]  /*0db0*/  DADD R32, R4, R34 ;  /* 0x0000000004207229 */ /* 0x001fe40000000022 */
[----:B------:R-:W-:-:S08]  /*0dc0*/  DADD R6, R42, R6 ;  /* 0x000000002a067229 */ /* 0x000fd00000000006 */
[----:B------:R-:W-:Y:S02]  /*0dd0*/  FSEL R32, R34, R32, !P2 ;  /* 0x0000002022207208 */ /* 0x000fe40005000000 */
[----:B------:R-:W-:Y:S02]  /*0de0*/  FSEL R33, R35, R33, !P2 ;  /* 0x0000002123217208 */ /* 0x000fe40005000000 */
[----:B------:R-:W-:Y:S02]  /*0df0*/  FSEL R40, R4, R32, !P1 ;  /* 0x0000002004287208 */ /* 0x000fe40004800000 */
[----:B------:R-:W-:Y:S01]  /*0e00*/  FSEL R39, R5, R33, !P1 ;  /* 0x0000002105277208 */ /* 0x000fe20004800000 */
[----:B------:R-:W-:Y:S06]  /*0e10*/  @P0 BRA `(.L_x_4) ;  /* 0x0000000c00400947 */ /* 0x000fec0003800000 */
[----:B------:R-:W0:Y:S01]  /*0e20*/  LDC.64 R34, c[0x0][0x390] ;  /* 0x0000e400ff227b82 */ /* 0x000e220000000a00 */
[----:B------:R-:W-:Y:S02]  /*0e30*/  ISETP.NE.AND P2, PT, R0, RZ, PT ;  /* 0x000000ff0000720c */ /* 0x000fe40003f45270 */
[----:B------:R-:W-:-:S05]  /*0e40*/  LOP3.LUT R41, RZ, R0, RZ, 0x33, !PT ;  /* 0x00000000ff297212 */ /* 0x000fca00078e33ff */
[----:B------:R-:W1:Y:S01]  /*0e50*/  LDC R3, c[0x0][0x370] ;  /* 0x0000dc00ff037b82 */ /* 0x000e620000000800 */
[----:B------:R-:W-:-:S05]  /*0e60*/  IMAD.IADD R41, R2, 0x1, R41 ;  /* 0x0000000102297824 */ /* 0x000fca00078e0229 */
[----:B------:R-:W-:Y:S01]  /*0e70*/  @!P2 IMAD.MOV.U32 R4, RZ, RZ, 0x64 ;  /* 0x00000064ff04a424 */ /* 0x000fe200078e00ff */
[----:B------:R2:W-:Y:S01]  /*0e80*/  @!P2 STS.64 [UR4+0x18], R6 ;  /* 0x00001806ff00a988 */ /* 0x0005e20008000a04 */
[----:B------:R-:W-:Y:S02]  /*0e90*/  @!P2 IMAD.MOV.U32 R5, RZ, RZ, 0x0 ;  /* 0x00000000ff05a424 */ /* 0x000fe400078e00ff */
[----:B0-----:R-:W-:-:S05]  /*0ea0*/  IMAD.WIDE R32, R2, 0x10, R34 ;  /* 0x0000001002207825 */ /* 0x001fca00078e0222 */
[----:B------:R2:W-:Y:S01]  /*0eb0*/  @!P2 ST.E.128.STRONG.GPU desc[UR8][R32.64+0x200], R4 ;  /* 0x000200042000a985 */ /* 0x0005e2000c10fd08 */
[----:B-1----:R-:W-:-:S13]  /*0ec0*/  ISETP.GT.U32.AND P1, PT, R3, 0x1f3, PT ;  /* 0x000001f30300780c */ /* 0x002fda0003f24070 */
[----:B------:R-:W-:Y:S05]  /*0ed0*/  @P1 BRA `(.L_x_5) ;  /* 0x0000000000081947 */ /* 0x000fea0003800000 */
[----:B------:R0:W-:Y:S06]  /*0ee0*/  MEMBAR.SC.CTA ;  /* 0x0000000000007992 */ /* 0x0001ec0000000000 */
[----:B0-----:R-:W-:Y:S05]  /*0ef0*/  BRA `(.L_x_6) ;  /* 0x0000000000087947 */ /* 0x001fea0003800000 */
.L_x_5:
[----:B------:R-:W-:Y:S05]  /*0f00*/  NANOSLEEP 0x4bf ;  /* 0x000004bf0000795d */ /* 0x000fea0003800000 */
[----:B------:R-:W-:Y:S01]  /*0f10*/  NOP ;  /* 0x0000000000007918 */ /* 0x000fe20000000000 */
.L_x_6:
[----:B------:R-:W-:-:S05]  /*0f20*/  IMAD.WIDE R2, R41, 0x10, R34 ;  /* 0x0000001029027825 */ /* 0x000fca00078e0222 */
[----:B--2---:R-:W2:Y:S01]  /*0f30*/  LD.E.128.STRONG.GPU R32, desc[UR8][R2.64+0x200] ;  /* 0x0002000802207980 */ /* 0x004ea2000c10fd00 */
[----:B------:R-:W-:Y:S01]  /*0f40*/  UMOV UR5, 0xffffffff ;  /* 0xffffffff00057882 */ /* 0x000fe20000000000 */
[----:B--2---:R-:W-:-:S04]  /*0f50*/  ISETP.NE.U32.AND P0, PT, R32, 0x63, PT ;  /* 0x000000632000780c */ /* 0x004fc80003f05070 */
[----:B------:R-:W-:Y:S01]  /*0f60*/  ISETP.NE.AND.EX P0, PT, R33, RZ, PT, P0 ;  /* 0x000000ff2100720c */ /* 0x000fe20003f05300 */
[----:B------:R-:W-:-:S12]  /*0f70*/  BRA.DIV UR5, `(.L_x_7) ;  /* 0x0000003205fc7947 */ /* 0x000fd8000b800000 */
[----:B------:R-:W-:-:S13]  /*0f80*/  VOTE.ANY P0, !P0 ;  /* 0x0000000000ff7806 */ /* 0x000fda0004000100 */
.L_x_46:
[----:B------:R-:W-:Y:S05]  /*0f90*/  @!P0 BRA `(.L_x_8) ;  /* 0x0000000000348947 */ /* 0x000fea0003800000 */
.L_x_12:
[----:B------:R-:W-:Y:S05]  /*0fa0*/  YIELD ;  /* 0x0000000000007946 */ /* 0x000fea0003800000 */
[----:B------:R-:W-:Y:S05]  /*0fb0*/  @P1 BRA `(.L_x_9) ;  /* 0x0000000000081947 */ /* 0x000fea0003800000 */
[----:B------:R0:W-:Y:S06]  /*0fc0*/  MEMBAR.SC.CTA ;  /* 0x0000000000007992 */ /* 0x0001ec0000000000 */
[----:B0-----:R-:W-:Y:S05]  /*0fd0*/  BRA `(.L_x_10) ;  /* 0x0000000000087947 */ /* 0x001fea0003800000 */
.L_x_9:
[----:B------:R-:W-:Y:S05]  /*0fe0*/  NANOSLEEP 0x240 ;  /* 0x000002400000795d */ /* 0x000fea0003800000 */
[----:B------:R-:W-:Y:S01]  /*0ff0*/  NOP ;  /* 0x0000000000007918 */ /* 0x000fe20000000000 */
.L_x_10:
[----:B------:R-:W2:Y:S01]  /*1000*/  LD.E.128.STRONG.GPU R32, desc[UR8][R2.64+0x200] ;  /* 0x0002000802207980 */ /* 0x000ea2000c10fd00 */
[----:B------:R-:W-:Y:S01]  /*1010*/  UMOV UR5, 0xffffffff ;  /* 0xffffffff00057882 */ /* 0x000fe20000000000 */
[----:B--2---:R-:W-:-:S04]  /*1020*/  ISETP.NE.U32.AND P0, PT, R32, 0x63, PT ;  /* 0x000000632000780c */ /* 0x004fc80003f05070 */
[----:B------:R-:W-:Y:S01]  /*1030*/  ISETP.NE.AND.EX P0, PT, R33, RZ, PT, P0 ;  /* 0x000000ff2100720c */ /* 0x000fe20003f05300 */
[----:B------:R-:W-:-:S12]  /*1040*/  BRA.DIV UR5, `(.L_x_11) ;  /* 0x0000003205e87947 */ /* 0x000fd8000b800000 */
[----:B------:R-:W-:-:S13]  /*1050*/  VOTE.ANY P0, !P0 ;  /* 0x0000000000ff7806 */ /* 0x000fda0004000100 */
.L_x_49:
[----:B------:R-:W-:Y:S05]  /*1060*/  @P0 BRA `(.L_x_12) ;  /* 0xfffffffc00cc0947 */ /* 0x000fea000383ffff */
.L_x_8:
[----:B------:R-:W-:Y:S01]  /*1070*/  UMOV UR5, 0xffffffff ;  /* 0xffffffff00057882 */ /* 0x000fe20000000000 */
[----:B------:R-:W-:-:S04]  /*1080*/  ISETP.NE.U32.AND P0, PT, R32, 0x65, PT ;  /* 0x000000652000780c */ /* 0x000fc80003f05070 */
[----:B------:R-:W-:Y:S01]  /*1090*/  ISETP.NE.AND.EX P0, PT, R33, RZ, PT, P0 ;  /* 0x000000ff2100720c */ /* 0x000fe20003f05300 */
[----:B------:R-:W-:-:S12]  /*10a0*/  BRA.DIV UR5, `(.L_x_13) ;  /* 0x0000003205f07947 */ /* 0x000fd8000b800000 */
[----:B------:R-:W0:Y:S01]  /*10b0*/  S2R R44, SR_GEMASK ;  /* 0x00000000002c7919 */ /* 0x000e220000003c00 */
[----:B------:R-:W-:Y:S01]  /*10c0*/  VOTE.ANY R5, PT, !P0 ;  /* 0x0000000000057806 */ /* 0x000fe200040e0100 */
[----:B------:R-:W-:Y:S01]  /*10d0*/  IMAD.MOV.U32 R4, RZ, RZ, R34 ;  /* 0x000000ffff047224 */ /* 0x000fe200078e0022 */
[----:B------:R-:W1:Y:S02]  /*10e0*/  LDCU.64 UR6, c[0x0][0x390] ;  /* 0x00007200ff0677ac */ /* 0x000e640008000a00 */
[----:B-1----:R-:W-:-:S04]  /*10f0*/  UIADD3 UR5, UP0, UPT, UR6, 0x200, URZ ;  /* 0x0000020006057890 */ /* 0x002fc8000ff1e0ff */
[----:B------:R-:W-:Y:S02]  /*1100*/  UIADD3.X UR6, UPT, UPT, URZ, UR7, URZ, UP0, !UPT ;  /* 0x00000007ff067290 */ /* 0x000fe400087fe4ff */
[----:B------:R-:W-:-:S04]  /*1110*/  IMAD.U32 R46, RZ, RZ, UR5 ;  /* 0x00000005ff2e7e24 */ /* 0x000fc8000f8e00ff */
[----:B------:R-:W-:Y:S01]  /*1120*/  IMAD.U32 R47, RZ, RZ, UR6 ;  /* 0x00000006ff2f7e24 */ /* 0x000fe2000f8e00ff */
[----:B0-----:R-:W-:-:S05]  /*1130*/  LOP3.LUT R5, R5, 0x80000000, R44, 0xec, !PT ;  /* 0x8000000005057812 */ /* 0x001fca00078eec2c */
[----:B------:R-:W-:-:S05]  /*1140*/  VIADD R0, R5, 0xffffffff ;  /* 0xffffffff05007836 */ /* 0x000fca0000000000 */
[----:B------:R-:W-:Y:S01]  /*1150*/  LOP3.LUT R0, R5, R0, RZ, 0xc, !PT ;  /* 0x0000000005007212 */ /* 0x000fe200078e0cff */
[----:B------:R-:W-:-:S05]  /*1160*/  IMAD.MOV.U32 R5, RZ, RZ, R35 ;  /* 0x000000ffff057224 */ /* 0x000fca00078e0023 */
[----:B------:R-:W0:Y:S02]  /*1170*/  POPC R0, R0 ;  /* 0x0000000000007309 */ /* 0x000e240000000000 */
[----:B0-----:R-:W0:Y:S01]  /*1180*/  SHFL.DOWN PT, R42, R34, 0x1, R0 ;  /* 0x08200000222a7989 */ /* 0x001e2200000e0000 */
[----:B------:R-:W-:-:S03]  /*1190*/  ISETP.GE.AND P0, PT, R38, R0, PT ;  /* 0x000000002600720c */ /* 0x000fc60003f06270 */
[----:B------:R-:W1:Y:S01]  /*11a0*/  SHFL.DOWN PT, R43, R35, 0x1, R0 ;  /* 0x08200000232b7989 */ /* 0x000e6200000e0000 */
[----:B0-----:R-:W-:Y:S02]  /*11b0*/  IMAD.MOV.U32 R2, RZ, RZ, R42 ;  /* 0x000000ffff027224 */ /* 0x001fe400078e002a */
[----:B-1----:R-:W-:-:S06]  /*11c0*/  IMAD.MOV.U32 R3, RZ, RZ, R43 ;  /* 0x000000ffff037224 */ /* 0x002fcc00078e002b */
[----:B------:R-:W-:Y:S01]  /*11d0*/  DADD R2, R2, R4 ;  /* 0x0000000002027229 */ /* 0x000fe20000000004 */
[----:B------:R-:W-:-:S09]  /*11e0*/  VIADD R5, R38, 0x2 ;  /* 0x0000000226057836 */ /* 0x000fd20000000000 */
[----:B------:R-:W-:Y:S02]  /*11f0*/  FSEL R42, R2, R34, !P0 ;  /* 0x00000022022a7208 */ /* 0x000fe40004000000 */
[----:B------:R-:W-:Y:S02]  /*1200*/  FSEL R43, R3, R35, !P0 ;  /* 0x00000023032b7208 */ /* 0x000fe40004000000 */
[----:B------:R-:W-:Y:S01]  /*1210*/  ISETP.GT.AND P0, PT, R5, R0, PT ;  /* 0x000000000500720c */ /* 0x000fe20003f04270 */
[----:B------:R-:W0:Y:S01]  /*1220*/  SHFL.DOWN PT, R45, R42, 0x2, R0 ;  /* 0x084000002a2d7989 */ /* 0x000e2200000e0000 */
[----:B------:R-:W-:-:S03]  /*1230*/  VIADD R5, R38, 0x4 ;  /* 0x0000000426057836 */ /* 0x000fc60000000000 */
[----:B------:R-:W1:Y:S01]  /*1240*/  SHFL.DOWN PT, R4, R43, 0x2, R0 ;  /* 0x084000002b047989 */ /* 0x000e6200000e0000 */
[----:B0-----:R-:W-:Y:S02]  /*1250*/  IMAD.MOV.U32 R2, RZ, RZ, R45 ;  /* 0x000000ffff027224 */ /* 0x001fe400078e002d */
[----:B-1----:R-:W-:-:S06]  /*1260*/  IMAD.MOV.U32 R3, RZ, RZ, R4 ;  /* 0x000000ffff037224 */ /* 0x002fcc00078e0004 */
[----:B------:R-:W-:-:S10]  /*1270*/  DADD R2, R2, R42 ;  /* 0x0000000002027229 */ /* 0x000fd4000000002a */
[----:B------:R-:W-:Y:S02]  /*1280*/  FSEL R34, R42, R2, P0 ;  /* 0x000000022a227208 */ /* 0x000fe40000000000 */
[----:B------:R-:W-:Y:S02]  /*1290*/  FSEL R35, R43, R3, P0 ;  /* 0x000000032b237208 */ /* 0x000fe40000000000 */
        /* <DEDUP_REMOVED lines=12> */
[----:B------:R-:W1:Y:S02]  /*1360*/  SHFL.DOWN PT, R4, R43, 0x8, R0 ;  /* 0x090000002b047989 */ /* 0x000e6400000e0000 */
[----:B------:R-:W-:Y:S01]  /*1370*/  ISETP.GT.AND P3, PT, R5, R0, PT ;  /* 0x000000000500720c */ /* 0x000fe20003f64270 */
[----:B0-----:R-:W-:Y:S02]  /*1380*/  IMAD.MOV.U32 R2, RZ, RZ, R45 ;  /* 0x000000ffff027224 */ /* 0x001fe400078e002d */
[----:B-1----:R-:W-:-:S06]  /*1390*/  IMAD.MOV.U32 R3, RZ, RZ, R4 ;  /* 0x000000ffff037224 */ /* 0x002fcc00078e0004 */
[----:B------:R-:W-:-:S10]  /*13a0*/  DADD R2, R2, R42 ;  /* 0x0000000002027229 */ /* 0x000fd4000000002a */
[----:B------:R-:W-:Y:S02]  /*13b0*/  FSEL R34, R42, R2, P0 ;  /* 0x000000022a227208 */ /* 0x000fe40000000000 */
[----:B------:R-:W-:Y:S02]  /*13c0*/  FSEL R35, R43, R3, P0 ;  /* 0x000000032b237208 */ /* 0x000fe40000000000 */
[----:B------:R-:W-:Y:S01]  /*13d0*/  ISETP.NE.U32.AND P0, PT, R32, 0x65, PT ;  /* 0x000000652000780c */ /* 0x000fe20003f05070 */
[----:B------:R-:W0:Y:S03]  /*13e0*/  SHFL.DOWN PT, R45, R34, 0x10, R0 ;  /* 0x0a000000222d7989 */ /* 0x000e2600000e0000 */
[----:B------:R-:W-:Y:S01]  /*13f0*/  ISETP.NE.AND.EX P0, PT, R33, RZ, PT, P0 ;  /* 0x000000ff2100720c */ /* 0x000fe20003f05300 */
[----:B------:R-:W1:-:S12]  /*1400*/  SHFL.DOWN PT, R4, R35, 0x10, R0 ;  /* 0x0a00000023047989 */ /* 0x000e5800000e0000 */
[----:B------:R-:W-:Y:S01]  /*1410*/  VOTE.ALL P0, P0 ;  /* 0x0000000000ff7806 */ /* 0x000fe20000000000 */
[----:B0-----:R-:W-:Y:S02]  /*1420*/  IMAD.MOV.U32 R2, RZ, RZ, R45 ;  /* 0x000000ffff027224 */ /* 0x001fe400078e002d */
[----:B-1----:R-:W-:-:S06]  /*1430*/  IMAD.MOV.U32 R3, RZ, RZ, R4 ;  /* 0x000000ffff037224 */ /* 0x002fcc00078e0004 */
[----:B------:R-:W-:-:S10]  /*1440*/  DADD R2, R2, R34 ;  /* 0x0000000002027229 */ /* 0x000fd40000000022 */
[----:B------:R-:W-:Y:S02]  /*1450*/  FSEL R42, R34, R2, P3 ;  /* 0x00000002222a7208 */ /* 0x000fe40001800000 */
[----:B------:R-:W-:-:S07]  /*1460*/  FSEL R43, R35, R3, P3 ;  /* 0x00000003232b7208 */ /* 0x000fce0001800000 */
.L_x_63:
[----:B------:R-:W-:Y:S05]  /*1470*/  @!P0 BRA `(.L_x_14) ;  /* 0x0000000400508947 */ /* 0x000fea0003800000 */
.L_x_22:
[----:B------:R-:W-:-:S05]  /*1480*/  IMAD.WIDE R2, R41, 0x10, R46 ;  /* 0x0000001029027825 */ /* 0x000fca00078e022e */
[----:B------:R-:W2:Y:S01]  /*1490*/  LD.E.128.STRONG.GPU R32, desc[UR8][R2.64+-0x200] ;  /* 0xfffe000802207980 */ /* 0x000ea2000c10fd00 */
[----:B------:R-:W-:Y:S05]  /*14a0*/  YIELD ;  /* 0x0000000000007946 */ /* 0x000fea0003800000 */
[----:B------:R-:W-:Y:S01]  /*14b0*/  UMOV UR5, 0xffffffff ;  /* 0xffffffff00057882 */ /* 0x000fe20000000000 */
[----:B--2---:R-:W-:-:S04]  /*14c0*/  ISETP.NE.U32.AND P0, PT, R32, 0x63, PT ;  /* 0x000000632000780c */ /* 0x004fc80003f05070 */
[----:B------:R-:W-:Y:S01]  /*14d0*/  ISETP.NE.AND.EX P0, PT, R33, RZ, PT, P0 ;  /* 0x000000ff2100720c */ /* 0x000fe20003f05300 */
[----:B------:R-:W-:-:S12]  /*14e0*/  BRA.DIV UR5, `(.L_x_15) ;  /* 0x0000003605a07947 */ /* 0x000fd8000b800000 */
[----:B------:R-:W-:-:S13]  /*14f0*/  VOTE.ANY P0, !P0 ;  /* 0x0000000000ff7806 */ /* 0x000fda0004000100 */
.L_x_66:
[----:B------:R-:W-:Y:S05]  /*1500*/  @!P0 BRA `(.L_x_16) ;  /* 0x0000000000348947 */ /* 0x000fea0003800000 */
.L_x_20:
[----:B------:R-:W-:Y:S05]  /*1510*/  YIELD ;  /* 0x0000000000007946 */ /* 0x000fea0003800000 */
[----:B------:R-:W-:Y:S05]  /*1520*/  @P1 BRA `(.L_x_17) ;  /* 0x0000000000081947 */ /* 0x000fea0003800000 */
[----:B------:R0:W-:Y:S06]  /*1530*/  MEMBAR.SC.CTA ;  /* 0x0000000000007992 */ /* 0x0001ec0000000000 */
[----:B0-----:R-:W-:Y:S05]  /*1540*/  BRA `(.L_x_18) ;  /* 0x0000000000087947 */ /* 0x001fea0003800000 */
.L_x_17:
[----:B------:R-:W-:Y:S05]  /*1550*/  NANOSLEEP 0x240 ;  /* 0x000002400000795d */ /* 0x000fea0003800000 */
[----:B------:R-:W-:Y:S01]  /*1560*/  NOP ;  /* 0x0000000000007918 */ /* 0x000fe20000000000 */
.L_x_18:
[----:B------:R-:W2:Y:S01]  /*1570*/  LD.E.128.STRONG.GPU R32, desc[UR8][R2.64+-0x200] ;  /* 0xfffe000802207980 */ /* 0x000ea2000c10fd00 */
[----:B------:R-:W-:Y:S01]  /*1580*/  UMOV UR5, 0xffffffff ;  /* 0xffffffff00057882 */ /* 0x000fe20000000000 */
[----:B--2---:R-:W-:-:S04]  /*1590*/  ISETP.NE.U32.AND P0, PT, R32, 0x63, PT ;  /* 0x000000632000780c */ /* 0x004fc80003f05070 */
[----:B------:R-:W-:Y:S01]  /*15a0*/  ISETP.NE.AND.EX P0, PT, R33, RZ, PT, P0 ;  /* 0x000000ff2100720c */ /* 0x000fe20003f05300 */
[----:B------:R-:W-:-:S12]  /*15b0*/  BRA.DIV UR5, `(.L_x_19) ;  /* 0x00000036058c7947 */ /* 0x000fd8000b800000 */
[----:B------:R-:W-:-:S13]  /*15c0*/  VOTE.ANY P0, !P0 ;  /* 0x0000000000ff7806 */ /* 0x000fda0004000100 */
.L_x_69:
[----:B------:R-:W-:Y:S05]  /*15d0*/  @P0 BRA `(.L_x_20) ;  /* 0xfffffffc00cc0947 */ /* 0x000fea000383ffff */
.L_x_16:
[----:B------:R-:W-:Y:S01]  /*15e0*/  UMOV UR5, 0xffffffff ;  /* 0xffffffff00057882 */ /* 0x000fe20000000000 */
[----:B------:R-:W-:-:S04]  /*15f0*/  ISETP.NE.U32.AND P0, PT, R32, 0x65, PT ;  /* 0x000000652000780c */ /* 0x000fc80003f05070 */
[----:B------:R-:W-:Y:S01]  /*1600*/  ISETP.NE.AND.EX P0, PT, R33, RZ, PT, P0 ;  /* 0x000000ff2100720c */ /* 0x000fe20003f05300 */
[----:B------:R-:W-:-:S12]  /*1610*/  BRA.DIV UR5, `(.L_x_21) ;  /* 0x0000003605947947 */ /* 0x000fd8000b800000 */
[----:B------:R-:W-:Y:S01]  /*1620*/  VOTE.ANY R5, PT, !P0 ;  /* 0x0000000000057806 */ /* 0x000fe200040e0100 */
[----:B------:R-:W-:Y:S02]  /*1630*/  IMAD.MOV.U32 R4, RZ, RZ, R34 ;  /* 0x000000ffff047224 */ /* 0x000fe400078e0022 */
[----:B------:R-:W-:Y:S01]  /*1640*/  VIADD R41, R41, 0xffffffe0 ;  /* 0xffffffe029297836 */ /* 0x000fe20000000000 */
[----:B------:R-:W-:-:S05]  /*1650*/  LOP3.LUT R5, R5, 0x80000000, R44, 0xec, !PT ;  /* 0x8000000005057812 */ /* 0x000fca00078eec2c */
        /* <DEDUP_REMOVED lines=31> */
[-C--:B------:R-:W-:Y:S01]  /*1850*/  ISETP.GT.AND P0, PT, R5, R0.reuse, PT ;  /* 0x000000000500720c */ /* 0x080fe20003f04270 */
[----:B------:R-:W0:Y:S01]  /*1860*/  SHFL.DOWN PT, R50, R45, 0x8, R0 ;  /* 0x090000002d327989 */ /* 0x000e2200000e0000 */
[----:B------:R-:W-:Y:S02]  /*1870*/  IMAD.MOV.U32 R48, RZ, RZ, R45 ;  /* 0x000000ffff307224 */ /* 0x000fe400078e002d */
[----:B------:R-:W-:Y:S01]  /*1880*/  VIADD R5, R38, 0x10 ;  /* 0x0000001026057836 */ /* 0x000fe20000000000 */
[----:B------:R-:W1:Y:S04]  /*1890*/  SHFL.DOWN PT, R51, R49, 0x8, R0 ;  /* 0x0900000031337989 */ /* 0x000e6800000e0000 */
[----:B------:R-:W-:Y:S01]  /*18a0*/  ISETP.GT.AND P3, PT, R5, R0, PT ;  /* 0x000000000500720c */ /* 0x000fe20003f64270 */
[----:B0-----:R-:W-:-:S02]  /*18b0*/  IMAD.MOV.U32 R2, RZ, RZ, R50 ;  /* 0x000000ffff027224 */ /* 0x001fc400078e0032 */
        /* <DEDUP_REMOVED lines=13> */
[----:B------:R-:W-:-:S06]  /*1990*/  FSEL R3, R35, R3, P3 ;  /* 0x0000000323037208 */ /* 0x000fcc0001800000 */
[----:B------:R-:W-:-:S11]  /*19a0*/  DADD R42, R42, R2 ;  /* 0x000000002a2a7229 */ /* 0x000fd60000000002 */
.L_x_83:
[----:B------:R-:W-:Y:S05]  /*19b0*/  @P0 BRA `(.L_x_22) ;  /* 0xfffffff800b00947 */ /* 0x000fea000383ffff */
.L_x_14:
[----:B------:R-:W-:Y:S01]  /*19c0*/  ISETP.NE.AND P0, PT, R38, RZ, PT ;  /* 0x000000ff2600720c */ /* 0x000fe20003f05270 */
[----:B------:R-:W0:Y:S01]  /*19d0*/  @!P2 S2R R33, SR_CgaCtaId ;  /* 0x000000000021a919 */ /* 0x000e220000008800 */
[----:B------:R-:W1:Y:S01]  /*19e0*/  LDC R0, c[0x0][0x398] ;  /* 0x0000e600ff007b82 */ /* 0x000e620000000800 */
[----:B------:R-:W-:Y:S01]  /*19f0*/  @!P2 DADD R6, R6, R42 ;  /* 0x000000000606a229 */ /* 0x000fe2000000002a */
[----:B------:R-:W-:-:S06]  /*1a00*/  @!P2 IMAD.MOV.U32 R4, RZ, RZ, 0x65 ;  /* 0x00000065ff04a424 */ /* 0x000fcc00078e00ff */
[----:B------:R-:W2:Y:S03]  /*1a10*/  LDC.64 R2, c[0x0][0x390] ;  /* 0x0000e400ff027b82 */ /* 0x000ea60000000a00 */
[----:B------:R-:W3:Y:S01]  /*1a20*/  @!P0 S2R R41, SR_CgaCtaId ;  /* 0x0000000000298919 */ /* 0x000ee20000008800 */
[----:B------:R-:W-:Y:S01]  /*1a30*/  @!P0 MOV R32, 0x400 ;  /* 0x0000040000208802 */ /* 0x000fe20000000f00 */
[----:B-1----:R-:W-:Y:S01]  /*1a40*/  VIADD R5, R0, UR10 ;  /* 0x0000000a00057c36 */ /* 0x002fe20008000000 */
[----:B------:R-:W-:-:S04]  /*1a50*/  @!P2 MOV R0, 0x400 ;  /* 0x000004000000a802 */ /* 0x000fc80000000f00 */
[----:B0-----:R-:W-:Y:S01]  /*1a60*/  @!P2 LEA R35, R33, R0, 0x18 ;  /* 0x000000002123a211 */ /* 0x001fe200078ec0ff */
[----:B--2---:R-:W-:-:S04]  /*1a70*/  IMAD.WIDE R2, R5, 0x10, R2 ;  /* 0x0000001005027825 */ /* 0x004fc800078e0202 */
[----:B------:R-:W-:Y:S02]  /*1a80*/  @!P2 IMAD.MOV.U32 R5, RZ, RZ, 0x0 ;  /* 0x00000000ff05a424 */ /* 0x000fe400078e00ff */
[----:B------:R-:W-:Y:S02]  /*1a90*/  IMAD.MOV.U32 R33, RZ, RZ, R39 ;  /* 0x000000ffff217224 */ /* 0x000fe400078e0027 */
[----:B------:R-:W-:Y:S01]  /*1aa0*/  @!P0 IMAD.MOV.U32 R33, RZ, RZ, R43 ;  /* 0x000000ffff218224 */ /* 0x000fe200078e002b */
[----:B------:R0:W-:Y:S01]  /*1ab0*/  @!P2 ST.E.128.STRONG.GPU desc[UR8][R2.64+0x200], R4 ;  /* 0x000200040200a985 */ /* 0x0001e2000c10fd08 */
[----:B---3--:R-:W-:Y:S01]  /*1ac0*/  @!P0 LEA R41, R41, R32, 0x18 ;  /* 0x0000002029298211 */ /* 0x008fe200078ec0ff */
[----:B------:R-:W-:Y:S02]  /*1ad0*/  IMAD.MOV.U32 R32, RZ, RZ, R40 ;  /* 0x000000ffff207224 */ /* 0x000fe400078e0028 */
[----:B------:R0:W-:Y:S01]  /*1ae0*/  @!P2 STS.64 [R35+0x10], R6 ;  /* 0x000010062300a388 */ /* 0x0001e20000000a00 */
[----:B------:R-:W-:-:S03]  /*1af0*/  @!P0 IMAD.MOV.U32 R32, RZ, RZ, R42 ;  /* 0x000000ffff208224 */ /* 0x000fc600078e002a */
[----:B------:R0:W-:Y:S04]  /*1b00*/  @!P2 STS.64 [R35+0x8], R42 ;  /* 0x0000082a2300a388 */ /* 0x0001e80000000a00 */
[----:B------:R0:W-:Y:S02]  /*1b10*/  @!P0 STS.64 [R41+0x60], R42 ;  /* 0x0000602a29008388 */ /* 0x0001e40000000a00 */
.L_x_4:
[----:B------:R-:W1:Y:S01]  /*1b20*/  S2R R0, SR_TID.X ;  /* 0x0000000000007919 */ /* 0x000e620000002100 */
[----:B------:R-:W-:Y:S05]  /*1b30*/  WARPSYNC.ALL ;  /* 0x0000000000007948 */ /* 0x000fea0003800000 */
[----:B------:R-:W-:Y:S01]  /*1b40*/  BAR.SYNC.DEFER_BLOCKING 0x0 ;  /* 0x0000000000007b1d */ /* 0x000fe20000010000 */
[----:B-1----:R-:W-:-:S13]  /*1b50*/  ISETP.NE.AND P0, PT, R0, RZ, PT ;  /* 0x000000ff0000720c */ /* 0x002fda0003f05270 */
[----:B0-----:R-:W0:Y:S01]  /*1b60*/  @P0 S2R R3, SR_CgaCtaId ;  /* 0x0000000000030919 */ /* 0x001e220000008800 */
[----:B------:R-:W-:-:S04]  /*1b70*/  @P0 MOV R0, 0x400 ;  /* 0x0000040000000802 */ /* 0x000fc80000000f00 */
[----:B0-----:R-:W-:-:S06]  /*1b80*/  @P0 LEA R3, R3, R0, 0x18 ;  /* 0x0000000003030211 */ /* 0x001fcc00078ec0ff */
[----:B------:R-:W0:Y:S02]  /*1b90*/  @P0 LDS.64 R2, [R3+0x60] ;  /* 0x0000600003020984 */ /* 0x000e240000000a00 */
[----:B0-----:R-:W-:-:S08]  /*1ba0*/  @P0 DADD R32, R32, R2 ;  /* 0x0000000020200229 */ /* 0x001fd00000000002 */
[----:B------:R-:W-:-:S11]  /*1bb0*/  DADD R4, R28, R32 ;  /* 0x000000001c047229 */ /* 0x000fd60000000020 */
.L_x_3:
[----:B------:R-:W-:Y:S05]  /*1bc0*/  BSYNC.RECONVERGENT B0 ;  /* 0x0000000000007941 */ /* 0x000fea0003800200 */
.L_x_1:
[----:B0-----:R-:W-:Y:S01]  /*1bd0*/  DADD R6, R30, R4 ;  /* 0x000000001e067229 */ /* 0x001fe20000000004 */
[----:B------:R-:W0:Y:S01]  /*1be0*/  S2R R0, SR_TID.X ;  /* 0x0000000000007919 */ /* 0x000e220000002100 */
[----:B------:R-:W1:Y:S01]  /*1bf0*/  S2UR UR6, SR_CgaCtaId ;  /* 0x00000000000679c3 */ /* 0x000e620000008800 */
[----:B------:R-:W-:Y:S01]  /*1c00*/  UMOV UR5, 0x400 ;  /* 0x0000040000057882 */ /* 0x000fe20000000000 */
[----:B------:R-:W2:Y:S04]  /*1c10*/  S2R R3, SR_LANEID ;  /* 0x0000000000037919 */ /* 0x000ea80000000000 */
[----:B------:R-:W-:Y:S02]  /*1c20*/  DADD R24, R24, R6 ;  /* 0x0000000018187229 */ /* 0x000fe40000000006 */
[----:B------:R-:W-:Y:S06]  /*1c30*/  BAR.SYNC.DEFER_BLOCKING 0x0 ;  /* 0x0000000000007b1d */ /* 0x000fec0000010000 */
[----:B------:R-:W-:-:S08]  /*1c40*/  DADD R26, R26, R24 ;  /* 0x000000001a1a7229 */ /* 0x000fd00000000018 */
[----:B------:R-:W-:Y:S01]  /*1c50*/  DADD R20, R20, R26 ;  /* 0x0000000014147229 */ /* 0x000fe2000000001a */
[----:B-1----:R-:W-:Y:S01]  /*1c60*/  ULEA UR5, UR6, UR5, 0x18 ;  /* 0x0000000506057291 */ /* 0x002fe2000f8ec0ff */
[----:B------:R-:W1:Y:S06]  /*1c70*/  LDCU.64 UR6, c[0x0][0x388] ;  /* 0x00007100ff0677ac */ /* 0x000e6c0008000a00 */
[----:B------:R-:W-:Y:S01]  /*1c80*/  DADD R22, R22, R20 ;  /* 0x0000000016167229 */ /* 0x000fe20000000014 */
[----:B0-----:R-:W-:-:S05]  /*1c90*/  SHF.R.U32.HI R0, RZ, 0x5, R0 ;  /* 0x00000005ff007819 */ /* 0x001fca0000011600 */
[----:B--2---:R-:W-:Y:S02]  /*1ca0*/  IMAD R0, R0, 0x180, R3 ;  /* 0x0000018000007824 */ /* 0x004fe400078e0203 */
[----:B------:R-:W-:-:S03]  /*1cb0*/  DADD R16, R16, R22 ;  /* 0x0000000010107229 */ /* 0x000fc60000000016 */
[----:B------:R-:W-:Y:S02]  /*1cc0*/  LEA R0, R0, UR5, 0x3 ;  /* 0x0000000500007c11 */ /* 0x000fe4000f8e18ff */
[----:B-1----:R-:W-:-:S03]  /*1cd0*/  IADD3 R36, P0, PT, R36, UR6, RZ ;  /* 0x0000000624247c10 */ /* 0x002fc6000ff1e0ff */
[----:B------:R-:W-:Y:S01]  /*1ce0*/  DADD R18, R18, R16 ;  /* 0x0000000012127229 */ /* 0x000fe20000000010 */
[----:B------:R-:W-:Y:S01]  /*1cf0*/  IMAD R35, R3, 0x58, R0 ;  /* 0x0000005803237824 */ /* 0x000fe200078e0200 */
[----:B------:R-:W-:-:S04]  /*1d00*/  IADD3.X R37, PT, PT, R37, UR7, RZ, P0, !PT ;  /* 0x0000000725257c10 */ /* 0x000fc800087fe4ff */
[----:B------:R-:W-:Y:S02]  /*1d10*/  STS.128 [R35], R4 ;  /* 0x0000000423007388 */ /* 0x000fe40000000c00 */
[----:B------:R-:W-:Y:S02]  /*1d20*/  DADD R12, R12, R18 ;  /* 0x000000000c0c7229 */ /* 0x000fe40000000012 */
[----:B------:R-:W-:Y:S04]  /*1d30*/  STS.128 [R35+0x10], R24 ;  /* 0x0000101823007388 */ /* 0x000fe80000000c00 */
[----:B------:R-:W-:Y:S02]  /*1d40*/  STS.128 [R35+0x20], R20 ;  /* 0x0000201423007388 */ /* 0x000fe40000000c00 */
[----:B------:R-:W-:-:S02]  /*1d50*/  DADD R14, R14, R12 ;  /* 0x000000000e0e7229 */ /* 0x000fc4000000000c */
[----:B------:R-:W-:Y:S05]  /*1d60*/  STS.128 [R35+0x30], R16 ;  /* 0x0000301023007388 */ /* 0x000fea0000000c00 */
[----:B------:R-:W-:Y:S01]  /*1d70*/  STS.128 [R35+0x40], R12 ;  /* 0x0000400c23007388 */ /* 0x000fe20000000c00 */
[----:B------:R-:W-:-:S08]  /*1d80*/  DADD R8, R8, R14 ;  /* 0x0000000008087229 */ /* 0x000fd0000000000e */
[----:B------:R-:W-:-:S07]  /*1d90*/  DADD R10, R10, R8 ;  /* 0x000000000a0a7229 */ /* 0x000fce0000000008 */
[----:B------:R-:W-:Y:S01]  /*1da0*/  STS.128 [R35+0x50], R8 ;  /* 0x0000500823007388 */ /* 0x000fe20000000c00 */
[----:B------:R-:W-:-:S03]  /*1db0*/  NOP ;  /* 0x0000000000007918 */ /* 0x000fc60000000000 */
[----:B------:R-:W0:Y:S04]  /*1dc0*/  LDS.64 R2, [R0] ;  /* 0x0000000000027984 */ /* 0x000e280000000a00 */
[----:B------:R-:W1:Y:S04]  /*1dd0*/  LDS.64 R28, [R0+0x100] ;  /* 0x00010000001c7984 */ /* 0x000e680000000a00 */
[----:B------:R-:W2:Y:S04]  /*1de0*/  LDS.64 R30, [R0+0x200] ;  /* 0x00020000001e7984 */ /* 0x000ea80000000a00 */
[----:B------:R-:W3:Y:S04]  /*1df0*/  LDS.64 R32, [R0+0x300] ;  /* 0x0003000000207984 */ /* 0x000ee80000000a00 */
[----:B------:R-:W4:Y:S04]  /*1e00*/  LDS.64 R4, [R0+0x400] ;  /* 0x0004000000047984 */ /* 0x000f280000000a00 */
[----:B------:R-:W5:Y:S04]  /*1e10*/  LDS.64 R6, [R0+0x500] ;  /* 0x0005000000067984 */ /* 0x000f680000000a00 */
[----:B------:R-:W5:Y:S04]  /*1e20*/  LDS.64 R20, [R0+0x600] ;  /* 0x0006000000147984 */ /* 0x000f680000000a00 */
[----:B------:R-:W5:Y:S04]  /*1e30*/  LDS.64 R16, [R0+0x700] ;  /* 0x0007000000107984 */ /* 0x000f680000000a00 */
[----:B------:R-:W5:Y:S04]  /*1e40*/  LDS.64 R12, [R0+0x800] ;  /* 0x00080000000c7984 */ /* 0x000f680000000a00 */
[----:B------:R-:W5:Y:S04]  /*1e50*/  LDS.64 R8, [R0+0x900] ;  /* 0x0009000000087984 */ /* 0x000f680000000a00 */
[----:B------:R-:W5:Y:S04]  /*1e60*/  LDS.64 R10, [R0+0xa00] ;  /* 0x000a0000000a7984 */ /* 0x000f680000000a00 */
[----:B------:R-:W5:Y:S04]  /*1e70*/  LDS.64 R14, [R0+0xb00] ;  /* 0x000b0000000e7984 */ /* 0x000f680000000a00 */
[----:B0-----:R-:W-:Y:S04]  /*1e80*/  STG.E.64 desc[UR8][R36.64], R2 ;  /* 0x0000000224007986 */ /* 0x001fe8000c101b08 */
[----:B-1----:R-:W-:Y:S04]  /*1e90*/  STG.E.64 desc[UR8][R36.64+0x100], R28 ;  /* 0x0001001c24007986 */ /* 0x002fe8000c101b08 */
[----:B--2---:R-:W-:Y:S04]  /*1ea0*/  STG.E.64 desc[UR8][R36.64+0x200], R30 ;  /* 0x0002001e24007986 */ /* 0x004fe8000c101b08 */
[----:B---3--:R-:W-:Y:S04]  /*1eb0*/  STG.E.64 desc[UR8][R36.64+0x300], R32 ;  /* 0x0003002024007986 */ /* 0x008fe8000c101b08 */
[----:B----4-:R-:W-:Y:S04]  /*1ec0*/  STG.E.64 desc[UR8][R36.64+0x400], R4 ;  /* 0x0004000424007986 */ /* 0x010fe8000c101b08 */
[----:B-----5:R-:W-:Y:S04]  /*1ed0*/  STG.E.64 desc[UR8][R36.64+0x500], R6 ;  /* 0x0005000624007986 */ /* 0x020fe8000c101b08 */
[----:B------:R-:W-:Y:S04]  /*1ee0*/  STG.E.64 desc[UR8][R36.64+0x600], R20 ;  /* 0x0006001424007986 */ /* 0x000fe8000c101b08 */
[----:B------:R-:W-:Y:S04]  /*1ef0*/  STG.E.64 desc[UR8][R36.64+0x700], R16 ;  /* 0x0007001024007986 */ /* 0x000fe8000c101b08 */
[----:B------:R-:W-:Y:S04]  /*1f00*/  STG.E.64 desc[UR8][R36.64+0x800], R12 ;  /* 0x0008000c24007986 */ /* 0x000fe8000c101b08 */
[----:B------:R-:W-:Y:S04]  /*1f10*/  STG.E.64 desc[UR8][R36.64+0x900], R8 ;  /* 0x0009000824007986 */ /* 0x000fe8000c101b08 */
[----:B------:R-:W-:Y:S04]  /*1f20*/  STG.E.64 desc[UR8][R36.64+0xa00], R10 ;  /* 0x000a000a24007986 */ /* 0x000fe8000c101b08 */
[----:B------:R-:W-:Y:S01]  /*1f30*/  STG.E.64 desc[UR8][R36.64+0xb00], R14 ;  /* 0x000b000e24007986 */ /* 0x000fe2000c101b08 */
[----:B------:R-:W-:Y:S05]  /*1f40*/  EXIT ;  /* 0x000000000000794d */ /* 0x000fea0003800000 */
.L_x_0:
[----:B------:R-:W0:Y:S02]  /*1f50*/  LDCU UR4, c[0x0][0x3a0] ;  /* 0x00007400ff0477ac */ /* 0x000e240008000800 */
[----:B0-----:R-:W-:-:S04]  /*1f60*/  IADD3 R20, PT, PT, -R40, UR4, RZ ;  /* 0x0000000428147c10 */ /* 0x001fc8000fffe1ff */
[----:B------:R-:W-:-:S04]  /*1f70*/  ISETP.NE.U32.AND P0, PT, R20, RZ, PT ;  /* 0x000000ff1400720c */ /* 0x000fc80003f05070 */
[----:B------:R-:W-:-:S13]  /*1f80*/  ISETP.NE.AND.EX P0, PT, R0, RZ, PT, P0 ;  /* 0x000000ff0000720c */ /* 0x000fda0003f05300 */
[----:B------:R-:W-:Y:S05]  /*1f90*/  @!P0 EXIT ;  /* 0x000000000000894d */ /* 0x000fea0003800000 */
[----:B------:R-:W0:Y:S08]  /*1fa0*/  LDC R2, c[0x0][0x398] ;  /* 0x0000e600ff027b82 */ /* 0x000e300000000800 */
[----:B------:R-:W1:Y:S01]  /*1fb0*/  LDC.64 R8, c[0x0][0x380] ;  /* 0x0000e000ff087b82 */ /* 0x000e620000000a00 */
[----:B0-----:R-:W-:-:S04]  /*1fc0*/  VIADD R37, R2, UR10 ;  /* 0x0000000a02257c36 */ /* 0x001fc80008000000 */
[----:B-1----:R-:W-:-:S05]  /*1fd0*/  IMAD.WIDE R8, R37, 0x5400, R8 ;  /* 0x0000540025087825 */ /* 0x002fca00078e0208 */
[----:B------:R-:W2:Y:S01]  /*1fe0*/  LDG.E.64 R4, desc[UR8][R8.64] ;  /* 0x0000000808047981 */ /* 0x000ea2000c1e1b00 */
[----:B------:R-:W0:Y:S02]  /*1ff0*/  S2R R0, SR_TID.X ;  /* 0x0000000000007919 */ /* 0x000e240000002100 */
[C---:B0-----:R-:W-:Y:S02]  /*2000*/  LOP3.LUT R3, R0.reuse, 0x1f, RZ, 0xc0, !PT ;  /* 0x0000001f00037812 */ /* 0x041fe400078ec0ff */
[----:B------:R-:W-:-:S05]  /*2010*/  LOP3.LUT R6, R0, 0x3e0, RZ, 0xc0, !PT ;  /* 0x000003e000067812 */ /* 0x000fca00078ec0ff */
[----:B------:R-:W-:-:S04]  /*2020*/  IMAD R19, R6, 0xc, R3 ;  /* 0x0000000c06137824 */ /* 0x000fc800078e0203 */
[C---:B------:R-:W-:Y:S01]  /*2030*/  VIADD R6, R19.reuse, 0x40 ;  /* 0x0000004013067836 */ /* 0x040fe20000000000 */
[C---:B------:R-:W-:Y:S01]  /*2040*/  LEA R10, P4, R19.reuse, R8, 0x3 ;  /* 0x00000008130a7211 */ /* 0x040fe200078818ff */
[C---:B------:R-:W-:Y:S01]  /*2050*/  VIADD R3, R19.reuse, 0x20 ;  /* 0x0000002013037836 */ /* 0x040fe20000000000 */
[CC--:B------:R-:W-:Y:S01]  /*2060*/  ISETP.GE.U32.AND P3, PT, R19.reuse, R20.reuse, PT ;  /* 0x000000141300720c */ /* 0x0c0fe20003f66070 */
[C---:B------:R-:W-:Y:S01]  /*2070*/  VIADD R7, R19.reuse, 0x60 ;  /* 0x0000006013077836 */ /* 0x040fe20000000000 */
[-C--:B------:R-:W-:Y:S01]  /*2080*/  ISETP.GE.U32.AND P6, PT, R6, R20.reuse, PT ;  /* 0x000000140600720c */ /* 0x080fe20003fc6070 */
[----:B------:R-:W-:Y:S01]  /*2090*/  VIADD R6, R19, 0xa0 ;  /* 0x000000a013067836 */ /* 0x000fe20000000000 */
[-C--:B------:R-:W-:Y:S01]  /*20a0*/  ISETP.GE.U32.AND P2, PT, R3, R20.reuse, PT ;  /* 0x000000140300720c */ /* 0x080fe20003f46070 */
[----:B------:R-:W-:Y:S01]  /*20b0*/  VIADD R3, R19, 0x80 ;  /* 0x0000008013037836 */ /* 0x000fe20000000000 */
[-C--:B------:R-:W-:Y:S01]  /*20c0*/  ISETP.GE.U32.AND P5, PT, R7, R20.reuse, PT ;  /* 0x000000140700720c */ /* 0x080fe20003fa6070 */
[----:B------:R-:W-:Y:S01]  /*20d0*/  IMAD.X R11, RZ, RZ, R9, P4 ;  /* 0x000000ffff0b7224 */ /* 0x000fe200020e0609 */
[-C--:B------:R-:W-:Y:S01]  /*20e0*/  ISETP.GE.U32.AND P0, PT, R6, R20.reuse, PT ;  /* 0x000000140600720c */ /* 0x080fe20003f06070 */
[----:B------:R-:W-:Y:S01]  /*20f0*/  VIADD R12, R19, 0x100 ;  /* 0x00000100130c7836 */ /* 0x000fe20000000000 */
[----:B------:R-:W-:Y:S01]  /*2100*/  ISETP.GE.U32.AND P1, PT, R3, R20, PT ;  /* 0x000000140300720c */ /* 0x000fe20003f26070 */
[----:B------:R-:W-:-:S05]  /*2110*/  VIADD R3, R19, 0xc0 ;  /* 0x000000c013037836 */ /* 0x000fca0000000000 */
[-C--:B------:R-:W-:Y:S01]  /*2120*/  ISETP.GE.U32.AND P4, PT, R3, R20.reuse, PT ;  /* 0x000000140300720c */ /* 0x080fe20003f86070 */
[C---:B------:R-:W-:Y:S02]  /*2130*/  VIADD R3, R19.reuse, 0xe0 ;  /* 0x000000e013037836 */ /* 0x040fe40000000000 */
[----:B------:R-:W-:Y:S02]  /*2140*/  VIADD R18, R19, 0x140 ;  /* 0x0000014013127836 */ /* 0x000fe40000000000 */
[----:B--2---:R-:W-:Y:S02]  /*2150*/  IMAD.MOV.U32 R6, RZ, RZ, R4 ;  /* 0x000000ffff067224 */ /* 0x004fe400078e0004 */
[----:B------:R-:W-:Y:S02]  /*2160*/  IMAD.MOV.U32 R7, RZ, RZ, R5 ;  /* 0x000000ffff077224 */ /* 0x000fe400078e0005 */
[----:B------:R-:W-:Y:S01]  /*2170*/  IMAD.MOV.U32 R8, RZ, RZ, R6 ;  /* 0x000000ffff087224 */ /* 0x000fe200078e0006 */
[----:B------:R-:W2:Y:S01]  /*2180*/  @!P3 LDG.E.64 R4, desc[UR8][R10.64] ;  /* 0x000000080a04b981 */ /* 0x000ea2000c1e1b00 */
[--C-:B------:R-:W-:Y:S01]  /*2190*/  IMAD.MOV.U32 R9, RZ, RZ, R7.reuse ;  /* 0x000000ffff097224 */ /* 0x100fe200078e0007 */
[----:B------:R-:W-:Y:S01]  /*21a0*/  ISETP.GE.U32.AND P3, PT, R3, R20, PT ;  /* 0x000000140300720c */ /* 0x000fe20003f66070 */
[----:B------:R-:W-:-:S04]  /*21b0*/  IMAD.MOV.U32 R13, RZ, RZ, R7 ;  /* 0x000000ffff0d7224 */ /* 0x000fc800078e0007 */
[----:B------:R-:W3:Y:S01]  /*21c0*/  @!P2 LDG.E.64 R8, desc[UR8][R10.64+0x100] ;  /* 0x000100080a08a981 */ /* 0x000ee2000c1e1b00 */
[-C--:B------:R-:W-:Y:S01]  /*21d0*/  ISETP.GE.U32.AND P2, PT, R12, R20.reuse, PT ;  /* 0x000000140c00720c */ /* 0x080fe20003f46070 */
[--C-:B------:R-:W-:Y:S02]  /*21e0*/  IMAD.MOV.U32 R12, RZ, RZ, R6.reuse ;  /* 0x000000ffff0c7224 */ /* 0x100fe400078e0006 */
[----:B------:R-:W-:Y:S02]  /*21f0*/  VIADD R3, R19, 0x120 ;  /* 0x0000012013037836 */ /* 0x000fe40000000000 */
[--C-:B------:R-:W-:Y:S02]  /*2200*/  IMAD.MOV.U32 R14, RZ, RZ, R6.reuse ;  /* 0x000000ffff0e7224 */ /* 0x100fe400078e0006 */
[--C-:B------:R-:W-:Y:S01]  /*2210*/  IMAD.MOV.U32 R15, RZ, RZ, R7.reuse ;  /* 0x000000ffff0f7224 */ /* 0x100fe200078e0007 */
[----:B------:R-:W4:Y:S01]  /*2220*/  @!P6 LDG.E.64 R12, desc[UR8][R10.64+0x200] ;  /* 0x000200080a0ce981 */ /* 0x000f22000c1e1b00 */
[----:B------:R-:W-:Y:S01]  /*2230*/  IMAD.MOV.U32 R16, RZ, RZ, R6 ;  /* 0x000000ffff107224 */ /* 0x000fe200078e0006 */
[----:B------:R-:W-:Y:S01]  /*2240*/  ISETP.GE.U32.AND P6, PT, R3, R20, PT ;  /* 0x000000140300720c */ /* 0x000fe20003fc6070 */
[----:B------:R-:W-:-:S02]  /*2250*/  IMAD.MOV.U32 R17, RZ, RZ, R7 ;  /* 0x000000ffff117224 */ /* 0x000fc400078e0007 */
[----:B------:R-:W-:Y:S01]  /*2260*/  VIADD R3, R19, 0x160 ;  /* 0x0000016013037836 */ /* 0x000fe20000000000 */
[----:B------:R-:W5:Y:S01]  /*2270*/  @!P5 LDG.E.64 R14, desc[UR8][R10.64+0x300] ;  /* 0x000300080a0ed981 */ /* 0x000f62000c1e1b00 */
[----:B------:R-:W-:-:S03]  /*2280*/  ISETP.GE.U32.AND P5, PT, R18, R20, PT ;  /* 0x000000141200720c */ /* 0x000fc60003fa6070 */
[----:B------:R-:W5:Y:S01]  /*2290*/  @!P1 LDG.E.64 R16, desc[UR8][R10.64+0x400] ;  /* 0x000400080a109981 */ /* 0x000f62000c1e1b00 */
[----:B------:R-:W-:Y:S01]  /*22a0*/  ISETP.GE.U32.AND P1, PT, R3, R20, PT ;  /* 0x000000140300720c */ /* 0x000fe20003f26070 */
[--C-:B------:R-:W-:Y:S02]  /*22b0*/  IMAD.MOV.U32 R18, RZ, RZ, R6.reuse ;  /* 0x000000ffff127224 */ /* 0x100fe400078e0006 */
[--C-:B------:R-:W-:Y:S02]  /*22c0*/  IMAD.MOV.U32 R19, RZ, RZ, R7.reuse ;  /* 0x000000ffff137224 */ /* 0x100fe400078e0007 */
[--C-:B------:R-:W-:Y:S02]  /*22d0*/  IMAD.MOV.U32 R32, RZ, RZ, R6.reuse ;  /* 0x000000ffff207224 */ /* 0x100fe400078e0006 */
[--C-:B------:R-:W-:Y:S02]  /*22e0*/  IMAD.MOV.U32 R33, RZ, RZ, R7.reuse ;  /* 0x000000ffff217224 */ /* 0x100fe400078e0007 */
[----:B------:R-:W-:Y:S01]  /*22f0*/  IMAD.MOV.U32 R34, RZ, RZ, R6 ;  /* 0x000000ffff227224 */ /* 0x000fe200078e0006 */
[----:B------:R-:W5:Y:S01]  /*2300*/  @!P0 LDG.E.64 R18, desc[UR8][R10.64+0x500] ;  /* 0x000500080a128981 */ /* 0x000f62000c1e1b00 */
[----:B------:R-:W-:-:S02]  /*2310*/  IMAD.MOV.U32 R35, RZ, RZ, R7 ;  /* 0x000000ffff237224 */ /* 0x000fc400078e0007 */
[--C-:B------:R-:W-:Y:S01]  /*2320*/  IMAD.MOV.U32 R38, RZ, RZ, R6.reuse ;  /* 0x000000ffff267224 */ /* 0x100fe200078e0006 */
[----:B------:R-:W5:Y:S01]  /*2330*/  @!P4 LDG.E.64 R32, desc[UR8][R10.64+0x600] ;  /* 0x000600080a20c981 */ /* 0x000f62000c1e1b00 */
[--C-:B------:R-:W-:Y:S02]  /*2340*/  IMAD.MOV.U32 R39, RZ, RZ, R7.reuse ;  /* 0x000000ffff277224 */ /* 0x100fe400078e0007 */
[--C-:B------:R-:W-:Y:S01]  /*2350*/  IMAD.MOV.U32 R42, RZ, RZ, R6.reuse ;  /* 0x000000ffff2a7224 */ /* 0x100fe200078e0006 */
[----:B------:R-:W5:Y:S01]  /*2360*/  @!P3 LDG.E.64 R34, desc[UR8][R10.64+0x700] ;  /* 0x000700080a22b981 */ /* 0x000f62000c1e1b00 */
[--C-:B------:R-:W-:Y:S02]  /*2370*/  IMAD.MOV.U32 R43, RZ, RZ, R7.reuse ;  /* 0x000000ffff2b7224 */ /* 0x100fe400078e0007 */
[----:B------:R-:W-:Y:S01]  /*2380*/  IMAD.MOV.U32 R44, RZ, RZ, R6 ;  /* 0x000000ffff2c7224 */ /* 0x000fe200078e0006 */
[----:B------:R-:W5:Y:S01]  /*2390*/  @!P2 LDG.E.64 R38, desc[UR8][R10.64+0x800] ;  /* 0x000800080a26a981 */ /* 0x000f62000c1e1b00 */
[----:B------:R-:W-:-:S03]  /*23a0*/  IMAD.MOV.U32 R45, RZ, RZ, R7 ;  /* 0x000000ffff2d7224 */ /* 0x000fc600078e0007 */
[----:B------:R-:W5:Y:S04]  /*23b0*/  @!P6 LDG.E.64 R42, desc[UR8][R10.64+0x900] ;  /* 0x000900080a2ae981 */ /* 0x000f68000c1e1b00 */
[----:B------:R-:W5:Y:S04]  /*23c0*/  @!P5 LDG.E.64 R44, desc[UR8][R10.64+0xa00] ;  /* 0x000a00080a2cd981 */ /* 0x000f68000c1e1b00 */
[----:B------:R-:W5:Y:S01]  /*23d0*/  @!P1 LDG.E.64 R6, desc[UR8][R10.64+0xb00] ;  /* 0x000b00080a069981 */ /* 0x000f62000c1e1b00 */
[----:B------:R-:W0:Y:S01]  /*23e0*/  S2R R36, SR_LANEID ;  /* 0x0000000000247919 */ /* 0x000e220000000000 */
[----:B------:R-:W1:Y:S01]  /*23f0*/  S2UR UR5, SR_CgaCtaId ;  /* 0x00000000000579c3 */ /* 0x000e620000008800 */
[----:B------:R-:W-:Y:S01]  /*2400*/  SHF.R.U32.HI R3, RZ, 0x5, R0 ;  /* 0x00000005ff037819 */ /* 0x000fe20000011600 */
[----:B------:R-:W-:Y:S01]  /*2410*/  UMOV UR4, 0x400 ;  /* 0x0000040000047882 */ /* 0x000fe20000000000 */
[----:B------:R-:W-:Y:S01]  /*2420*/  ISETP.NE.AND P0, PT, R37, RZ, PT ;  /* 0x000000ff2500720c */ /* 0x000fe20003f05270 */
[----:B-1----:R-:W-:-:S02]  /*2430*/  ULEA UR4, UR5, UR4, 0x18 ;  /* 0x0000000405047291 */ /* 0x002fc4000f8ec0ff */
[----:B0-----:R-:W-:-:S05]  /*2440*/  IMAD R20, R3, 0x180, R36 ;  /* 0x0000018003147824 */ /* 0x001fca00078e0224 */
[----:B------:R-:W-:-:S05]  /*2450*/  LEA R47, R20, UR4, 0x3 ;  /* 0x00000004142f7c11 */ /* 0x000fca000f8e18ff */
[----:B--2---:R0:W-:Y:S04]  /*2460*/  STS.64 [R47], R4 ;  /* 0x000000042f007388 */ /* 0x0041e80000000a00 */
[----:B---3--:R1:W-:Y:S01]  /*2470*/  STS.64 [R47+0x100], R8 ;  /* 0x000100082f007388 */ /* 0x0083e20000000a00 */
[----:B0-----:R-:W-:-:S03]  /*2480*/  IMAD R4, R36, 0x58, R47 ;  /* 0x0000005824047824 */ /* 0x001fc600078e022f */
        /* <DEDUP_REMOVED lines=11> */
[----:B------:R1:W0:Y:S04]  /*2540*/  LDS.128 R28, [R4] ;  /* 0x00000000041c7984 */ /* 0x0002280000000c00 */
        /* <DEDUP_REMOVED lines=78> */
[----:B------:R-:W-:Y:S01]  /*2a30*/  ISETP.NE.AND P0, PT, R0, RZ, PT ;  /* 0x000000ff0000720c */ /* 0x000fe20003f05270 */
[----:B------:R-:W-:-:S06]  /*2a40*/  IMAD.MOV.U32 R3, RZ, RZ, R37 ;  /* 0x000000ffff037224 */ /* 0x000fcc00078e0025 */
[----:B------:R-:W-:-:S10]  /*2a50*/  DADD R2, R28, R2 ;  /* 0x000000001c027229 */ /* 0x000fd40000000002 */
[----:B------:R-:W-:Y:S02]  /*2a60*/  FSEL R28, R28, R2, !P0 ;  /* 0x000000021c1c7208 */ /* 0x000fe40004000000 */
[----:B------:R-:W-:Y:S01]  /*2a70*/  FSEL R29, R29, R3, !P0 ;  /* 0x000000031d1d7208 */ /* 0x000fe20004000000 */
[----:B------:R-:W-:Y:S06]  /*2a80*/  BRA `(.L_x_24) ;  /* 0x0000001000b07947 */ /* 0x000fec0003800000 */
.L_x_23:
        /* <DEDUP_REMOVED lines=77> */
[----:B------:R-:W-:-:S07]  /*2f60*/  ISETP.NE.AND P2, PT, R0, RZ, PT ;  /* 0x000000ff0000720c */ /* 0x000fce0003f45270 */
[----:B------:R-:W1:Y:S06]  /*2f70*/  LDC R3, c[0x0][0x370] ;  /* 0x0000dc00ff037b82 */ /* 0x000e6c0000000800 */
        /* <DEDUP_REMOVED lines=9> */
.L_x_26:
[----:B------:R-:W-:Y:S05]  /*3010*/  NANOSLEEP 0x4bf ;  /* 0x000004bf0000795d */ /* 0x000fea0003800000 */
[----:B------:R-:W-:Y:S01]  /*3020*/  NOP ;  /* 0x0000000000007918 */ /* 0x000fe20000000000 */
.L_x_27:
[----:B------:R-:W-:-:S04]  /*3030*/  LOP3.LUT R3, RZ, R0, RZ, 0x33, !PT ;  /* 0x00000000ff037212 */ /* 0x000fc800078e33ff */
[----:B------:R-:W-:-:S05]  /*3040*/  IADD3 R3, PT, PT, R3, UR10, R2 ;  /* 0x0000000a03037c10 */ /* 0x000fca000fffe002 */
[----:B------:R-:W-:-:S05]  /*3050*/  IMAD.WIDE R2, R3, 0x10, R32 ;  /* 0x0000001003027825 */ /* 0x000fca00078e0220 */
[----:B--2---:R-:W2:Y:S01]  /*3060*/  LD.E.128.STRONG.GPU R32, desc[UR8][R2.64+0x200] ;  /* 0x0002000802207980 */ /* 0x004ea2000c10fd00 */
[----:B------:R-:W-:Y:S01]  /*3070*/  UMOV UR5, 0xffffffff ;  /* 0xffffffff00057882 */ /* 0x000fe20000000000 */
[----:B--2---:R-:W-:-:S04]  /*3080*/  ISETP.NE.U32.AND P0, PT, R32, 0x63, PT ;  /* 0x000000632000780c */ /* 0x004fc80003f05070 */
[----:B------:R-:W-:Y:S01]  /*3090*/  ISETP.NE.AND.EX P0, PT, R33, RZ, PT, P0 ;  /* 0x000000ff2100720c */ /* 0x000fe20003f05300 */
[----:B------:R-:W-:-:S12]  /*30a0*/  BRA.DIV UR5, `(.L_x_28) ;  /* 0x0000002205bc7947 */ /* 0x000fd8000b800000 */
[----:B------:R-:W-:-:S13]  /*30b0*/  VOTE.ANY P0, !P0 ;  /* 0x0000000000ff7806 */ /* 0x000fda0004000100 */
.L_x_86:
[----:B------:R-:W-:Y:S05]  /*30c0*/  @!P0 BRA `(.L_x_29) ;  /* 0x0000000000348947 */ /* 0x000fea0003800000 */
.L_x_33:
[----:B------:R-:W-:Y:S05]  /*30d0*/  YIELD ;  /* 0x0000000000007946 */ /* 0x000fea0003800000 */
[----:B------:R-:W-:Y:S05]  /*30e0*/  @P1 BRA `(.L_x_30) ;  /* 0x0000000000081947 */ /* 0x000fea0003800000 */
[----:B------:R0:W-:Y:S06]  /*30f0*/  MEMBAR.SC.CTA ;  /* 0x0000000000007992 */ /* 0x0001ec0000000000 */
[----:B0-----:R-:W-:Y:S05]  /*3100*/  BRA `(.L_x_31) ;  /* 0x0000000000087947 */ /* 0x001fea0003800000 */
.L_x_30:
[----:B------:R-:W-:Y:S05]  /*3110*/  NANOSLEEP 0x240 ;  /* 0x000002400000795d */ /* 0x000fea0003800000 */
[----:B------:R-:W-:Y:S01]  /*3120*/  NOP ;  /* 0x0000000000007918 */ /* 0x000fe20000000000 */
.L_x_31:
[----:B------:R-:W2:Y:S01]  /*3130*/  LD.E.128.STRONG.GPU R32, desc[UR8][R2.64+0x200] ;  /* 0x0002000802207980 */ /* 0x000ea2000c10fd00 */
[----:B------:R-:W-:Y:S01]  /*3140*/  UMOV UR5, 0xffffffff ;  /* 0xffffffff00057882 */ /* 0x000fe20000000000 */
[----:B--2---:R-:W-:-:S04]  /*3150*/  ISETP.NE.U32.AND P0, PT, R32, 0x63, PT ;  /* 0x000000632000780c */ /* 0x004fc80003f05070 */
[----:B------:R-:W-:Y:S01]  /*3160*/  ISETP.NE.AND.EX P0, PT, R33, RZ, PT, P0 ;  /* 0x000000ff2100720c */ /* 0x000fe20003f05300 */
[----:B------:R-:W-:-:S12]  /*3170*/  BRA.DIV UR5, `(.L_x_32) ;  /* 0x0000002205a87947 */ /* 0x000fd8000b800000 */
[----:B------:R-:W-:-:S13]  /*3180*/  VOTE.ANY P0, !P0 ;  /* 0x0000000000ff7806 */ /* 0x000fda0004000100 */
.L_x_89:
[----:B------:R-:W-:Y:S05]  /*3190*/  @P0 BRA `(.L_x_33) ;  /* 0xfffffffc00cc0947 */ /* 0x000fea000383ffff */
.L_x_29:
[----:B------:R-:W0:Y:S01]  /*31a0*/  S2R R47, SR_TID.X ;  /* 0x00000000002f7919 */ /* 0x000e220000002100 */
[----:B------:R-:W1:Y:S01]  /*31b0*/  S2UR UR5, SR_CTAID.X ;  /* 0x00000000000579c3 */ /* 0x000e620000002500 */
[----:B------:R-:W-:-:S04]  /*31c0*/  ISETP.NE.U32.AND P0, PT, R32, 0x65, PT ;  /* 0x000000652000780c */ /* 0x000fc80003f05070 */
[----:B------:R-:W-:-:S03]  /*31d0*/  ISETP.NE.AND.EX P0, PT, R33, RZ, PT, P0 ;  /* 0x000000ff2100720c */ /* 0x000fc60003f05300 */
[----:B------:R-:W1:Y:S01]  /*31e0*/  LDC R0, c[0x0][0x398] ;  /* 0x0000e600ff007b82 */ /* 0x000e620000000800 */
[----:B0-----:R-:W-:-:S04]  /*31f0*/  LOP3.LUT R47, RZ, R47, RZ, 0x33, !PT ;  /* 0x0000002fff2f7212 */ /* 0x001fc800078e33ff */
[----:B-1----:R-:W-:Y:S01]  /*3200*/  IADD3 R47, PT, PT, R47, UR5, R0 ;  /* 0x000000052f2f7c10 */ /* 0x002fe2000fffe000 */
[----:B------:R-:W-:-:S03]  /*3210*/  UMOV UR5, 0xffffffff ;  /* 0xffffffff00057882 */ /* 0x000fc60000000000 */
[----:B------:R-:W-:Y:S05]  /*3220*/  BRA.DIV UR5, `(.L_x_34) ;  /* 0x00000022059c7947 */ /* 0x000fea000b800000 */
[----:B------:R-:W0:Y:S01]  /*3230*/  S2R R37, SR_GEMASK ;  /* 0x0000000000257919 */ /* 0x000e220000003c00 */
[----:B------:R-:W-:Y:S01]  /*3240*/  VOTE.ANY R5, PT, !P0 ;  /* 0x0000000000057806 */ /* 0x000fe200040e0100 */
[----:B------:R-:W-:Y:S01]  /*3250*/  IMAD.MOV.U32 R4, RZ, RZ, R34 ;  /* 0x000000ffff047224 */ /* 0x000fe200078e0022 */
[----:B------:R-:W1:Y:S02]  /*3260*/  LDCU.64 UR6, c[0x0][0x390] ;  /* 0x00007200ff0677ac */ /* 0x000e640008000a00 */
[----:B-1----:R-:W-:-:S04]  /*3270*/  UIADD3 UR6, UP0, UPT, UR6, 0x200, URZ ;  /* 0x0000020006067890 */ /* 0x002fc8000ff1e0ff */
[----:B------:R-:W-:Y:S01]  /*3280*/  UIADD3.X UR7, UPT, UPT, URZ, UR7, URZ, UP0, !UPT ;  /* 0x00000007ff077290 */ /* 0x000fe200087fe4ff */
        /* <DEDUP_REMOVED lines=40> */
[----:B------:R-:W-:Y:S01]  /*3510*/  FSEL R44, R42, R2, P0 ;  /* 0x000000022a2c7208 */ /* 0x000fe20000000000 */
[----:B------:R-:W-:Y:S01]  /*3520*/  IMAD.U32 R42, RZ, RZ, UR6 ;  /* 0x00000006ff2a7e24 */ /* 0x000fe2000f8e00ff */
[----:B------:R-:W-:Y:S01]  /*3530*/  FSEL R45, R43, R3, P0 ;  /* 0x000000032b2d7208 */ /* 0x000fe20000000000 */
[----:B------:R-:W-:Y:S01]  /*3540*/  IMAD.U32 R43, RZ, RZ, UR7 ;  /* 0x00000007ff2b7e24 */ /* 0x000fe2000f8e00ff */
        /* <DEDUP_REMOVED lines=10> */
.L_x_103:
[----:B------:R-:W-:Y:S05]  /*35f0*/  @!P0 BRA `(.L_x_35) ;  /* 0x0000000400548947 */ /* 0x000fea0003800000 */
.L_x_43:
        /* <DEDUP_REMOVED lines=8> */
.L_x_106:
[----:B------:R-:W-:Y:S05]  /*3680*/  @!P0 BRA `(.L_x_37) ;  /* 0x0000000000348947 */ /* 0x000fea0003800000 */
.L_x_41:
[----:B------:R-:W-:Y:S05]  /*3690*/  YIELD ;  /* 0x0000000000007946 */ /* 0x000fea0003800000 */
[----:B------:R-:W-:Y:S05]  /*36a0*/  @P1 BRA `(.L_x_38) ;  /* 0x0000000000081947 */ /* 0x000fea0003800000 */
[----:B------:R0:W-:Y:S06]  /*36b0*/  MEMBAR.SC.CTA ;  /* 0x0000000000007992 */ /* 0x0001ec0000000000 */
[----:B0-----:R-:W-:Y:S05]  /*36c0*/  BRA `(.L_x_39) ;  /* 0x0000000000087947 */ /* 0x001fea0003800000 */
.L_x_38:
[----:B------:R-:W-:Y:S05]  /*36d0*/  NANOSLEEP 0x240 ;  /* 0x000002400000795d */ /* 0x000fea0003800000 */
[----:B------:R-:W-:Y:S01]  /*36e0*/  NOP ;  /* 0x0000000000007918 */ /* 0x000fe20000000000 */
.L_x_39:
[----:B------:R-:W2:Y:S01]  /*36f0*/  LD.E.128.STRONG.GPU R32, desc[UR8][R2.64+-0x200] ;  /* 0xfffe000802207980 */ /* 0x000ea2000c10fd00 */
[----:B------:R-:W-:Y:S01]  /*3700*/  UMOV UR5, 0xffffffff ;  /* 0xffffffff00057882 */ /* 0x000fe20000000000 */
[----:B--2---:R-:W-:-:S04]  /*3710*/  ISETP.NE.U32.AND P0, PT, R32, 0x63, PT ;  /* 0x000000632000780c */ /* 0x004fc80003f05070 */
[----:B------:R-:W-:Y:S01]  /*3720*/  ISETP.NE.AND.EX P0, PT, R33, RZ, PT, P0 ;  /* 0x000000ff2100720c */ /* 0x000fe20003f05300 */
[----:B------:R-:W-:-:S12]  /*3730*/  BRA.DIV UR5, `(.L_x_40) ;  /* 0x0000002605487947 */ /* 0x000fd8000b800000 */
[----:B------:R-:W-:-:S13]  /*3740*/  VOTE.ANY P0, !P0 ;  /* 0x0000000000ff7806 */ /* 0x000fda0004000100 */
.L_x_109:
[----:B------:R-:W-:Y:S05]  /*3750*/  @P0 BRA `(.L_x_41) ;  /* 0xfffffffc00cc0947 */ /* 0x000fea000383ffff */
.L_x_37:
[----:B------:R-:W-:Y:S01]  /*3760*/  UMOV UR5, 0xffffffff ;  /* 0xffffffff00057882 */ /* 0x000fe20000000000 */
[----:B------:R-:W-:-:S04]  /*3770*/  ISETP.NE.U32.AND P0, PT, R32, 0x65, PT ;  /* 0x000000652000780c */ /* 0x000fc80003f05070 */
[----:B------:R-:W-:Y:S01]  /*3780*/  ISETP.NE.AND.EX P0, PT, R33, RZ, PT, P0 ;  /* 0x000000ff2100720c */ /* 0x000fe20003f05300 */
[----:B------:R-:W-:-:S12]  /*3790*/  BRA.DIV UR5, `(.L_x_42) ;  /* 0x0000002605507947 */ /* 0x000fd8000b800000 */
[----:B------:R-:W-:Y:S01]  /*37a0*/  VOTE.ANY R5, PT, !P0 ;  /* 0x0000000000057806 */ /* 0x000fe200040e0100 */
[----:B------:R-:W-:Y:S02]  /*37b0*/  IMAD.MOV.U32 R2, RZ, RZ, R34 ;  /* 0x000000ffff027224 */ /* 0x000fe400078e0022 */
[----:B------:R-:W-:Y:S01]  /*37c0*/  IMAD.MOV.U32 R3, RZ, RZ, R35 ;  /* 0x000000ffff037224 */ /* 0x000fe200078e0023 */
[----:B------:R-:W-:Y:S01]  /*37d0*/  LOP3.LUT R5, R5, 0x80000000, R37, 0xec, !PT ;  /* 0x8000000005057812 */ /* 0x000fe200078eec25 */
[----:B------:R-:W-:-:S04]  /*37e0*/  VIADD R47, R47, 0xffffffe0 ;  /* 0xffffffe02f2f7836 */ /* 0x000fc80000000000 */
[----:B------:R-:W-:-:S05]  /*37f0*/  VIADD R0, R5, 0xffffffff ;  /* 0xffffffff05007836 */ /* 0x000fca0000000000 */
[----:B------:R-:W-:-:S06]  /*3800*/  LOP3.LUT R0, R5, R0, RZ, 0xc, !PT ;  /* 0x0000000005007212 */ /* 0x000fcc00078e0cff */
        /* <DEDUP_REMOVED lines=12> */
[----:B------:R-:W-:Y:S02]  /*38d0*/  IMAD.MOV.U32 R48, RZ, RZ, R46 ;  /* 0x000000ffff307224 */ /* 0x000fe400078e002e */
[----:B------:R-:W-:Y:S01]  /*38e0*/  VIADD R5, R36, 0x4 ;  /* 0x0000000424057836 */ /* 0x000fe20000000000 */
[----:B------:R-:W1:Y:S01]  /*38f0*/  SHFL.DOWN PT, R51, R49, 0x2, R0 ;  /* 0x0840000031337989 */ /* 0x000e6200000e0000 */
[----:B0-----:R-:W-:-:S02]  /*3900*/  IMAD.MOV.U32 R2, RZ, RZ, R50 ;  /* 0x000000ffff027224 */ /* 0x001fc400078e0032 */
        /* <DEDUP_REMOVED lines=35> */
.L_x_123:
[----:B------:R-:W-:Y:S05]  /*3b40*/  @P0 BRA `(.L_x_43) ;  /* 0xfffffff800ac0947 */ /* 0x000fea000383ffff */
.L_x_35:
        /* <DEDUP_REMOVED lines=22> */
.L_x_25:
        /* <DEDUP_REMOVED lines=10> */
.L_x_24:
[----:B------:R-:W-:Y:S01]  /*3d50*/  DADD R30, R30, R28 ;  /* 0x000000001e1e7229 */ /* 0x000fe2000000001c */
[----:B------:R-:W0:Y:S01]  /*3d60*/  S2R R0, SR_TID.X ;  /* 0x0000000000007919 */ /* 0x000e220000002100 */
[----:B------:R-:W1:Y:S01]  /*3d70*/  S2UR UR7, SR_CgaCtaId ;  /* 0x00000000000779c3 */ /* 0x000e620000008800 */
[----:B------:R-:W-:Y:S01]  /*3d80*/  UMOV UR5, 0x400 ;  /* 0x0000040000057882 */ /* 0x000fe20000000000 */
[----:B------:R-:W2:Y:S04]  /*3d90*/  S2R R3, SR_LANEID ;  /* 0x0000000000037919 */ /* 0x000ea80000000000 */
[----:B------:R-:W-:Y:S02]  /*3da0*/  DADD R24, R24, R30 ;  /* 0x0000000018187229 */ /* 0x000fe4000000001e */
[----:B------:R-:W-:Y:S08]  /*3db0*/  BAR.SYNC.DEFER_BLOCKING 0x0 ;  /* 0x0000000000007b1d */ /* 0x000ff00000010000 */
[----:B------:R-:W3:Y:S01]  /*3dc0*/  S2UR UR6, SR_CgaCtaId ;  /* 0x00000000000679c3 */ /* 0x000ee20000008800 */
[----:B------:R-:W-:-:S08]  /*3dd0*/  DADD R26, R26, R24 ;  /* 0x000000001a1a7229 */ /* 0x000fd00000000018 */
[----:B------:R-:W-:Y:S01]  /*3de0*/  DADD R4, R20, R26 ;  /* 0x0000000014047229 */ /* 0x000fe2000000001a */
[----:B-1----:R-:W-:Y:S01]  /*3df0*/  ULEA UR5, UR7, UR5, 0x18 ;  /* 0x0000000507057291 */ /* 0x002fe2000f8ec0ff */
[----:B------:R-:W1:Y:S06]  /*3e00*/  LDCU UR7, c[0x0][0x3a0] ;  /* 0x00007400ff0777ac */ /* 0x000e6c0008000800 */
[----:B------:R-:W-:Y:S01]  /*3e10*/  DADD R6, R22, R4 ;  /* 0x0000000016067229 */ /* 0x000fe20000000004 */
[----:B0-----:R-:W-:Y:S02]  /*3e20*/  SHF.R.U32.HI R2, RZ, 0x5, R0 ;  /* 0x00000005ff027819 */ /* 0x001fe40000011600 */
[----:B------:R-:W-:-:S03]  /*3e30*/  ISETP.NE.AND P0, PT, R0, RZ, PT ;  /* 0x000000ff0000720c */ /* 0x000fc60003f05270 */
[----:B--2---:R-:W-:Y:S02]  /*3e40*/  IMAD R2, R2, 0x180, R3 ;  /* 0x0000018002027824 */ /* 0x004fe400078e0203 */
[----:B------:R-:W-:-:S03]  /*3e50*/  DADD R16, R16, R6 ;  /* 0x0000000010107229 */ /* 0x000fc60000000006 */
[----:B------:R-:W-:Y:S01]  /*3e60*/  LEA R2, R2, UR5, 0x3 ;  /* 0x0000000502027c11 */ /* 0x000fe2000f8e18ff */
[----:B------:R-:W-:Y:S02]  /*3e70*/  UMOV UR5, 0x400 ;  /* 0x0000040000057882 */ /* 0x000fe40000000000 */
[----:B---3--:R-:W-:Y:S01]  /*3e80*/  ULEA UR5, UR6, UR5, 0x18 ;  /* 0x0000000506057291 */ /* 0x008fe2000f8ec0ff */
[----:B-1----:R-:W-:Y:S01]  /*3e90*/  IADD3 R32, PT, PT, -R40, UR7, RZ ;  /* 0x0000000728207c10 */ /* 0x002fe2000fffe1ff */
[----:B------:R-:W-:Y:S01]  /*3ea0*/  DADD R18, R18, R16 ;  /* 0x0000000012127229 */ /* 0x000fe20000000010 */
[----:B------:R-:W-:Y:S01]  /*3eb0*/  IMAD R33, R3, 0x58, R2 ;  /* 0x0000005803217824 */ /* 0x000fe200078e0202 */
[----:B------:R-:W0:Y:S01]  /*3ec0*/  LDCU.64 UR6, c[0x0][0x388] ;  /* 0x00007100ff0677ac */ /* 0x000e220008000a00 */
[----:B------:R-:W1:Y:S03]  /*3ed0*/  S2R R3, SR_TID.X ;  /* 0x0000000000037919 */ /* 0x000e660000002100 */
[----:B------:R2:W-:Y:S02]  /*3ee0*/  STS.128 [R33], R28 ;  /* 0x0000001c21007388 */ /* 0x0005e40000000c00 */
[----:B------:R-:W-:-:S02]  /*3ef0*/  DADD R12, R12, R18 ;  /* 0x000000000c0c7229 */ /* 0x000fc40000000012 */
[----:B------:R-:W-:Y:S04]  /*3f00*/  STS.128 [R33+0x10], R24 ;  /* 0x0000101821007388 */ /* 0x000fe80000000c00 */
[----:B------:R-:W-:Y:S02]  /*3f10*/  STS.128 [R33+0x20], R4 ;  /* 0x0000200421007388 */ /* 0x000fe40000000c00 */
[----:B------:R-:W-:Y:S02]  /*3f20*/  DADD R14, R14, R12 ;  /* 0x000000000e0e7229 */ /* 0x000fe4000000000c */
[----:B------:R-:W-:Y:S05]  /*3f30*/  STS.128 [R33+0x30], R16 ;  /* 0x0000301021007388 */ /* 0x000fea0000000c00 */
[----:B------:R-:W-:Y:S01]  /*3f40*/  STS.128 [R33+0x40], R12 ;  /* 0x0000400c21007388 */ /* 0x000fe20000000c00 */
[----:B------:R-:W-:Y:S01]  /*3f50*/  DADD R8, R8, R14 ;  /* 0x0000000008087229 */ /* 0x000fe2000000000e */
[----:B--2---:R-:W-:-:S02]  /*3f60*/  LOP3.LUT R29, R0, 0x1f, RZ, 0xc0, !PT ;  /* 0x0000001f001d7812 */ /* 0x004fc400078ec0ff */
[----:B------:R-:W-:-:S05]  /*3f70*/  LOP3.LUT R0, R0, 0x3e0, RZ, 0xc0, !PT ;  /* 0x000003e000007812 */ /* 0x000fca00078ec0ff */
[----:B------:R-:W-:Y:S01]  /*3f80*/  DADD R10, R10, R8 ;  /* 0x000000000a0a7229 */ /* 0x000fe20000000008 */
[----:B------:R-:W-:Y:S01]  /*3f90*/  IMAD R35, R0, 0xc, R29 ;  /* 0x0000000c00237824 */ /* 0x000fe200078e021d */
[C---:B-1----:R-:W-:Y:S02]  /*3fa0*/  LOP3.LUT R29, R3.reuse, 0x3e0, RZ, 0xc0, !PT ;  /* 0x000003e0031d7812 */ /* 0x042fe400078ec0ff */
[----:B------:R-:W-:-:S03]  /*3fb0*/  LOP3.LUT R30, R3, 0x1f, RZ, 0xc0, !PT ;  /* 0x0000001f031e7812 */ /* 0x000fc600078ec0ff */
[----:B------:R1:W-:Y:S01]  /*3fc0*/  STS.128 [R33+0x50], R8 ;  /* 0x0000500821007388 */ /* 0x0003e20000000c00 */
[----:B------:R-:W-:-:S03]  /*3fd0*/  NOP ;  /* 0x0000000000007918 */ /* 0x000fc60000000000 */
[----:B------:R-:W-:Y:S01]  /*3fe0*/  LDS.64 R22, [R2] ;  /* 0x0000000002167984 */ /* 0x000fe20000000a00 */
[----:B------:R-:W-:-:S03]  /*3ff0*/  IMAD R29, R29, 0xc, R30 ;  /* 0x0000000c1d1d7824 */ /* 0x000fc600078e021e */
[----:B------:R-:W-:Y:S01]  /*4000*/  LDS.64 R24, [R2+0x100] ;  /* 0x0001000002187984 */ /* 0x000fe20000000a00 */
[C---:B------:R-:W-:Y:S02]  /*4010*/  VIADD R31, R29.reuse, 0x20 ;  /* 0x000000201d1f7836 */ /* 0x040fe40000000000 */
[C---:B------:R-:W-:Y:S01]  /*4020*/  VIADD R37, R29.reuse, 0xc0 ;  /* 0x000000c01d257836 */ /* 0x040fe20000000000 */
[----:B------:R-:W-:Y:S01]  /*4030*/  LDS.64 R18, [R2+0x200] ;  /* 0x0002000002127984 */ /* 0x000fe20000000a00 */
[----:B-1----:R-:W-:-:S03]  /*4040*/  VIADD R33, R29, 0x40 ;  /* 0x000000401d217836 */ /* 0x002fc60000000000 */
[----:B------:R-:W-:Y:S04]  /*4050*/  LDS.64 R20, [R2+0x300] ;  /* 0x0003000002147984 */ /* 0x000fe80000000a00 */
[----:B------:R-:W-:Y:S04]  /*4060*/  LDS.64 R16, [R2+0x400] ;  /* 0x0004000002107984 */ /* 0x000fe80000000a00 */
[----:B------:R-:W-:Y:S04]  /*4070*/  LDS.64 R14, [R2+0x500] ;  /* 0x00050000020e7984 */ /* 0x000fe80000000a00 */
[----:B------:R-:W-:Y:S04]  /*4080*/  LDS.64 R12, [R2+0x600] ;  /* 0x00060000020c7984 */ /* 0x000fe80000000a00 */
[----:B------:R-:W-:Y:S04]  /*4090*/  LDS.64 R10, [R2+0x700] ;  /* 0x00070000020a7984 */ /* 0x000fe80000000a00 */
[----:B------:R-:W-:Y:S04]  /*40a0*/  LDS.64 R8, [R2+0x800] ;  /* 0x0008000002087984 */ /* 0x000fe80000000a00 */
[----:B------:R-:W-:Y:S04]  /*40b0*/  LDS.64 R6, [R2+0x900] ;  /* 0x0009000002067984 */ /* 0x000fe80000000a00 */
[----:B------:R-:W-:Y:S04]  /*40c0*/  LDS.64 R4, [R2+0xa00] ;  /* 0x000a000002047984 */ /* 0x000fe80000000a00 */
[----:B------:R0:W-:Y:S04]  /*40d0*/  LDS.64 R26, [R2+0xb00] ;  /* 0x000b0000021a7984 */ /* 0x0001e80000000a00 */
[----:B------:R-:W-:Y:S01]  /*40e0*/  @!P0 STS [UR5+0x5400], R32 ;  /* 0x00540020ff008988 */ /* 0x000fe20008000805 */
[----:B------:R-:W-:Y:S01]  /*40f0*/  BAR.SYNC.DEFER_BLOCKING 0x0 ;  /* 0x0000000000007b1d */ /* 0x000fe20000010000 */
[----:B------:R-:W-:-:S05]  /*4100*/  IADD3 R0, P0, PT, R40, R35, RZ ;  /* 0x0000002328007210 */ /* 0x000fca0007f1e0ff */
[----:B------:R-:W-:Y:S01]  /*4110*/  IMAD.X R41, RZ, RZ, R41, P0 ;  /* 0x000000ffff297224 */ /* 0x000fe200000e0629 */
[----:B0-----:R-:W-:-:S04]  /*4120*/  LEA R2, P0, R0, UR6, 0x3 ;  /* 0x0000000600027c11 */ /* 0x001fc8000f8018ff */
[----:B------:R-:W-:Y:S01]  /*4130*/  LEA.HI.X R3, R0, UR7, R41, 0x3, P0 ;  /* 0x0000000700037c11 */ /* 0x000fe200080f1c29 */
[----:B------:R-:W0:Y:S02]  /*4140*/  LDS R28, [UR5+0x5400] ;  /* 0x00540005ff1c7984 */ /* 0x000e240008000800 */
[-C--:B0-----:R-:W-:Y:S01]  /*4150*/  ISETP.GE.AND P3, PT, R35, R28.reuse, PT ;  /* 0x0000001c2300720c */ /* 0x081fe20003f66270 */
[----:B------:R-:W-:Y:S01]  /*4160*/  VIADD R35, R29, 0xa0 ;  /* 0x000000a01d237836 */ /* 0x000fe20000000000 */
[-C--:B------:R-:W-:Y:S01]  /*4170*/  ISETP.GE.AND P2, PT, R31, R28.reuse, PT ;  /* 0x0000001c1f00720c */ /* 0x080fe20003f46270 */
[----:B------:R-:W-:Y:S01]  /*4180*/  VIADD R31, R29, 0x60 ;  /* 0x000000601d1f7836 */ /* 0x000fe20000000000 */
[-C--:B------:R-:W-:Y:S01]  /*4190*/  ISETP.GE.AND P6, PT, R33, R28.reuse, PT ;  /* 0x0000001c2100720c */ /* 0x080fe20003fc6270 */
[----:B------:R-:W-:Y:S01]  /*41a0*/  VIADD R33, R29, 0x80 ;  /* 0x000000801d217836 */ /* 0x000fe20000000000 */
[-C--:B------:R-:W-:Y:S02]  /*41b0*/  ISETP.GE.AND P0, PT, R35, R28.reuse, PT ;  /* 0x0000001c2300720c */ /* 0x080fe40003f06270 */
[-C--:B------:R-:W-:Y:S01]  /*41c0*/  ISETP.GE.AND P5, PT, R31, R28.reuse, PT ;  /* 0x0000001c1f00720c */ /* 0x080fe20003fa6270 */
[----:B------:R-:W-:Y:S01]  /*41d0*/  VIADD R31, R29, 0xe0 ;  /* 0x000000e01d1f7836 */ /* 0x000fe20000000000 */
[-C--:B------:R-:W-:Y:S01]  /*41e0*/  ISETP.GE.AND P1, PT, R33, R28.reuse, PT ;  /* 0x0000001c2100720c */ /* 0x080fe20003f26270 */
[----:B------:R-:W-:Y:S01]  /*41f0*/  VIADD R33, R29, 0x100 ;  /* 0x000001001d217836 */ /* 0x000fe20000000000 */
[-C--:B------:R-:W-:Y:S01]  /*4200*/  ISETP.GE.AND P4, PT, R37, R28.reuse, PT ;  /* 0x0000001c2500720c */ /* 0x080fe20003f86270 */
[----:B------:R0:W-:Y:S01]  /*4210*/  @!P3 STG.E.64 desc[UR8][R2.64], R22 ;  /* 0x000000160200b986 */ /* 0x0001e2000c101b08 */
[----:B------:R-:W-:Y:S01]  /*4220*/  ISETP.GE.AND P3, PT, R31, R28, PT ;  /* 0x0000001c1f00720c */ /* 0x000fe20003f66270 */
[----:B------:R-:W-:-:S02]  /*4230*/  VIADD R31, R29, 0x120 ;  /* 0x000001201d1f7836 */ /* 0x000fc40000000000 */
[----:B------:R0:W-:Y:S01]  /*4240*/  @!P2 STG.E.64 desc[UR8][R2.64+0x100], R24 ;  /* 0x000100180200a986 */ /* 0x0001e2000c101b08 */
[-C--:B------:R-:W-:Y:S01]  /*4250*/  ISETP.GE.AND P2, PT, R33, R28.reuse, PT ;  /* 0x0000001c2100720c */ /* 0x080fe20003f46270 */
[C---:B------:R-:W-:Y:S02]  /*4260*/  VIADD R33, R29.reuse, 0x140 ;  /* 0x000001401d217836 */ /* 0x040fe40000000000 */
[----:B------:R-:W-:Y:S01]  /*4270*/  VIADD R29, R29, 0x160 ;  /* 0x000001601d1d7836 */ /* 0x000fe20000000000 */
[----:B------:R0:W-:Y:S01]  /*4280*/  @!P6 STG.E.64 desc[UR8][R2.64+0x200], R18 ;  /* 0x000200120200e986 */ /* 0x0001e2000c101b08 */
[----:B------:R-:W-:-:S03]  /*4290*/  ISETP.GE.AND P6, PT, R31, R28, PT ;  /* 0x0000001c1f00720c */ /* 0x000fc60003fc6270 */
[----:B------:R0:W-:Y:S01]  /*42a0*/  @!P5 STG.E.64 desc[UR8][R2.64+0x300], R20 ;  /* 0x000300140200d986 */ /* 0x0001e2000c101b08 */
[----:B------:R-:W-:-:S03]  /*42b0*/  ISETP.GE.AND P5, PT, R33, R28, PT ;  /* 0x0000001c2100720c */ /* 0x000fc60003fa6270 */
[----:B------:R0:W-:Y:S01]  /*42c0*/  @!P1 STG.E.64 desc[UR8][R2.64+0x400], R16 ;  /* 0x0004001002009986 */ /* 0x0001e2000c101b08 */
[----:B------:R-:W-:-:S03]  /*42d0*/  ISETP.GE.AND P1, PT, R29, R28, PT ;  /* 0x0000001c1d00720c */ /* 0x000fc60003f26270 */
[----:B------:R0:W-:Y:S04]  /*42e0*/  @!P0 STG.E.64 desc[UR8][R2.64+0x500], R14 ;  /* 0x0005000e02008986 */ /* 0x0001e8000c101b08 */
[----:B------:R0:W-:Y:S04]  /*42f0*/  @!P4 STG.E.64 desc[UR8][R2.64+0x600], R12 ;  /* 0x0006000c0200c986 */ /* 0x0001e8000c101b08 */
[----:B------:R0:W-:Y:S04]  /*4300*/  @!P3 STG.E.64 desc[UR8][R2.64+0x700], R10 ;  /* 0x0007000a0200b986 */ /* 0x0001e8000c101b08 */
[----:B------:R0:W-:Y:S04]  /*4310*/  @!P2 STG.E.64 desc[UR8][R2.64+0x800], R8 ;  /* 0x000800080200a986 */ /* 0x0001e8000c101b08 */
[----:B------:R0:W-:Y:S04]  /*4320*/  @!P6 STG.E.64 desc[UR8][R2.64+0x900], R6 ;  /* 0x000900060200e986 */ /* 0x0001e8000c101b08 */
[----:B------:R0:W-:Y:S01]  /*4330*/  @!P5 STG.E.64 desc[UR8][R2.64+0xa00], R4 ;  /* 0x000a00040200d986 */ /* 0x0001e2000c101b08 */
[----:B------:R-:W-:Y:S05]  /*4340*/  @P1 EXIT ;  /* 0x000000000000194d */ /* 0x000fea0003800000 */
[----:B------:R-:W-:Y:S01]  /*4350*/  STG.E.64 desc[UR8][R2.64+0xb00], R26 ;  /* 0x000b001a02007986 */ /* 0x000fe2000c101b08 */
[----:B------:R-:W-:Y:S05]  /*4360*/  EXIT ;  /* 0x000000000000794d */ /* 0x000fea0003800000 */
.L_x_7:
[----:B------:R-:W-:Y:S01]  /*4370*/  BSSY B1, `(.L_x_44) ;  /* 0x0000006000017945 */ /* 0x000fe20003800000 */
[----:B------:R-:W-:Y:S01]  /*4380*/  PLOP3.LUT P0, PT, P0, PT, PT, 0x8, 0x80 ;  /* 0x000000000080781c */ /* 0x000fe2000070e170 */
[----:B------:R-:W-:-:S12]  /*4390*/  IMAD.MOV.U32 R5, RZ, RZ, -0x1 ;  /* 0xffffffffff057424 */ /* 0x000fd800078e00ff */
[----:B------:R-:W-:Y:S05]  /*43a0*/  WARPSYNC.COLLECTIVE R5, `(.L_x_45) ;  /* 0x0000000005087348 */ /* 0x000fea0003c00000 */
[----:B------:R-:W-:Y:S01]  /*43b0*/  VOTE.ANY P0, P0 ;  /* 0x0000000000ff7806 */ /* 0x000fe20000000100 */
[----:B------:R-:W-:-:S12]  /*43c0*/  ENDCOLLECTIVE ;  /* 0x000000000000791b */ /* 0x000fd80003800000 */
.L_x_45:
[----:B------:R-:W-:Y:S05]  /*43d0*/  BSYNC B1 ;  /* 0x0000000000017941 */ /* 0x000fea0003800000 */
.L_x_44:
[----:B------:R-:W-:Y:S05]  /*43e0*/  BRA `(.L_x_46) ;  /* 0xffffffc800e87947 */ /* 0x000fea000383ffff */
.L_x_11:
[----:B------:R-:W-:Y:S01]  /*43f0*/  BSSY B1, `(.L_x_47) ;  /* 0x0000006000017945 */ /* 0x000fe20003800000 */
[----:B------:R-:W-:Y:S01]  /*4400*/  PLOP3.LUT P0, PT, P0, PT, PT, 0x8, 0x80 ;  /* 0x000000000080781c */ /* 0x000fe2000070e170 */
[----:B------:R-:W-:-:S12]  /*4410*/  IMAD.MOV.U32 R5, RZ, RZ, -0x1 ;  /* 0xffffffffff057424 */ /* 0x000fd800078e00ff */
[----:B------:R-:W-:Y:S05]  /*4420*/  WARPSYNC.COLLECTIVE R5, `(.L_x_48) ;  /* 0x0000000005087348 */ /* 0x000fea0003c00000 */
[----:B------:R-:W-:Y:S01]  /*4430*/  VOTE.ANY P0, P0 ;  /* 0x0000000000ff7806 */ /* 0x000fe20000000100 */
[----:B------:R-:W-:-:S12]  /*4440*/  ENDCOLLECTIVE ;  /* 0x000000000000791b */ /* 0x000fd80003800000 */
.L_x_48:
[----:B------:R-:W-:Y:S05]  /*4450*/  BSYNC B1 ;  /* 0x0000000000017941 */ /* 0x000fea0003800000 */
.L_x_47:
[----:B------:R-:W-:Y:S05]  /*4460*/  BRA `(.L_x_49) ;  /* 0xffffffc800fc7947 */ /* 0x000fea000383ffff */
.L_x_13:
[----:B------:R-:W0:Y:S01]  /*4470*/  S2R R44, SR_GEMASK ;  /* 0x00000000002c7919 */ /* 0x000e220000003c00 */
[----:B------:R-:W-:Y:S01]  /*4480*/  BSSY B1, `(.L_x_50) ;  /* 0x0000006000017945 */ /* 0x000fe20003800000 */
[----:B------:R-:W-:Y:S01]  /*4490*/  PLOP3.LUT P0, PT, P0, PT, PT, 0x8, 0x80 ;  /* 0x000000000080781c */ /* 0x000fe2000070e170 */
[----:B------:R-:W-:-:S12]  /*44a0*/  IMAD.MOV.U32 R5, RZ, RZ, -0x1 ;  /* 0xffffffffff057424 */ /* 0x000fd800078e00ff */
[----:B0-----:R-:W-:Y:S05]  /*44b0*/  WARPSYNC.COLLECTIVE R5, `(.L_x_51) ;  /* 0x0000000005087348 */ /* 0x001fea0003c00000 */
[----:B------:R-:W-:Y:S01]  /*44c0*/  VOTE.ANY R5, PT, P0 ;  /* 0x0000000000057806 */ /* 0x000fe200000e0100 */
[----:B0-----:R-:W-:Y:S06]  /*44d0*/  ENDCOLLECTIVE ;  /* 0x000000000000791b */ /* 0x001fec0003800000 */
.L_x_51:
[----:B------:R-:W-:Y:S05]  /*44e0*/  BSYNC B1 ;  /* 0x0000000000017941 */ /* 0x000fea0003800000 */
.L_x_50:
[----:B------:R-:W-:Y:S01]  /*44f0*/  LOP3.LUT R5, R5, 0x80000000, R44, 0xec, !PT ;  /* 0x8000000005057812 */ /* 0x000fe200078eec2c */
[----:B------:R-:W-:Y:S02]  /*4500*/  IMAD.MOV.U32 R2, RZ, RZ, R34 ;  /* 0x000000ffff027224 */ /* 0x000fe400078e0022 */
[----:B------:R-:W-:Y:S02]  /*4510*/  IMAD.MOV.U32 R3, RZ, RZ, 0x1 ;  /* 0x00000001ff037424 */ /* 0x000fe400078e00ff */
[----:B------:R-:W-:-:S05]  /*4520*/  VIADD R0, R5, 0xffffffff ;  /* 0xffffffff05007836 */ /* 0x000fca0000000000 */
[----:B------:R-:W-:Y:S01]  /*4530*/  LOP3.LUT R43, R5, R0, RZ, 0xc, !PT ;  /* 0x00000000052b7212 */ /* 0x000fe200078e0cff */
[----:B------:R-:W-:-:S03]  /*4540*/  IMAD.MOV.U32 R5, RZ, RZ, -0x1 ;  /* 0xffffffffff057424 */ /* 0x000fc600078e00ff */
[----:B------:R0:W1:Y:S04]  /*4550*/  POPC R0, R43 ;  /* 0x0000002b00007309 */ /* 0x0000680000000000 */
[----:B01----:R-:W-:Y:S05]  /*4560*/  WARPSYNC.COLLECTIVE R5, `(.L_x_52) ;  /* 0x0000000005087348 */ /* 0x003fea0003c00000 */
[----:B-1----:R1:W2:Y:S02]  /*4570*/  SHFL.DOWN P0, R4, R2, R3, R0 ;  /* 0x0800000302047389 */ /* 0x0022a40000000000 */
[----:B012---:R-:W-:Y:S05]  /*4580*/  ENDCOLLECTIVE ;  /* 0x000000000000791b */ /* 0x007fea0003800000 */
.L_x_52:
[----:B------:R-:W-:Y:S02]  /*4590*/  IMAD.MOV.U32 R2, RZ, RZ, R35 ;  /* 0x000000ffff027224 */ /* 0x000fe400078e0023 */
[----:B------:R-:W-:-:S07]  /*45a0*/  IMAD.MOV.U32 R42, RZ, RZ, R4 ;  /* 0x000000ffff2a7224 */ /* 0x000fce00078e0004 */
[----:B------:R-:W-:Y:S05]  /*45b0*/  WARPSYNC.COLLECTIVE R5, `(.L_x_53) ;  /* 0x0000000005087348 */ /* 0x000fea0003c00000 */
[----:B------:R0:W1:Y:S02]  /*45c0*/  SHFL.DOWN P0, R4, R2, R3, R0 ;  /* 0x0800000302047389 */ /* 0x0000640000000000 */
[----:B01----:R-:W-:Y:S05]  /*45d0*/  ENDCOLLECTIVE ;  /* 0x000000000000791b */ /* 0x003fea0003800000 */
.L_x_53:
[----:B------:R-:W-:Y:S02]  /*45e0*/  IMAD.MOV.U32 R2, RZ, RZ, R42 ;  /* 0x000000ffff027224 */ /* 0x000fe400078e002a */
[----:B------:R-:W-:Y:S02]  /*45f0*/  IMAD.MOV.U32 R5, RZ, RZ, R35 ;  /* 0x000000ffff057224 */ /* 0x000fe400078e0023 */
[----:B------:R-:W-:Y:S01]  /*4600*/  IMAD.MOV.U32 R43, RZ, RZ, R4 ;  /* 0x000000ffff2b7224 */ /* 0x000fe200078e0004 */
[----:B------:R-:W-:Y:S01]  /*4610*/  ISETP.GE.AND P0, PT, R38, R0, PT ;  /* 0x000000002600720c */ /* 0x000fe20003f06270 */
[----:B------:R-:W-:Y:S02]  /*4620*/  IMAD.MOV.U32 R4, RZ, RZ, R34 ;  /* 0x000000ffff047224 */ /* 0x000fe400078e0022 */
[----:B------:R-:W-:-:S06]  /*4630*/  IMAD.MOV.U32 R3, RZ, RZ, R43 ;  /* 0x000000ffff037224 */ /* 0x000fcc00078e002b */
[----:B------:R-:W-:Y:S01]  /*4640*/  DADD R42, R2, R4 ;  /* 0x00000000022a7229 */ /* 0x000fe20000000004 */
[----:B------:R-:W-:Y:S02]  /*4650*/  IMAD.MOV.U32 R3, RZ, RZ, 0x2 ;  /* 0x00000002ff037424 */ /* 0x000fe400078e00ff */
[----:B------:R-:W-:-:S07]  /*4660*/  IMAD.MOV.U32 R5, RZ, RZ, -0x1 ;  /* 0xffffffffff057424 */ /* 0x000fce00078e00ff */
[----:B------:R-:W-:Y:S02]  /*4670*/  FSEL R42, R42, R34, !P0 ;  /* 0x000000222a2a7208 */ /* 0x000fe40004000000 */
[----:B------:R-:W-:-:S03]  /*4680*/  FSEL R43, R43, R35, !P0 ;  /* 0x000000232b2b7208 */ /* 0x000fc60004000000 */
[----:B------:R-:W-:-:S07]  /*4690*/  IMAD.MOV.U32 R2, RZ, RZ, R42 ;  /* 0x000000ffff027224 */ /* 0x000fce00078e002a */
[----:B------:R-:W-:Y:S05]  /*46a0*/  WARPSYNC.COLLECTIVE R5, `(.L_x_54) ;  /* 0x0000000005087348 */ /* 0x000fea0003c00000 */
[----:B------:R0:W1:Y:S02]  /*46b0*/  SHFL.DOWN P0, R4, R2, R3, R0 ;  /* 0x0800000302047389 */ /* 0x0000640000000000 */
[----:B01----:R-:W-:Y:S05]  /*46c0*/  ENDCOLLECTIVE ;  /* 0x000000000000791b */ /* 0x003fea0003800000 */
.L_x_54:
[----:B------:R-:W-:Y:S02]  /*46d0*/  IMAD.MOV.U32 R2, RZ, RZ, R43 ;  /* 0x000000ffff027224 */ /* 0x000fe400078e002b */
[----:B------:R-:W-:-:S07]  /*46e0*/  IMAD.MOV.U32 R45, RZ, RZ, R4 ;  /* 0x000000ffff2d7224 */ /* 0x000fce00078e0004 */
[----:B------:R-:W-:Y:S05]  /*46f0*/  WARPSYNC.COLLECTIVE R5, `(.L_x_55) ;  /* 0x0000000005087348 */ /* 0x000fea0003c00000 */
[----:B------:R0:W1:Y:S02]  /*4700*/  SHFL.DOWN P0, R4, R2, R3, R0 ;  /* 0x0800000302047389 */ /* 0x0000640000000000 */
[----:B01----:R-:W-:Y:S05]  /*4710*/  ENDCOLLECTIVE ;  /* 0x000000000000791b */ /* 0x003fea0003800000 */
.L_x_55:
[----:B------:R-:W-:Y:S02]  /*4720*/  IMAD.MOV.U32 R34, RZ, RZ, R45 ;  /* 0x000000ffff227224 */ /* 0x000fe400078e002d */
[----:B------:R-:W-:Y:S02]  /*4730*/  VIADD R45, R38, 0x2 ;  /* 0x00000002262d7836 */ /* 0x000fe40000000000 */
[----:B------:R-:W-:Y:S02]  /*4740*/  IMAD.MOV.U32 R3, RZ, RZ, 0x4 ;  /* 0x00000004ff037424 */ /* 0x000fe400078e00ff */
[----:B------:R-:W-:Y:S01]  /*4750*/  IMAD.MOV.U32 R35, RZ, RZ, R4 ;  /* 0x000000ffff237224 */ /* 0x000fe200078e0004 */
[----:B------:R-:W-:-:S05]  /*4760*/  ISETP.GT.AND P0, PT, R45, R0, PT ;  /* 0x000000002d00720c */ /* 0x000fca0003f04270 */
[----:B------:R-:W-:-:S10]  /*4770*/  DADD R34, R34, R42 ;  /* 0x0000000022227229 */ /* 0x000fd4000000002a */
[----:B------:R-:W-:Y:S02]  /*4780*/  FSEL R34, R42, R34, P0 ;  /* 0x000000222a227208 */ /* 0x000fe40000000000 */
[----:B------:R-:W-:-:S03]  /*4790*/  FSEL R35, R43, R35, P0 ;  /* 0x000000232b237208 */ /* 0x000fc60000000000 */
[----:B------:R-:W-:-:S07]  /*47a0*/  IMAD.MOV.U32 R2, RZ, RZ, R34 ;  /* 0x000000ffff027224 */ /* 0x000fce00078e0022 */
[----:B------:R-:W-:Y:S05]  /*47b0*/  WARPSYNC.COLLECTIVE R5, `(.L_x_56) ;  /* 0x0000000005087348 */ /* 0x000fea0003c00000 */
[----:B------:R0:W1:Y:S02]  /*47c0*/  SHFL.DOWN P0, R4, R2, R3, R0 ;  /* 0x0800000302047389 */ /* 0x0000640000000000 */
[----:B01----:R-:W-:Y:S05]  /*47d0*/  ENDCOLLECTIVE ;  /* 0x000000000000791b */ /* 0x003fea0003800000 */
.L_x_56:
[----:B------:R-:W-:Y:S02]  /*47e0*/  IMAD.MOV.U32 R2, RZ, RZ, R35 ;  /* 0x000000ffff027224 */ /* 0x000fe400078e0023 */
[----:B------:R-:W-:-:S07]  /*47f0*/  IMAD.MOV.U32 R45, RZ, RZ, R4 ;  /* 0x000000ffff2d7224 */ /* 0x000fce00078e0004 */
[----:B------:R-:W-:Y:S05]  /*4800*/  WARPSYNC.COLLECTIVE R5, `(.L_x_57) ;  /* 0x0000000005087348 */ /* 0x000fea0003c00000 */
[----:B------:R0:W1:Y:S02]  /*4810*/  SHFL.DOWN P0, R4, R2, R3, R0 ;  /* 0x0800000302047389 */ /* 0x0000640000000000 */
[----:B01----:R-:W-:Y:S05]  /*4820*/  ENDCOLLECTIVE ;  /* 0x000000000000791b */ /* 0x003fea0003800000 */
.L_x_57:
        /* <DEDUP_REMOVED lines=12> */
.L_x_58:
[----:B------:R-:W-:Y:S02]  /*48f0*/  IMAD.MOV.U32 R2, RZ, RZ, R43 ;  /* 0x000000ffff027224 */ /* 0x000fe400078e002b */
[----:B------:R-:W-:-:S07]  /*4900*/  IMAD.MOV.U32 R45, RZ, RZ, R4 ;  /* 0x000000ffff2d7224 */ /* 0x000fce00078e0004 */
[----:B------:R-:W-:Y:S05]  /*4910*/  WARPSYNC.COLLECTIVE R5, `(.L_x_59) ;  /* 0x0000000005087348 */ /* 0x000fea0003c00000 */
[----:B------:R0:W1:Y:S02]  /*4920*/  SHFL.DOWN P0, R4, R2, R3, R0 ;  /* 0x0800000302047389 */ /* 0x0000640000000000 */
[----:B01----:R-:W-:Y:S05]  /*4930*/  ENDCOLLECTIVE ;  /* 0x000000000000791b */ /* 0x003fea0003800000 */
.L_x_59:
        /* <DEDUP_REMOVED lines=12> */
.L_x_60:
[----:B------:R-:W-:Y:S02]  /*4a00*/  IMAD.MOV.U32 R2, RZ, RZ, R35 ;  /* 0x000000ffff027224 */ /* 0x000fe400078e0023 */
[----:B------:R-:W-:-:S07]  /*4a10*/  IMAD.MOV.U32 R45, RZ, RZ, R4 ;  /* 0x000000ffff2d7224 */ /* 0x000fce00078e0004 */
[----:B------:R-:W-:Y:S05]  /*4a20*/  WARPSYNC.COLLECTIVE R5, `(.L_x_61) ;  /* 0x0000000005087348 */ /* 0x000fea0003c00000 */
[----:B------:R0:W1:Y:S02]  /*4a30*/  SHFL.DOWN P0, R4, R2, R3, R0 ;  /* 0x0800000302047389 */ /* 0x0000640000000000 */
[----:B01----:R-:W-:Y:S05]  /*4a40*/  ENDCOLLECTIVE ;  /* 0x000000000000791b */ /* 0x003fea0003800000 */
.L_x_61:
[----:B------:R-:W0:Y:S01]  /*4a50*/  LDCU.64 UR6, c[0x0][0x390] ;  /* 0x00007200ff0677ac */ /* 0x000e220008000a00 */
[----:B------:R-:W-:Y:S02]  /*4a60*/  IMAD.MOV.U32 R2, RZ, RZ, R45 ;  /* 0x000000ffff027224 */ /* 0x000fe400078e002d */
[----:B------:R-:W-:Y:S01]  /*4a70*/  VIADD R45, R38, 0x10 ;  /* 0x00000010262d7836 */ /* 0x000fe20000000000 */
[----:B0-----:R-:W-:-:S04]  /*4a80*/  UIADD3 UR6, UP0, UPT, UR6, 0x200, URZ ;  /* 0x0000020006067890 */ /* 0x001fc8000ff1e0ff */
[----:B------:R-:W-:Y:S01]  /*4a90*/  ISETP.GT.AND P3, PT, R45, R0, PT ;  /* 0x000000002d00720c */ /* 0x000fe20003f64270 */
[----:B------:R-:W-:Y:S01]  /*4aa0*/  UIADD3.X UR7, UPT, UPT, URZ, UR7, URZ, UP0, !UPT ;  /* 0x00000007ff077290 */ /* 0x000fe200087fe4ff */
[----:B------:R-:W-:Y:S01]  /*4ab0*/  ISETP.NE.U32.AND P0, PT, R32, 0x65, PT ;  /* 0x000000652000780c */ /* 0x000fe20003f05070 */
[----:B------:R-:W-:Y:S02]  /*4ac0*/  IMAD.MOV.U32 R3, RZ, RZ, R4 ;  /* 0x000000ffff037224 */ /* 0x000fe400078e0004 */
[----:B------:R-:W-:Y:S01]  /*4ad0*/  IMAD.U32 R46, RZ, RZ, UR6 ;  /* 0x00000006ff2e7e24 */ /* 0x000fe2000f8e00ff */
[----:B------:R-:W-:Y:S01]  /*4ae0*/  ISETP.NE.AND.EX P0, PT, R33, RZ, PT, P0 ;  /* 0x000000ff2100720c */ /* 0x000fe20003f05300 */
[----:B------:R-:W-:Y:S02]  /*4af0*/  IMAD.U32 R47, RZ, RZ, UR7 ;  /* 0x00000007ff2f7e24 */ /* 0x000fe4000f8e00ff */
[----:B------:R-:W-:-:S10]  /*4b00*/  DADD R42, R2, R34 ;  /* 0x00000000022a7229 */ /* 0x000fd40000000022 */
[----:B------:R-:W-:Y:S02]  /*4b10*/  FSEL R42, R34, R42, P3 ;  /* 0x0000002a222a7208 */ /* 0x000fe40001800000 */
[----:B------:R-:W-:-:S07]  /*4b20*/  FSEL R43, R35, R43, P3 ;  /* 0x0000002b232b7208 */ /* 0x000fce0001800000 */
[----:B------:R-:W-:Y:S05]  /*4b30*/  WARPSYNC.COLLECTIVE R5, `(.L_x_62) ;  /* 0x0000000005087348 */ /* 0x000fea0003c00000 */
[----:B------:R-:W-:Y:S01]  /*4b40*/  VOTE.ALL P0, P0 ;  /* 0x0000000000ff7806 */ /* 0x000fe20000000000 */
[----:B------:R-:W-:-:S12]  /*4b50*/  ENDCOLLECTIVE ;  /* 0x000000000000791b */ /* 0x000fd80003800000 */
.L_x_62:
[----:B------:R-:W-:Y:S05]  /*4b60*/  BRA `(.L_x_63) ;  /* 0xffffffc800407947 */ /* 0x000fea000383ffff */
.L_x_15:
[----:B------:R-:W-:Y:S01]  /*4b70*/  BSSY B1, `(.L_x_64) ;  /* 0x0000006000017945 */ /* 0x000fe20003800000 */
[----:B------:R-:W-:Y:S01]  /*4b80*/  PLOP3.LUT P0, PT, P0, PT, PT, 0x8, 0x80 ;  /* 0x000000000080781c */ /* 0x000fe2000070e170 */
[----:B------:R-:W-:-:S12]  /*4b90*/  IMAD.MOV.U32 R5, RZ, RZ, -0x1 ;  /* 0xffffffffff057424 */ /* 0x000fd800078e00ff */
[----:B------:R-:W-:Y:S05]  /*4ba0*/  WARPSYNC.COLLECTIVE R5, `(.L_x_65) ;  /* 0x0000000005087348 */ /* 0x000fea0003c00000 */
[----:B------:R-:W-:Y:S01]  /*4bb0*/  VOTE.ANY P0, P0 ;  /* 0x0000000000ff7806 */ /* 0x000fe20000000100 */
[----:B------:R-:W-:-:S12]  /*4bc0*/  ENDCOLLECTIVE ;  /* 0x000000000000791b */ /* 0x000fd80003800000 */
.L_x_65:
[----:B------:R-:W-:Y:S05]  /*4bd0*/  BSYNC B1 ;  /* 0x0000000000017941 */ /* 0x000fea0003800000 */
.L_x_64:
[----:B------:R-:W-:Y:S05]  /*4be0*/  BRA `(.L_x_66) ;  /* 0xffffffc800447947 */ /* 0x000fea000383ffff */
.L_x_19:
[----:B------:R-:W-:Y:S01]  /*4bf0*/  BSSY B1, `(.L_x_67) ;  /* 0x0000006000017945 */ /* 0x000fe20003800000 */
[----:B------:R-:W-:Y:S01]  /*4c00*/  PLOP3.LUT P0, PT, P0, PT, PT, 0x8, 0x80 ;  /* 0x000000000080781c */ /* 0x000fe2000070e170 */
[----:B------:R-:W-:-:S12]  /*4c10*/  IMAD.MOV.U32 R5, RZ, RZ, -0x1 ;  /* 0xffffffffff057424 */ /* 0x000fd800078e00ff */
[----:B------:R-:W-:Y:S05]  /*4c20*/  WARPSYNC.COLLECTIVE R5, `(.L_x_68) ;  /* 0x0000000005087348 */ /* 0x000fea0003c00000 */
[----:B------:R-:W-:Y:S01]  /*4c30*/  VOTE.ANY P0, P0 ;  /* 0x0000000000ff7806 */ /* 0x000fe20000000100 */
[----:B------:R-:W-:-:S12]  /*4c40*/  ENDCOLLECTIVE ;  /* 0x000000000000791b */ /* 0x000fd80003800000 */
.L_x_68:
[----:B------:R-:W-:Y:S05]  /*4c50*/  BSYNC B1 ;  /* 0x0000000000017941 */ /* 0x000fea0003800000 */
.L_x_67:
[----:B------:R-:W-:Y:S05]  /*4c60*/  BRA `(.L_x_69) ;  /* 0xffffffc800587947 */ /* 0x000fea000383ffff */
.L_x_21:
[----:B------:R-:W-:Y:S01]  /*4c70*/  BSSY B1, `(.L_x_70) ;  /* 0x0000006000017945 */ /* 0x000fe20003800000 */
[----:B------:R-:W-:Y:S01]  /*4c80*/  PLOP3.LUT P0, PT, P0, PT, PT, 0x8, 0x80 ;  /* 0x000000000080781c */ /* 0x000fe2000070e170 */
[----:B------:R-:W-:-:S12]  /*4c90*/  IMAD.MOV.U32 R5, RZ, RZ, -0x1 ;  /* 0xffffffffff057424 */ /* 0x000fd800078e00ff */
[----:B------:R-:W-:Y:S05]  /*4ca0*/  WARPSYNC.COLLECTIVE R5, `(.L_x_71) ;  /* 0x0000000005087348 */ /* 0x000fea0003c00000 */
[----:B------:R-:W-:Y:S01]  /*4cb0*/  VOTE.ANY R5, PT, P0 ;  /* 0x0000000000057806 */ /* 0x000fe200000e0100 */
[----:B------:R-:W-:Y:S06]  /*4cc0*/  ENDCOLLECTIVE ;  /* 0x000000000000791b */ /* 0x000fec0003800000 */
.L_x_71:
[----:B------:R-:W-:Y:S05]  /*4cd0*/  BSYNC B1 ;  /* 0x0000000000017941 */ /* 0x000fea0003800000 */
.L_x_70:
[----:B------:R-:W-:Y:S01]  /*4ce0*/  LOP3.LUT R5, R5, 0x80000000, R44, 0xec, !PT ;  /* 0x8000000005057812 */ /* 0x000fe200078eec2c */
[----:B------:R-:W-:Y:S02]  /*4cf0*/  IMAD.MOV.U32 R2, RZ, RZ, R34 ;  /* 0x000000ffff027224 */ /* 0x000fe400078e0022 */
[----:B------:R-:W-:Y:S02]  /*4d00*/  IMAD.MOV.U32 R3, RZ, RZ, 0x1 ;  /* 0x00000001ff037424 */ /* 0x000fe400078e00ff */
[----:B------:R-:W-:Y:S02]  /*4d10*/  VIADD R0, R5, 0xffffffff ;  /* 0xffffffff05007836 */ /* 0x000fe40000000000 */
[----:B------:R-:W-:-:S03]  /*4d20*/  VIADD R41, R41, 0xffffffe0 ;  /* 0xffffffe029297836 */ /* 0x000fc60000000000 */
[----:B------:R-:W-:Y:S01]  /*4d30*/  LOP3.LUT R45, R5, R0, RZ, 0xc, !PT ;  /* 0x00000000052d7212 */ /* 0x000fe200078e0cff */
[----:B------:R-:W-:-:S03]  /*4d40*/  IMAD.MOV.U32 R5, RZ, RZ, -0x1 ;  /* 0xffffffffff057424 */ /* 0x000fc600078e00ff */
[----:B------:R0:W1:Y:S04]  /*4d50*/  POPC R0, R45 ;  /* 0x0000002d00007309 */ /* 0x0000680000000000 */
[----:B01----:R-:W-:Y:S05]  /*4d60*/  WARPSYNC.COLLECTIVE R5, `(.L_x_72) ;  /* 0x0000000005087348 */ /* 0x003fea0003c00000 */
[----:B-1----:R1:W2:Y:S02]  /*4d70*/  SHFL.DOWN P0, R4, R2, R3, R0 ;  /* 0x0800000302047389 */ /* 0x0022a40000000000 */
[----:B012---:R-:W-:Y:S05]  /*4d80*/  ENDCOLLECTIVE ;  /* 0x000000000000791b */ /* 0x007fea0003800000 */
.L_x_72:
[----:B------:R-:W-:Y:S02]  /*4d90*/  IMAD.MOV.U32 R2, RZ, RZ, R35 ;  /* 0x000000ffff027224 */ /* 0x000fe400078e0023 */
[----:B------:R-:W-:-:S07]  /*4da0*/  IMAD.MOV.U32 R48, RZ, RZ, R4 ;  /* 0x000000ffff307224 */ /* 0x000fce00078e0004 */
[----:B------:R-:W-:Y:S05]  /*4db0*/  WARPSYNC.COLLECTIVE R5, `(.L_x_73) ;  /* 0x0000000005087348 */ /* 0x000fea0003c00000 */
[----:B------:R0:W1:Y:S02]  /*4dc0*/  SHFL.DOWN P0, R4, R2, R3, R0 ;  /* 0x0800000302047389 */ /* 0x0000640000000000 */
[----:B01----:R-:W-:Y:S05]  /*4dd0*/  ENDCOLLECTIVE ;  /* 0x000000000000791b */ /* 0x003fea0003800000 */
.L_x_73:
[----:B------:R-:W-:Y:S02]  /*4de0*/  IMAD.MOV.U32 R2, RZ, RZ, R34 ;  /* 0x000000ffff027224 */ /* 0x000fe400078e0022 */
[----:B------:R-:W-:Y:S02]  /*4df0*/  IMAD.MOV.U32 R3, RZ, RZ, R35 ;  /* 0x000000ffff037224 */ /* 0x000fe400078e0023 */
[----:B------:R-:W-:Y:S01]  /*4e00*/  IMAD.MOV.U32 R49, RZ, RZ, R4 ;  /* 0x000000ffff317224 */ /* 0x000fe200078e0004 */
[----:B------:R-:W-:-:S05]  /*4e10*/  ISETP.GE.AND P0, PT, R38, R0, PT ;  /* 0x000000002600720c */ /* 0x000fca0003f06270 */
[----:B------:R-:W-:Y:S01]  /*4e20*/  DADD R48, R48, R2 ;  /* 0x0000000030307229 */ /* 0x000fe20000000002 */
[----:B------:R-:W-:-:S09]  /*4e30*/  IMAD.MOV.U32 R3, RZ, RZ, 0x2 ;  /* 0x00000002ff037424 */ /* 0x000fd200078e00ff */
[----:B------:R-:W-:Y:S02]  /*4e40*/  FSEL R48, R48, R34, !P0 ;  /* 0x0000002230307208 */ /* 0x000fe40004000000 */
[----:B------:R-:W-:-:S03]  /*4e50*/  FSEL R49, R49, R35, !P0 ;  /* 0x0000002331317208 */ /* 0x000fc60004000000 */
[----:B------:R-:W-:-:S07]  /*4e60*/  IMAD.MOV.U32 R2, RZ, RZ, R48 ;  /* 0x000000ffff027224 */ /* 0x000fce00078e0030 */
[----:B------:R-:W-:Y:S05]  /*4e70*/  WARPSYNC.COLLECTIVE R5, `(.L_x_74) ;  /* 0x0000000005087348 */ /* 0x000fea0003c00000 */
[----:B------:R0:W1:Y:S02]  /*4e80*/  SHFL.DOWN P0, R4, R2, R3, R0 ;  /* 0x0800000302047389 */ /* 0x0000640000000000 */
[----:B01----:R-:W-:Y:S05]  /*4e90*/  ENDCOLLECTIVE ;  /* 0x000000000000791b */ /* 0x003fea0003800000 */
.L_x_74:
[----:B------:R-:W-:Y:S02]  /*4ea0*/  IMAD.MOV.U32 R2, RZ, RZ, R49 ;  /* 0x000000ffff027224 */ /* 0x000fe400078e0031 */
[----:B------:R-:W-:-:S07]  /*4eb0*/  IMAD.MOV.U32 R45, RZ, RZ, R4 ;  /* 0x000000ffff2d7224 */ /* 0x000fce00078e0004 */
[----:B------:R-:W-:Y:S05]  /*4ec0*/  WARPSYNC.COLLECTIVE R5, `(.L_x_75) ;  /* 0x0000000005087348 */ /* 0x000fea0003c00000 */
[----:B------:R0:W1:Y:S02]  /*4ed0*/  SHFL.DOWN P0, R4, R2, R3, R0 ;  /* 0x0800000302047389 */ /* 0x0000640000000000 */
[----:B01----:R-:W-:Y:S05]  /*4ee0*/  ENDCOLLECTIVE ;  /* 0x000000000000791b */ /* 0x003fea0003800000 */
.L_x_75:
[----:B------:R-:W-:Y:S02]  /*4ef0*/  IMAD.MOV.U32 R2, RZ, RZ, R45 ;  /* 0x000000ffff027224 */ /* 0x000fe400078e002d */
[----:B------:R-:W-:Y:S02]  /*4f00*/  VIADD R45, R38, 0x2 ;  /* 0x00000002262d7836 */ /* 0x000fe40000000000 */
[----:B------:R-:W-:-:S03]  /*4f10*/  IMAD.MOV.U32 R3, RZ, RZ, R4 ;  /* 0x000000ffff037224 */ /* 0x000fc600078e0004 */
[----:B------:R-:W-:-:S03]  /*4f20*/  ISETP.GT.AND P0, PT, R45, R0, PT ;  /* 0x000000002d00720c */ /* 0x000fc60003f04270 */
[----:B------:R-:W-:Y:S01]  /*4f30*/  DADD R34, R2, R48 ;  /* 0x0000000002227229 */ /* 0x000fe20000000030 */
[----:B------:R-:W-:-:S09]  /*4f40*/  IMAD.MOV.U32 R3, RZ, RZ, 0x4 ;  /* 0x00000004ff037424 */ /* 0x000fd200078e00ff */
[----:B------:R-:W-:Y:S02]  /*4f50*/  FSEL R34, R48, R34, P0 ;  /* 0x0000002230227208 */ /* 0x000fe40000000000 */
[----:B------:R-:W-:-:S03]  /*4f60*/  FSEL R35, R49, R35, P0 ;  /* 0x0000002331237208 */ /* 0x000fc60000000000 */
[----:B------:R-:W-:-:S07]  /*4f70*/  IMAD.MOV.U32 R2, RZ, RZ, R34 ;  /* 0x000000ffff027224 */ /* 0x000fce00078e0022 */
[----:B------:R-:W-:Y:S05]  /*4f80*/  WARPSYNC.COLLECTIVE R5, `(.L_x_76) ;  /* 0x0000000005087348 */ /* 0x000fea0003c00000 */
[----:B------:R0:W1:Y:S02]  /*4f90*/  SHFL.DOWN P0, R4, R2, R3, R0 ;  /* 0x0800000302047389 */ /* 0x0000640000000000 */
[----:B01----:R-:W-:Y:S05]  /*4fa0*/  ENDCOLLECTIVE ;  /* 0x000000000000791b */ /* 0x003fea0003800000 */
.L_x_76:
[----:B------:R-:W-:Y:S02]  /*4fb0*/  IMAD.MOV.U32 R2, RZ, RZ, R35 ;  /* 0x000000ffff027224 */ /* 0x000fe400078e0023 */
[----:B------:R-:W-:-:S07]  /*4fc0*/  IMAD.MOV.U32 R45, RZ, RZ, R4 ;  /* 0x000000ffff2d7224 */ /* 0x000fce00078e0004 */
[----:B------:R-:W-:Y:S05]  /*4fd0*/  WARPSYNC.COLLECTIVE R5, `(.L_x_77) ;  /* 0x0000000005087348 */ /* 0x000fea0003c00000 */
[----:B------:R0:W1:Y:S02]  /*4fe0*/  SHFL.DOWN P0, R4, R2, R3, R0 ;  /* 0x0800000302047389 */ /* 0x0000640000000000 */
[----:B01----:R-:W-:Y:S05]  /*4ff0*/  ENDCOLLECTIVE ;  /* 0x000000000000791b */ /* 0x003fea0003800000 */
.L_x_77:
[----:B------:R-:W-:Y:S02]  /*5000*/  IMAD.MOV.U32 R2, RZ, RZ, R45 ;  /* 0x000000ffff027224 */ /* 0x000fe400078e002d */
[----:B------:R-:W-:Y:S02]  /*5010*/  IMAD.MOV.U32 R5, RZ, RZ, R35 ;  /* 0x000000ffff057224 */ /* 0x000fe400078e0023 */
[----:B------:R-:W-:Y:S02]  /*5020*/  VIADD R45, R38, 0x4 ;  /* 0x00000004262d7836 */ /* 0x000fe40000000000 */
[----:B------:R-:W-:-:S03]  /*5030*/  IMAD.MOV.U32 R3, RZ, RZ, R4 ;  /* 0x000000ffff037224 */ /* 0x000fc600078e0004 */
[----:B------:R-:W-:Y:S01]  /*5040*/  ISETP.GT.AND P0, PT, R45, R0, PT ;  /* 0x000000002d00720c */ /* 0x000fe20003f04270 */
[----:B------:R-:W-:-:S06]  /*5050*/  IMAD.MOV.U32 R4, RZ, RZ, R34 ;  /* 0x000000ffff047224 */ /* 0x000fcc00078e0022 */
[----:B------:R-:W-:Y:S01]  /*5060*/  DADD R48, R2, R4 ;  /* 0x0000000002307229 */ /* 0x000fe20000000004 */
[----:B------:R-:W-:Y:S02]  /*5070*/  IMAD.MOV.U32 R3, RZ, RZ, 0x8 ;  /* 0x00000008ff037424 */ /* 0x000fe400078e00ff */
[----:B------:R-:W-:-:S07]  /*5080*/  IMAD.MOV.U32 R5, RZ, RZ, -0x1 ;  /* 0xffffffffff057424 */ /* 0x000fce00078e00ff */
[----:B------:R-:W-:Y:S02]  /*5090*/  FSEL R45, R34, R48, P0 ;  /* 0x00000030222d7208 */ /* 0x000fe40000000000 */
[----:B------:R-:W-:-:S03]  /*50a0*/  FSEL R49, R35, R49, P0 ;  /* 0x0000003123317208 */ /* 0x000fc60000000000 */
[----:B------:R-:W-:-:S07]  /*50b0*/  IMAD.MOV.U32 R2, RZ, RZ, R45 ;  /* 0x000000ffff027224 */ /* 0x000fce00078e002d */
[----:B------:R-:W-:Y:S05]  /*50c0*/  WARPSYNC.COLLECTIVE R5, `(.L_x_78) ;  /* 0x0000000005087348 */ /* 0x000fea0003c00000 */
[----:B------:R0:W1:Y:S02]  /*50d0*/  SHFL.DOWN P0, R4, R2, R3, R0 ;  /* 0x0800000302047389 */ /* 0x0000640000000000 */
[----:B01----:R-:W-:Y:S05]  /*50e0*/  ENDCOLLECTIVE ;  /* 0x000000000000791b */ /* 0x003fea0003800000 */
.L_x_78:
[----:B------:R-:W-:Y:S02]  /*50f0*/  IMAD.MOV.U32 R2, RZ, RZ, R49 ;  /* 0x000000ffff027224 */ /* 0x000fe400078e0031 */
[----:B------:R-:W-:-:S07]  /*5100*/  IMAD.MOV.U32 R50, RZ, RZ, R4 ;  /* 0x000000ffff327224 */ /* 0x000fce00078e0004 */
[----:B------:R-:W-:Y:S05]  /*5110*/  WARPSYNC.COLLECTIVE R5, `(.L_x_79) ;  /* 0x0000000005087348 */ /* 0x000fea0003c00000 */
[----:B------:R0:W1:Y:S02]  /*5120*/  SHFL.DOWN P0, R4, R2, R3, R0 ;  /* 0x0800000302047389 */ /* 0x0000640000000000 */
[----:B01----:R-:W-:Y:S05]  /*5130*/  ENDCOLLECTIVE ;  /* 0x000000000000791b */ /* 0x003fea0003800000 */
.L_x_79:
[----:B------:R-:W-:Y:S02]  /*5140*/  IMAD.MOV.U32 R2, RZ, RZ, R50 ;  /* 0x000000ffff027224 */ /* 0x000fe400078e0032 */
[----:B------:R-:W-:Y:S02]  /*5150*/  IMAD.MOV.U32 R5, RZ, RZ, R49 ;  /* 0x000000ffff057224 */ /* 0x000fe400078e0031 */
[----:B------:R-:W-:Y:S02]  /*5160*/  IMAD.MOV.U32 R51, RZ, RZ, R4 ;  /* 0x000000ffff337224 */ /* 0x000fe400078e0004 */
[----:B------:R-:W-:Y:S02]  /*5170*/  IMAD.MOV.U32 R4, RZ, RZ, R45 ;  /* 0x000000ffff047224 */ /* 0x000fe400078e002d */
[----:B------:R-:W-:Y:S02]  /*5180*/  IMAD.MOV.U32 R3, RZ, RZ, R51 ;  /* 0x000000ffff037224 */ /* 0x000fe400078e0033 */
[----:B------:R-:W-:-:S04]  /*5190*/  VIADD R51, R38, 0x8 ;  /* 0x0000000826337836 */ /* 0x000fc80000000000 */
[----:B------:R-:W-:Y:S01]  /*51a0*/  DADD R34, R2, R4 ;  /* 0x0000000002227229 */ /* 0x000fe20000000004 */
[----:B------:R-:W-:Y:S01]  /*51b0*/  ISETP.GT.AND P0, PT, R51, R0, PT ;  /* 0x000000003300720c */ /* 0x000fe20003f04270 */
[----:B------:R-:W-:Y:S02]  /*51c0*/  IMAD.MOV.U32 R3, RZ, RZ, 0x10 ;  /* 0x00000010ff037424 */ /* 0x000fe400078e00ff */
[----:B------:R-:W-:-:S06]  /*51d0*/  IMAD.MOV.U32 R5, RZ, RZ, -0x1 ;  /* 0xffffffffff057424 */ /* 0x000fcc00078e00ff */
[----:B------:R-:W-:Y:S01]  /*51e0*/  FSEL R34, R45, R34, P0 ;  /* 0x000000222d227208 */ /* 0x000fe20000000000 */
[----:B------:R-:W-:Y:S01]  /*51f0*/  VIADD R45, R38, 0x10 ;  /* 0x00000010262d7836 */ /* 0x000fe20000000000 */
[----:B------:R-:W-:-:S03]  /*5200*/  FSEL R35, R49, R35, P0 ;  /* 0x0000002331237208 */ /* 0x000fc60000000000 */
[----:B------:R-:W-:-:S07]  /*5210*/  IMAD.MOV.U32 R2, RZ, RZ, R34 ;  /* 0x000000ffff027224 */ /* 0x000fce00078e0022 */
[----:B------:R-:W-:Y:S05]  /*5220*/  WARPSYNC.COLLECTIVE R5, `(.L_x_80) ;  /* 0x0000000005087348 */ /* 0x000fea0003c00000 */
[----:B------:R0:W1:Y:S02]  /*5230*/  SHFL.DOWN P0, R4, R2, R3, R0 ;  /* 0x0800000302047389 */ /* 0x0000640000000000 */
[----:B01----:R-:W-:Y:S05]  /*5240*/  ENDCOLLECTIVE ;  /* 0x000000000000791b */ /* 0x003fea0003800000 */
.L_x_80:
[----:B------:R-:W-:Y:S02]  /*5250*/  IMAD.MOV.U32 R2, RZ, RZ, R35 ;  /* 0x000000ffff027224 */ /* 0x000fe400078e0023 */
[----:B------:R-:W-:-:S07]  /*5260*/  IMAD.MOV.U32 R48, RZ, RZ, R4 ;  /* 0x000000ffff307224 */ /* 0x000fce00078e0004 */
[----:B------:R-:W-:Y:S05]  /*5270*/  WARPSYNC.COLLECTIVE R5, `(.L_x_81) ;  /* 0x0000000005087348 */ /* 0x000fea0003c00000 */
[----:B------:R0:W1:Y:S02]  /*5280*/  SHFL.DOWN P0, R4, R2, R3, R0 ;  /* 0x0800000302047389 */ /* 0x0000640000000000 */
[----:B01----:R-:W-:Y:S05]  /*5290*/  ENDCOLLECTIVE ;  /* 0x000000000000791b */ /* 0x003fea0003800000 */
.L_x_81:
[----:B------:R-:W-:Y:S02]  /*52a0*/  IMAD.MOV.U32 R2, RZ, RZ, R48 ;  /* 0x000000ffff027224 */ /* 0x000fe400078e0030 */
[----:B------:R-:W-:Y:S02]  /*52b0*/  IMAD.MOV.U32 R5, RZ, RZ, R35 ;  /* 0x000000ffff057224 */ /* 0x000fe400078e0023 */
[----:B------:R-:W-:Y:S01]  /*52c0*/  IMAD.MOV.U32 R3, RZ, RZ, R4 ;  /* 0x000000ffff037224 */ /* 0x000fe200078e0004 */
[----:B------:R-:W-:Y:S01]  /*52d0*/  ISETP.GT.AND P0, PT, R45, R0, PT ;  /* 0x000000002d00720c */ /* 0x000fe20003f04270 */
[----:B------:R-:W-:-:S06]  /*52e0*/  IMAD.MOV.U32 R4, RZ, RZ, R34 ;  /* 0x000000ffff047224 */ /* 0x000fcc00078e0022 */
[----:B------:R-:W-:Y:S01]  /*52f0*/  DADD R48, R2, R4 ;  /* 0x0000000002307229 */ /* 0x000fe20000000004 */
[----:B------:R-:W-:-:S09]  /*5300*/  IMAD.MOV.U32 R5, RZ, RZ, -0x1 ;  /* 0xffffffffff057424 */ /* 0x000fd200078e00ff */
[----:B------:R-:W-:Y:S02]  /*5310*/  FSEL R34, R34, R48, P0 ;  /* 0x0000003022227208 */ /* 0x000fe40000000000 */
[----:B------:R-:W-:Y:S02]  /*5320*/  FSEL R35, R35, R49, P0 ;  /* 0x0000003123237208 */ /* 0x000fe40000000000 */
[----:B------:R-:W-:-:S04]  /*5330*/  ISETP.NE.U32.AND P0, PT, R32, 0x65, PT ;  /* 0x000000652000780c */ /* 0x000fc80003f05070 */
[----:B------:R-:W-:Y:S01]  /*5340*/  ISETP.NE.AND.EX P0, PT, R33, RZ, PT, P0 ;  /* 0x000000ff2100720c */ /* 0x000fe20003f05300 */
[----:B------:R-:W-:-:S12]  /*5350*/  DADD R42, R42, R34 ;  /* 0x000000002a2a7229 */ /* 0x000fd80000000022 */
[----:B------:R-:W-:Y:S05]  /*5360*/  WARPSYNC.COLLECTIVE R5, `(.L_x_82) ;  /* 0x0000000005087348 */ /* 0x000fea0003c00000 */
[----:B------:R-:W-:Y:S01]  /*5370*/  VOTE.ALL P0, P0 ;  /* 0x0000000000ff7806 */ /* 0x000fe20000000000 */
[----:B------:R-:W-:-:S12]  /*5380*/  ENDCOLLECTIVE ;  /* 0x000000000000791b */ /* 0x000fd80003800000 */
.L_x_82:
[----:B------:R-:W-:Y:S05]  /*5390*/  BRA `(.L_x_83) ;  /* 0xffffffc400847947 */ /* 0x000fea000383ffff */
.L_x_28:
[----:B------:R-:W-:Y:S01]  /*53a0*/  BSSY B0, `(.L_x_84) ;  /* 0x0000006000007945 */ /* 0x000fe20003800000 */
[----:B------:R-:W-:Y:S01]  /*53b0*/  PLOP3.LUT P0, PT, P0, PT, PT, 0x8, 0x80 ;  /* 0x000000000080781c */ /* 0x000fe2000070e170 */
[----:B------:R-:W-:-:S12]  /*53c0*/  IMAD.MOV.U32 R5, RZ, RZ, -0x1 ;  /* 0xffffffffff057424 */ /* 0x000fd800078e00ff */
[----:B------:R-:W-:Y:S05]  /*53d0*/  WARPSYNC.COLLECTIVE R5, `(.L_x_85) ;  /* 0x0000000005087348 */ /* 0x000fea0003c00000 */
[----:B------:R-:W-:Y:S01]  /*53e0*/  VOTE.ANY P0, P0 ;  /* 0x0000000000ff7806 */ /* 0x000fe20000000100 */
[----:B------:R-:W-:-:S12]  /*53f0*/  ENDCOLLECTIVE ;  /* 0x000000000000791b */ /* 0x000fd80003800000 */
.L_x_85:
[----:B------:R-:W-:Y:S05]  /*5400*/  BSYNC B0 ;  /* 0x0000000000007941 */ /* 0x000fea0003800000 */
.L_x_84:
[----:B------:R-:W-:Y:S05]  /*5410*/  BRA `(.L_x_86) ;  /* 0xffffffdc00287947 */ /* 0x000fea000383ffff */
.L_x_32:
[----:B------:R-:W-:Y:S01]  /*5420*/  BSSY B0, `(.L_x_87) ;  /* 0x0000006000007945 */ /* 0x000fe20003800000 */
[----:B------:R-:W-:Y:S01]  /*5430*/  PLOP3.LUT P0, PT, P0, PT, PT, 0x8, 0x80 ;  /* 0x000000000080781c */ /* 0x000fe2000070e170 */
[----:B------:R-:W-:-:S12]  /*5440*/  IMAD.MOV.U32 R5, RZ, RZ, -0x1 ;  /* 0xffffffffff057424 */ /* 0x000fd800078e00ff */
[----:B------:R-:W-:Y:S05]  /*5450*/  WARPSYNC.COLLECTIVE R5, `(.L_x_88) ;  /* 0x0000000005087348 */ /* 0x000fea0003c00000 */
[----:B------:R-:W-:Y:S01]  /*5460*/  VOTE.ANY P0, P0 ;  /* 0x0000000000ff7806 */ /* 0x000fe20000000100 */
[----:B------:R-:W-:-:S12]  /*5470*/  ENDCOLLECTIVE ;  /* 0x000000000000791b */ /* 0x000fd80003800000 */
.L_x_88:
[----:B------:R-:W-:Y:S05]  /*5480*/  BSYNC B0 ;  /* 0x0000000000007941 */ /* 0x000fea0003800000 */
.L_x_87:
[----:B------:R-:W-:Y:S05]  /*5490*/  BRA `(.L_x_89) ;  /* 0xffffffdc003c7947 */ /* 0x000fea000383ffff */
.L_x_34:
[----:B------:R-:W0:Y:S01]  /*54a0*/  S2R R37, SR_GEMASK ;  /* 0x0000000000257919 */ /* 0x000e220000003c00 */
[----:B------:R-:W-:Y:S01]  /*54b0*/  BSSY B0, `(.L_x_90) ;  /* 0x0000006000007945 */ /* 0x000fe20003800000 */
[----:B------:R-:W-:Y:S01]  /*54c0*/  PLOP3.LUT P0, PT, P0, PT, PT, 0x8, 0x80 ;  /* 0x000000000080781c */ /* 0x000fe2000070e170 */
[----:B------:R-:W-:-:S12]  /*54d0*/  IMAD.MOV.U32 R5, RZ, RZ, -0x1 ;  /* 0xffffffffff057424 */ /* 0x000fd800078e00ff */
[----:B0-----:R-:W-:Y:S05]  /*54e0*/  WARPSYNC.COLLECTIVE R5, `(.L_x_91) ;  /* 0x0000000005087348 */ /* 0x001fea0003c00000 */
[----:B------:R-:W-:Y:S01]  /*54f0*/  VOTE.ANY R5, PT, P0 ;  /* 0x0000000000057806 */ /* 0x000fe200000e0100 */
[----:B0-----:R-:W-:Y:S06]  /*5500*/  ENDCOLLECTIVE ;  /* 0x000000000000791b */ /* 0x001fec0003800000 */
.L_x_91:
[----:B------:R-:W-:Y:S05]  /*5510*/  BSYNC B0 ;  /* 0x0000000000007941 */ /* 0x000fea0003800000 */
.L_x_90:
        /* <DEDUP_REMOVED lines=10> */
.L_x_92:
[----:B------:R-:W-:Y:S02]  /*55c0*/  IMAD.MOV.U32 R2, RZ, RZ, R35 ;  /* 0x000000ffff027224 */ /* 0x000fe400078e0023 */
[----:B------:R-:W-:-:S07]  /*55d0*/  IMAD.MOV.U32 R42, RZ, RZ, R4 ;  /* 0x000000ffff2a7224 */ /* 0x000fce00078e0004 */
[----:B------:R-:W-:Y:S05]  /*55e0*/  WARPSYNC.COLLECTIVE R5, `(.L_x_93) ;  /* 0x0000000005087348 */ /* 0x000fea0003c00000 */
[----:B------:R0:W1:Y:S02]  /*55f0*/  SHFL.DOWN P0, R4, R2, R3, R0 ;  /* 0x0800000302047389 */ /* 0x0000640000000000 */
[----:B01----:R-:W-:Y:S05]  /*5600*/  ENDCOLLECTIVE ;  /* 0x000000000000791b */ /* 0x003fea0003800000 */
.L_x_93:
        /* <DEDUP_REMOVED lines=15> */
.L_x_94:
[----:B------:R-:W-:Y:S02]  /*5700*/  IMAD.MOV.U32 R2, RZ, RZ, R43 ;  /* 0x000000ffff027224 */ /* 0x000fe400078e002b */
[----:B------:R-:W-:-:S07]  /*5710*/  IMAD.MOV.U32 R44, RZ, RZ, R4 ;  /* 0x000000ffff2c7224 */ /* 0x000fce00078e0004 */
[----:B------:R-:W-:Y:S05]  /*5720*/  WARPSYNC.COLLECTIVE R5, `(.L_x_95) ;  /* 0x0000000005087348 */ /* 0x000fea0003c00000 */
[----:B------:R0:W1:Y:S02]  /*5730*/  SHFL.DOWN P0, R4, R2, R3, R0 ;  /* 0x0800000302047389 */ /* 0x0000640000000000 */
[----:B01----:R-:W-:Y:S05]  /*5740*/  ENDCOLLECTIVE ;  /* 0x000000000000791b */ /* 0x003fea0003800000 */
.L_x_95:
[----:B------:R-:W-:Y:S02]  /*5750*/  IMAD.MOV.U32 R2, RZ, RZ, R44 ;  /* 0x000000ffff027224 */ /* 0x000fe400078e002c */
[----:B------:R-:W-:-:S04]  /*5760*/  IMAD.MOV.U32 R45, RZ, RZ, R4 ;  /* 0x000000ffff2d7224 */ /* 0x000fc800078e0004 */
[----:B------:R-:W-:Y:S02]  /*5770*/  IMAD.MOV.U32 R3, RZ, RZ, R45 ;  /* 0x000000ffff037224 */ /* 0x000fe400078e002d */
[----:B------:R-:W-:-:S04]  /*5780*/  VIADD R45, R36, 0x2 ;  /* 0x00000002242d7836 */ /* 0x000fc80000000000 */
[----:B------:R-:W-:Y:S01]  /*5790*/  DADD R34, R2, R42 ;  /* 0x0000000002227229 */ /* 0x000fe2000000002a */
[----:B------:R-:W-:Y:S01]  /*57a0*/  ISETP.GT.AND P0, PT, R45, R0, PT ;  /* 0x000000002d00720c */ /* 0x000fe20003f04270 */
[----:B------:R-:W-:-:S08]  /*57b0*/  IMAD.MOV.U32 R3, RZ, RZ, 0x4 ;  /* 0x00000004ff037424 */ /* 0x000fd000078e00ff */
[----:B------:R-:W-:Y:S02]  /*57c0*/  FSEL R34, R42, R34, P0 ;  /* 0x000000222a227208 */ /* 0x000fe40000000000 */
[----:B------:R-:W-:-:S03]  /*57d0*/  FSEL R35, R43, R35, P0 ;  /* 0x000000232b237208 */ /* 0x000fc60000000000 */
[----:B------:R-:W-:-:S07]  /*57e0*/  IMAD.MOV.U32 R2, RZ, RZ, R34 ;  /* 0x000000ffff027224 */ /* 0x000fce00078e0022 */
[----:B------:R-:W-:Y:S05]  /*57f0*/  WARPSYNC.COLLECTIVE R5, `(.L_x_96) ;  /* 0x0000000005087348 */ /* 0x000fea0003c00000 */
[----:B------:R0:W1:Y:S02]  /*5800*/  SHFL.DOWN P0, R4, R2, R3, R0 ;  /* 0x0800000302047389 */ /* 0x0000640000000000 */
[----:B01----:R-:W-:Y:S05]  /*5810*/  ENDCOLLECTIVE ;  /* 0x000000000000791b */ /* 0x003fea0003800000 */
.L_x_96:
[----:B------:R-:W-:Y:S02]  /*5820*/  IMAD.MOV.U32 R2, RZ, RZ, R35 ;  /* 0x000000ffff027224 */ /* 0x000fe400078e0023 */
[----:B------:R-:W-:-:S07]  /*5830*/  IMAD.MOV.U32 R44, RZ, RZ, R4 ;  /* 0x000000ffff2c7224 */ /* 0x000fce00078e0004 */
[----:B------:R-:W-:Y:S05]  /*5840*/  WARPSYNC.COLLECTIVE R5, `(.L_x_97) ;  /* 0x0000000005087348 */ /* 0x000fea0003c00000 */
[----:B------:R0:W1:Y:S02]  /*5850*/  SHFL.DOWN P0, R4, R2, R3, R0 ;  /* 0x0800000302047389 */ /* 0x0000640000000000 */
[----:B01----:R-:W-:Y:S05]  /*5860*/  ENDCOLLECTIVE ;  /* 0x000000000000791b */ /* 0x003fea0003800000 */
.L_x_97:
        /* <DEDUP_REMOVED lines=13> */
.L_x_98:
[----:B------:R-:W-:Y:S02]  /*5940*/  IMAD.MOV.U32 R2, RZ, RZ, R43 ;  /* 0x000000ffff027224 */ /* 0x000fe400078e002b */
[----:B------:R-:W-:-:S07]  /*5950*/  IMAD.MOV.U32 R44, RZ, RZ, R4 ;  /* 0x000000ffff2c7224 */ /* 0x000fce00078e0004 */
[----:B------:R-:W-:Y:S05]  /*5960*/  WARPSYNC.COLLECTIVE R5, `(.L_x_99) ;  /* 0x0000000005087348 */ /* 0x000fea0003c00000 */
[----:B------:R0:W1:Y:S02]  /*5970*/  SHFL.DOWN P0, R4, R2, R3, R0 ;  /* 0x0800000302047389 */ /* 0x0000640000000000 */
[----:B01----:R-:W-:Y:S05]  /*5980*/  ENDCOLLECTIVE ;  /* 0x000000000000791b */ /* 0x003fea0003800000 */
.L_x_99:
        /* <DEDUP_REMOVED lines=8> */
[----:B------:R-:W-:Y:S01]  /*5a10*/  FSEL R45, R43, R35, P0 ;  /* 0x000000232b2d7208 */ /* 0x000fe20000000000 */
[----:B------:R-:W-:Y:S02]  /*5a20*/  VIADD R43, R36, 0x10 ;  /* 0x00000010242b7836 */ /* 0x000fe40000000000 */
[----:B------:R-:W-:-:S03]  /*5a30*/  IMAD.MOV.U32 R2, RZ, RZ, R44 ;  /* 0x000000ffff027224 */ /* 0x000fc600078e002c */
[----:B------:R-:W-:-:S13]  /*5a40*/  ISETP.GT.AND P3, PT, R43, R0, PT ;  /* 0x000000002b00720c */ /* 0x000fda0003f64270 */
[----:B------:R-:W-:Y:S05]  /*5a50*/  WARPSYNC.COLLECTIVE R5, `(.L_x_100) ;  /* 0x0000000005087348 */ /* 0x000fea0003c00000 */
[----:B------:R0:W1:Y:S02]  /*5a60*/  SHFL.DOWN P0, R4, R2, R3, R0 ;  /* 0x0800000302047389 */ /* 0x0000640000000000 */
[----:B01----:R-:W-:Y:S05]  /*5a70*/  ENDCOLLECTIVE ;  /* 0x000000000000791b */ /* 0x003fea0003800000 */
.L_x_100:
[----:B------:R-:W-:Y:S02]  /*5a80*/  IMAD.MOV.U32 R2, RZ, RZ, R45 ;  /* 0x000000ffff027224 */ /* 0x000fe400078e002d */
[----:B------:R-:W-:-:S07]  /*5a90*/  IMAD.MOV.U32 R34, RZ, RZ, R4 ;  /* 0x000000ffff227224 */ /* 0x000fce00078e0004 */
[----:B------:R-:W-:Y:S05]  /*5aa0*/  WARPSYNC.COLLECTIVE R5, `(.L_x_101) ;  /* 0x0000000005087348 */ /* 0x000fea0003c00000 */
[----:B------:R0:W1:Y:S02]  /*5ab0*/  SHFL.DOWN P0, R4, R2, R3, R0 ;  /* 0x0800000302047389 */ /* 0x0000640000000000 */
[----:B01----:R-:W-:Y:S05]  /*5ac0*/  ENDCOLLECTIVE ;  /* 0x000000000000791b */ /* 0x003fea0003800000 */
.L_x_101:
[----:B------:R-:W0:Y:S01]  /*5ad0*/  LDCU.64 UR6, c[0x0][0x390] ;  /* 0x00007200ff0677ac */ /* 0x000e220008000a00 */
[----:B------:R-:W-:Y:S01]  /*5ae0*/  IMAD.MOV.U32 R2, RZ, RZ, R34 ;  /* 0x000000ffff027224 */ /* 0x000fe200078e0022 */
[----:B0-----:R-:W-:-:S04]  /*5af0*/  UIADD3 UR6, UP0, UPT, UR6, 0x200, URZ ;  /* 0x0000020006067890 */ /* 0x001fc8000ff1e0ff */
[----:B------:R-:W-:Y:S01]  /*5b00*/  UIADD3.X UR7, UPT, UPT, URZ, UR7, URZ, UP0, !UPT ;  /* 0x00000007ff077290 */ /* 0x000fe200087fe4ff */
[----:B------:R-:W-:Y:S01]  /*5b10*/  IMAD.MOV.U32 R35, RZ, RZ, R4 ;  /* 0x000000ffff237224 */ /* 0x000fe200078e0004 */
[----:B------:R-:W-:Y:S01]  /*5b20*/  ISETP.NE.U32.AND P0, PT, R32, 0x65, PT ;  /* 0x000000652000780c */ /* 0x000fe20003f05070 */
[----:B------:R-:W-:Y:S02]  /*5b30*/  IMAD.U32 R42, RZ, RZ, UR6 ;  /* 0x00000006ff2a7e24 */ /* 0x000fe4000f8e00ff */
[----:B------:R-:W-:Y:S01]  /*5b40*/  IMAD.MOV.U32 R3, RZ, RZ, R35 ;  /* 0x000000ffff037224 */ /* 0x000fe200078e0023 */
[----:B------:R-:W-:Y:S01]  /*5b50*/  ISETP.NE.AND.EX P0, PT, R33, RZ, PT, P0 ;  /* 0x000000ff2100720c */ /* 0x000fe20003f05300 */
[----:B------:R-:W-:-:S04]  /*5b60*/  IMAD.U32 R43, RZ, RZ, UR7 ;  /* 0x00000007ff2b7e24 */ /* 0x000fc8000f8e00ff */
[----:B------:R-:W-:-:S11]  /*5b70*/  DADD R34, R2, R44 ;  /* 0x0000000002227229 */ /* 0x000fd6000000002c */
[----:B------:R-:W-:Y:S05]  /*5b80*/  WARPSYNC.COLLECTIVE R5, `(.L_x_102) ;  /* 0x0000000005087348 */ /* 0x000fea0003c00000 */
[----:B------:R-:W-:Y:S01]  /*5b90*/  VOTE.ALL P0, P0 ;  /* 0x0000000000ff7806 */ /* 0x000fe20000000000 */
[----:B------:R-:W-:-:S12]  /*5ba0*/  ENDCOLLECTIVE ;  /* 0x000000000000791b */ /* 0x000fd80003800000 */
.L_x_102:
[----:B------:R-:W-:Y:S02]  /*5bb0*/  FSEL R44, R44, R34, P3 ;  /* 0x000000222c2c7208 */ /* 0x000fe40001800000 */
[----:B------:R-:W-:Y:S01]  /*5bc0*/  FSEL R45, R45, R35, P3 ;  /* 0x000000232d2d7208 */ /* 0x000fe20001800000 */
[----:B------:R-:W-:Y:S06]  /*5bd0*/  BRA `(.L_x_103) ;  /* 0xffffffd800847947 */ /* 0x000fec000383ffff */
.L_x_36:
[----:B------:R-:W-:Y:S01]  /*5be0*/  BSSY B0, `(.L_x_104) ;  /* 0x0000006000007945 */ /* 0x000fe20003800000 */
[----:B------:R-:W-:Y:S01]  /*5bf0*/  PLOP3.LUT P0, PT, P0, PT, PT, 0x8, 0x80 ;  /* 0x000000000080781c */ /* 0x000fe2000070e170 */
[----:B------:R-:W-:-:S12]  /*5c00*/  IMAD.MOV.U32 R5, RZ, RZ, -0x1 ;  /* 0xffffffffff057424 */ /* 0x000fd800078e00ff */
[----:B------:R-:W-:Y:S05]  /*5c10*/  WARPSYNC.COLLECTIVE R5, `(.L_x_105) ;  /* 0x0000000005087348 */ /* 0x000fea0003c00000 */
[----:B------:R-:W-:Y:S01]  /*5c20*/  VOTE.ANY P0, P0 ;  /* 0x0000000000ff7806 */ /* 0x000fe20000000100 */
[----:B------:R-:W-:-:S12]  /*5c30*/  ENDCOLLECTIVE ;  /* 0x000000000000791b */ /* 0x000fd80003800000 */
.L_x_105:
[----:B------:R-:W-:Y:S05]  /*5c40*/  BSYNC B0 ;  /* 0x0000000000007941 */ /* 0x000fea0003800000 */
.L_x_104:
[----:B------:R-:W-:Y:S05]  /*5c50*/  BRA `(.L_x_106) ;  /* 0xffffffd800887947 */ /* 0x000fea000383ffff */
.L_x_40:
[----:B------:R-:W-:Y:S01]  /*5c60*/  BSSY B0, `(.L_x_107) ;  /* 0x0000006000007945 */ /* 0x000fe20003800000 */
[----:B------:R-:W-:Y:S01]  /*5c70*/  PLOP3.LUT P0, PT, P0, PT, PT, 0x8, 0x80 ;  /* 0x000000000080781c */ /* 0x000fe2000070e170 */
[----:B------:R-:W-:-:S12]  /*5c80*/  IMAD.MOV.U32 R5, RZ, RZ, -0x1 ;  /* 0xffffffffff057424 */ /* 0x000fd800078e00ff */
[----:B------:R-:W-:Y:S05]  /*5c90*/  WARPSYNC.COLLECTIVE R5, `(.L_x_108) ;  /* 0x0000000005087348 */ /* 0x000fea0003c00000 */
[----:B------:R-:W-:Y:S01]  /*5ca0*/  VOTE.ANY P0, P0 ;  /* 0x0000000000ff7806 */ /* 0x000fe20000000100 */
[----:B------:R-:W-:-:S12]  /*5cb0*/  ENDCOLLECTIVE ;  /* 0x000000000000791b */ /* 0x000fd80003800000 */
.L_x_108:
[----:B------:R-:W-:Y:S05]  /*5cc0*/  BSYNC B0 ;  /* 0x0000000000007941 */ /* 0x000fea0003800000 */
.L_x_107:
[----:B------:R-:W-:Y:S05]  /*5cd0*/  BRA `(.L_x_109) ;  /* 0xffffffd8009c7947 */ /* 0x000fea000383ffff */
.L_x_42:
[----:B------:R-:W-:Y:S01]  /*5ce0*/  BSSY B0, `(.L_x_110) ;  /* 0x0000006000007945 */ /* 0x000fe20003800000 */
[----:B------:R-:W-:Y:S01]  /*5cf0*/  PLOP3.LUT P0, PT, P0, PT, PT, 0x8, 0x80 ;  /* 0x000000000080781c */ /* 0x000fe2000070e170 */
[----:B------:R-:W-:-:S12]  /*5d00*/  IMAD.MOV.U32 R5, RZ, RZ, -0x1 ;  /* 0xffffffffff057424 */ /* 0x000fd800078e00ff */
[----:B------:R-:W-:Y:S05]  /*5d10*/  WARPSYNC.COLLECTIVE R5, `(.L_x_111) ;  /* 0x0000000005087348 */ /* 0x000fea0003c00000 */
[----:B------:R-:W-:Y:S01]  /*5d20*/  VOTE.ANY R5, PT, P0 ;  /* 0x0000000000057806 */ /* 0x000fe200000e0100 */
[----:B------:R-:W-:Y:S06]  /*5d30*/  ENDCOLLECTIVE ;  /* 0x000000000000791b */ /* 0x000fec0003800000 */
.L_x_111:
[----:B------:R-:W-:Y:S05]  /*5d40*/  BSYNC B0 ;  /* 0x0000000000007941 */ /* 0x000fea0003800000 */
.L_x_110:
        /* <DEDUP_REMOVED lines=11> */
.L_x_112:
[----:B------:R-:W-:Y:S02]  /*5e00*/  IMAD.MOV.U32 R2, RZ, RZ, R35 ;  /* 0x000000ffff027224 */ /* 0x000fe400078e0023 */
[----:B------:R-:W-:-:S07]  /*5e10*/  IMAD.MOV.U32 R46, RZ, RZ, R4 ;  /* 0x000000ffff2e7224 */ /* 0x000fce00078e0004 */
[----:B------:R-:W-:Y:S05]  /*5e20*/  WARPSYNC.COLLECTIVE R5, `(.L_x_113) ;  /* 0x0000000005087348 */ /* 0x000fea0003c00000 */
[----:B------:R0:W1:Y:S02]  /*5e30*/  SHFL.DOWN P0, R4, R2, R3, R0 ;  /* 0x0800000302047389 */ /* 0x0000640000000000 */
[----:B01----:R-:W-:Y:S05]  /*5e40*/  ENDCOLLECTIVE ;  /* 0x000000000000791b */ /* 0x003fea0003800000 */
.L_x_113:
        /* <DEDUP_REMOVED lines=15> */
.L_x_114:
[----:B------:R-:W-:Y:S02]  /*5f40*/  IMAD.MOV.U32 R2, RZ, RZ, R49 ;  /* 0x000000ffff027224 */ /* 0x000fe400078e0031 */
[----:B------:R-:W-:-:S07]  /*5f50*/  IMAD.MOV.U32 R50, RZ, RZ, R4 ;  /* 0x000000ffff327224 */ /* 0x000fce00078e0004 */
[----:B------:R-:W-:Y:S05]  /*5f60*/  WARPSYNC.COLLECTIVE R5, `(.L_x_115) ;  /* 0x0000000005087348 */ /* 0x000fea0003c00000 */
[----:B------:R0:W1:Y:S02]  /*5f70*/  SHFL.DOWN P0, R4, R2, R3, R0 ;  /* 0x0800000302047389 */ /* 0x0000640000000000 */
[----:B01----:R-:W-:Y:S05]  /*5f80*/  ENDCOLLECTIVE ;  /* 0x000000000000791b */ /* 0x003fea0003800000 */
.L_x_115:
        /* <DEDUP_REMOVED lines=9> */
[----:B------:R-:W-:Y:S02]  /*6020*/  IMAD.MOV.U32 R5, RZ, RZ, -0x1 ;  /* 0xffffffffff057424 */ /* 0x000fe400078e00ff */
[----:B------:R-:W-:-:S04]  /*6030*/  VIADD R51, R36, 0x4 ;  /* 0x0000000424337836 */ /* 0x000fc80000000000 */
[----:B------:R-:W-:Y:S02]  /*6040*/  FSEL R34, R46, R34, P0 ;  /* 0x000000222e227208 */ /* 0x000fe40000000000 */
[----:B------:R-:W-:-:S03]  /*6050*/  FSEL R35, R49, R35, P0 ;  /* 0x0000002331237208 */ /* 0x000fc60000000000 */
[----:B------:R-:W-:-:S07]  /*6060*/  IMAD.MOV.U32 R2, RZ, RZ, R34 ;  /* 0x000000ffff027224 */ /* 0x000fce00078e0022 */
[----:B------:R-:W-:Y:S05]  /*6070*/  WARPSYNC.COLLECTIVE R5, `(.L_x_116) ;  /* 0x0000000005087348 */ /* 0x000fea0003c00000 */
[----:B------:R0:W1:Y:S02]  /*6080*/  SHFL.DOWN P0, R4, R2, R3, R0 ;  /* 0x0800000302047389 */ /* 0x0000640000000000 */
[----:B01----:R-:W-:Y:S05]  /*6090*/  ENDCOLLECTIVE ;  /* 0x000000000000791b */ /* 0x003fea0003800000 */
.L_x_116:
[----:B------:R-:W-:Y:S02]  /*60a0*/  IMAD.MOV.U32 R2, RZ, RZ, R35 ;  /* 0x000000ffff027224 */ /* 0x000fe400078e0023 */
[----:B------:R-:W-:-:S07]  /*60b0*/  IMAD.MOV.U32 R48, RZ, RZ, R4 ;  /* 0x000000ffff307224 */ /* 0x000fce00078e0004 */
[----:B------:R-:W-:Y:S05]  /*60c0*/  WARPSYNC.COLLECTIVE R5, `(.L_x_117) ;  /* 0x0000000005087348 */ /* 0x000fea0003c00000 */
[----:B------:R0:W1:Y:S02]  /*60d0*/  SHFL.DOWN P0, R4, R2, R3, R0 ;  /* 0x0800000302047389 */ /* 0x0000640000000000 */
[----:B01----:R-:W-:Y:S05]  /*60e0*/  ENDCOLLECTIVE ;  /* 0x000000000000791b */ /* 0x003fea0003800000 */
.L_x_117:
[----:B------:R-:W-:Y:S02]  /*60f0*/  IMAD.MOV.U32 R2, RZ, RZ, R48 ;  /* 0x000000ffff027224 */ /* 0x000fe400078e0030 */
[----:B------:R-:W-:Y:S01]  /*6100*/  IMAD.MOV.U32 R3, RZ, RZ, R4 ;  /* 0x000000ffff037224 */ /* 0x000fe200078e0004 */
[----:B------:R-:W-:-:S05]  /*6110*/  ISETP.GT.AND P0, PT, R51, R0, PT ;  /* 0x000000003300720c */ /* 0x000fca0003f04270 */
        /* <DEDUP_REMOVED lines=8> */
.L_x_118:
[----:B------:R-:W-:Y:S02]  /*61a0*/  IMAD.MOV.U32 R2, RZ, RZ, R49 ;  /* 0x000000ffff027224 */ /* 0x000fe400078e0031 */
[----:B------:R-:W-:-:S07]  /*61b0*/  IMAD.MOV.U32 R50, RZ, RZ, R4 ;  /* 0x000000ffff327224 */ /* 0x000fce00078e0004 */
[----:B------:R-:W-:Y:S05]  /*61c0*/  WARPSYNC.COLLECTIVE R5, `(.L_x_119) ;  /* 0x0000000005087348 */ /* 0x000fea0003c00000 */
[----:B------:R0:W1:Y:S02]  /*61d0*/  SHFL.DOWN P0, R4, R2, R3, R0 ;  /* 0x0800000302047389 */ /* 0x0000640000000000 */
[----:B01----:R-:W-:Y:S05]  /*61e0*/  ENDCOLLECTIVE ;  /* 0x000000000000791b */ /* 0x003fea0003800000 */
.L_x_119:
        /* <DEDUP_REMOVED lines=17> */
.L_x_120:
[----:B------:R-:W-:Y:S02]  /*6300*/  IMAD.MOV.U32 R2, RZ, RZ, R35 ;  /* 0x000000ffff027224 */ /* 0x000fe400078e0023 */
[----:B------:R-:W-:-:S07]  /*6310*/  IMAD.MOV.U32 R48, RZ, RZ, R4 ;  /* 0x000000ffff307224 */ /* 0x000fce00078e0004 */
[----:B------:R-:W-:Y:S05]  /*6320*/  WARPSYNC.COLLECTIVE R5, `(.L_x_121) ;  /* 0x0000000005087348 */ /* 0x000fea0003c00000 */
[----:B------:R0:W1:Y:S02]  /*6330*/  SHFL.DOWN P0, R4, R2, R3, R0 ;  /* 0x0800000302047389 */ /* 0x0000640000000000 */
[----:B01----:R-:W-:Y:S05]  /*6340*/  ENDCOLLECTIVE ;  /* 0x000000000000791b */ /* 0x003fea0003800000 */
.L_x_121:
[----:B------:R-:W-:Y:S02]  /*6350*/  IMAD.MOV.U32 R2, RZ, RZ, R48 ;  /* 0x000000ffff027224 */ /* 0x000fe400078e0030 */
[----:B------:R-:W-:Y:S01]  /*6360*/  IMAD.MOV.U32 R3, RZ, RZ, R4 ;  /* 0x000000ffff037224 */ /* 0x000fe200078e0004 */
[----:B------:R-:W-:-:S05]  /*6370*/  ISETP.GT.AND P0, PT, R51, R0, PT ;  /* 0x000000003300720c */ /* 0x000fca0003f04270 */
[----:B------:R-:W-:-:S10]  /*6380*/  DADD R48, R2, R34 ;  /* 0x0000000002307229 */ /* 0x000fd40000000022 */
        /* <DEDUP_REMOVED lines=8> */
.L_x_122:
[----:B------:R-:W-:Y:S05]  /*6410*/  BRA `(.L_x_123) ;  /* 0xffffffd400c87947 */ /* 0x000fea000383ffff */
.L_x_124:
[----:B------:R-:W-:-:S00]  /*6420*/  BRA `(.L_x_124) ;  /* 0xfffffffc00fc7947 */ /* 0x000fc0000383ffff */
[----:B------:R-:W-:-:S00]  /*6430*/  NOP ;  /* 0x0000000000007918 */ /* 0x000fc00000000000 */
        /* <DEDUP_REMOVED lines=12> */
.L_x_487:


//--------------------- .text._ZN3cub18CUB_300001_SM_10006detail4scan16DeviceScanKernelINS2_10policy_hubIdddjN4cuda3std3__44plusIvEEE10Policy1000EN6thrust24THRUST_300001_SM_1000_NS6detail15normal_iteratorINSD_10device_ptrIdEEEESI_NS0_13ScanTileStateIdLb1EEES9_NS0_8NullTypeEjdLb0ESL_EEvT0_T1_T2_iT3_T4_T5_ --------------------------
	.section	.text._ZN3cub18CUB_300001_SM_10006detail4scan16DeviceScanKernelINS2_10policy_hubIdddjN4cuda3std3__44plusIvEEE10Policy1000EN6thrust24THRUST_300001_SM_1000_NS6detail15normal_iteratorINSD_10device_ptrIdEEEESI_NS0_13ScanTileStateIdLb1EEES9_NS0_8NullTypeEjdLb0ESL_EEvT0_T1_T2_iT3_T4_T5_,"ax",@progbits
	.align	128
        .global         _ZN3cub18CUB_300001_SM_10006detail4scan16DeviceScanKernelINS2_10policy_hubIdddjN4cuda3std3__44plusIvEEE10Policy1000EN6thrust24THRUST_300001_SM_1000_NS6detail15normal_iteratorINSD_10device_ptrIdEEEESI_NS0_13ScanTileStateIdLb1EEES9_NS0_8NullTypeEjdLb0ESL_EEvT0_T1_T2_iT3_T4_T5_
        .type           _ZN3cub18CUB_300001_SM_10006detail4scan16DeviceScanKernelINS2_10policy_hubIdddjN4cuda3std3__44plusIvEEE10Policy1000EN6thrust24THRUST_300001_SM_1000_NS6detail15normal_iteratorINSD_10device_ptrIdEEEESI_NS0_13ScanTileStateIdLb1EEES9_NS0_8NullTypeEjdLb0ESL_EEvT0_T1_T2_iT3_T4_T5_,@function
        .size           _ZN3cub18CUB_300001_SM_10006detail4scan16DeviceScanKernelINS2_10policy_hubIdddjN4cuda3std3__44plusIvEEE10Policy1000EN6thrust24THRUST_300001_SM_1000_NS6detail15normal_iteratorINSD_10device_ptrIdEEEESI_NS0_13ScanTileStateIdLb1EEES9_NS0_8NullTypeEjdLb0ESL_EEvT0_T1_T2_iT3_T4_T5_,(.L_x_488 - _ZN3cub18CUB_300001_SM_10006detail4scan16DeviceScanKernelINS2_10policy_hubIdddjN4cuda3std3__44plusIvEEE10Policy1000EN6thrust24THRUST_300001_SM_1000_NS6detail15normal_iteratorINSD_10device_ptrIdEEEESI_NS0_13ScanTileStateIdLb1EEES9_NS0_8NullTypeEjdLb0ESL_EEvT0_T1_T2_iT3_T4_T5_)
        .other          _ZN3cub18CUB_300001_SM_10006detail4scan16DeviceScanKernelINS2_10policy_hubIdddjN4cuda3std3__44plusIvEEE10Policy1000EN6thrust24THRUST_300001_SM_1000_NS6detail15normal_iteratorINSD_10device_ptrIdEEEESI_NS0_13ScanTileStateIdLb1EEES9_NS0_8NullTypeEjdLb0ESL_EEvT0_T1_T2_iT3_T4_T5_,@"STO_CUDA_ENTRY STV_DEFAULT"
_ZN3cub18CUB_300001_SM_10006detail4scan16DeviceScanKernelINS2_10policy_hubIdddjN4cuda3std3__44plusIvEEE10Policy1000EN6thrust24THRUST_300001_SM_1000_NS6detail15normal_iteratorINSD_10device_ptrIdEEEESI_NS0_13ScanTileStateIdLb1EEES9_NS0_8NullTypeEjdLb0ESL_EEvT0_T1_T2_iT3_T4_T5_:
.text._ZN3cub18CUB_300001_SM_10006detail4scan16DeviceScanKernelINS2_10policy_hubIdddjN4cuda3std3__44plusIvEEE10Policy1000EN6thrust24THRUST_300001_SM_1000_NS6detail15normal_iteratorINSD_10device_ptrIdEEEESI_NS0_13ScanTileStateIdLb1EEES9_NS0_8NullTypeEjdLb0ESL_EEvT0_T1_T2_iT3_T4_T5_:
[----:B------:R-:W0:Y:S08]  /*0000*/  LDC R1, c[0x0][0x37c] ;  /* 0x0000df00ff017b82 */ /* 0x000e300000000800 */
[----:B------:R-:W1:Y:S01]  /*0010*/  S2UR UR10, SR_CTAID.X ;  /* 0x00000000000a79c3 */ /* 0x000e620000002500 */
[----:B------:R-:W2:Y:S01]  /*0020*/  LDCU UR4, c[0x0][0x3a0] ;  /* 0x00007400ff0477ac */ /* 0x000ea20008000800 */
[----:B0-----:R-:W-:Y:S01]  /*0030*/  VIADD R1, R1, 0xfffffff0 ;  /* 0xfffffff001017836 */ /* 0x001fe20000000000 */
[----:B------:R-:W0:Y:S05]  /*0040*/  LDCU.64 UR8, c[0x0][0x358] ;  /* 0x00006b00ff0877ac */ /* 0x000e2a0008000a00 */
[----:B------:R-:W1:Y:S02]  /*0050*/  LDC R41, c[0x0][0x398] ;  /* 0x0000e600ff297b82 */ /* 0x000e640000000800 */
[----:B-1----:R-:W-:-:S04]  /*0060*/  VIADD R2, R41, UR10 ;  /* 0x0000000a29027c36 */ /* 0x002fc80008000000 */
[----:B------:R-:W-:-:S05]  /*0070*/  IMAD R3, R2, 0x11e0, RZ ;  /* 0x000011e002037824 */ /* 0x000fca00078e02ff */
[----:B--2---:R-:W-:-:S04]  /*0080*/  IADD3 R0, PT, PT, -R3, UR4, RZ ;  /* 0x0000000403007c10 */ /* 0x004fc8000fffe1ff */
[----:B------:R-:W-:-:S13]  /*0090*/  ISETP.GE.U32.AND P0, PT, R0, 0x11e1, PT ;  /* 0x000011e10000780c */ /* 0x000fda0003f06070 */
[----:B0-----:R-:W-:Y:S05]  /*00a0*/  @!P0 BRA `(.L_x_125) ;  /* 0x0000002400648947 */ /* 0x001fea0003800000 */
[----:B------:R-:W0:Y:S01]  /*00b0*/  S2R R38, SR_TID.X ;  /* 0x0000000000267919 */ /* 0x000e220000002100 */
[----:B------:R-:W1:Y:S01]  /*00c0*/  LDCU.64 UR4, c[0x0][0x380] ;  /* 0x00007000ff0477ac */ /* 0x000e620008000a00 */
[C---:B0-----:R-:W-:Y:S02]  /*00d0*/  LOP3.LUT R0, R38.reuse, 0x1f, RZ, 0xc0, !PT ;  /* 0x0000001f26007812 */ /* 0x041fe400078ec0ff */
[----:B------:R-:W-:-:S05]  /*00e0*/  LOP3.LUT R5, R38, 0x3e0, RZ, 0xc0, !PT ;  /* 0x000003e026057812 */ /* 0x000fca00078ec0ff */
[----:B------:R-:W-:-:S05]  /*00f0*/  IMAD R0, R5, 0xb, R0 ;  /* 0x0000000b05007824 */ /* 0x000fca00078e0200 */
[----:B------:R-:W-:-:S05]  /*0100*/  IADD3 R0, P0, PT, R3, R0, RZ ;  /* 0x0000000003007210 */ /* 0x000fca0007f1e0ff */
[----:B------:R-:W-:Y:S01]  /*0110*/  IMAD.X R3, RZ, RZ, RZ, P0 ;  /* 0x000000ffff037224 */ /* 0x000fe200000e06ff */
[----:B-1----:R-:W-:-:S04]  /*0120*/  LEA R4, P0, R0, UR4, 0x3 ;  /* 0x0000000400047c11 */ /* 0x002fc8000f8018ff */
[----:B------:R-:W-:-:S05]  /*0130*/  LEA.HI.X R5, R0, UR5, R3, 0x3, P0 ;  /* 0x0000000500057c11 */ /* 0x000fca00080f1c03 */
        /* <DEDUP_REMOVED lines=10> */
[----:B------:R-:W5:Y:S01]  /*01e0*/  LDG.E.64 R30, desc[UR8][R4.64+0xa00] ;  /* 0x000a0008041e7981 */ /* 0x000f62000c1e1b00 */
[----:B------:R-:W0:Y:S01]  /*01f0*/  S2UR UR5, SR_CgaCtaId ;  /* 0x00000000000579c3 */ /* 0x000e220000008800 */
[----:B------:R-:W-:Y:S01]  /*0200*/  SHF.R.U32.HI R22, RZ, 0x5, R38 ;  /* 0x00000005ff167819 */ /* 0x000fe20000011626 */
[----:B------:R-:W-:Y:S01]  /*0210*/  UMOV UR4, 0x400 ;  /* 0x0000040000047882 */ /* 0x000fe20000000000 */
[----:B------:R-:W1:Y:S01]  /*0220*/  S2R R39, SR_LANEID ;  /* 0x0000000000277919 */ /* 0x000e620000000000 */
[----:B------:R-:W-:Y:S01]  /*0230*/  ISETP.NE.AND P0, PT, R2, RZ, PT ;  /* 0x000000ff0200720c */ /* 0x000fe20003f05270 */
[----:B------:R-:W-:Y:S01]  /*0240*/  BSSY.RECONVERGENT B0, `(.L_x_126) ;  /* 0x0000201000007945 */ /* 0x000fe20003800200 */
[----:B0-----:R-:W-:Y:S01]  /*0250*/  ULEA UR4, UR5, UR4, 0x18 ;  /* 0x0000000405047291 */ /* 0x001fe2000f8ec0ff */
[----:B-1----:R-:W-:-:S05]  /*0260*/  IMAD R0, R22, 0x160, R39 ;  /* 0x0000016016007824 */ /* 0x002fca00078e0227 */
[----:B------:R-:W-:-:S05]  /*0270*/  LEA R0, R0, UR4, 0x3 ;  /* 0x0000000400007c11 */ /* 0x000fca000f8e18ff */
[----:B------:R-:W-:Y:S01]  /*0280*/  IMAD R3, R39, 0x50, R0 ;  /* 0x0000005027037824 */ /* 0x000fe200078e0200 */
[----:B--2---:R-:W-:Y:S04]  /*0290*/  STS.64 [R0], R6 ;  /* 0x0000000600007388 */ /* 0x004fe80000000a00 */
[----:B---3--:R-:W-:Y:S04]  /*02a0*/  STS.64 [R0+0x100], R8 ;  /* 0x0001000800007388 */ /* 0x008fe80000000a00 */
[----:B----4-:R-:W-:Y:S04]  /*02b0*/  STS.64 [R0+0x200], R10 ;  /* 0x0002000a00007388 */ /* 0x010fe80000000a00 */
[----:B-----5:R-:W-:Y:S04]  /*02c0*/  STS.64 [R0+0x300], R12 ;  /* 0x0003000c00007388 */ /* 0x020fe80000000a00 */
[----:B------:R-:W-:Y:S04]  /*02d0*/  STS.64 [R0+0x400], R14 ;  /* 0x0004000e00007388 */ /* 0x000fe80000000a00 */
[----:B------:R-:W-:Y:S04]  /*02e0*/  STS.64 [R0+0x500], R16 ;  /* 0x0005001000007388 */ /* 0x000fe80000000a00 */
[----:B------:R-:W-:Y:S04]  /*02f0*/  STS.64 [R0+0x600], R18 ;  /* 0x0006001200007388 */ /* 0x000fe80000000a00 */
[----:B------:R-:W-:Y:S04]  /*0300*/  STS.64 [R0+0x700], R20 ;  /* 0x0007001400007388 */ /* 0x000fe80000000a00 */
[----:B------:R-:W-:Y:S04]  /*0310*/  STS.64 [R0+0x800], R26 ;  /* 0x0008001a00007388 */ /* 0x000fe80000000a00 */
[----:B------:R-:W-:Y:S04]  /*0320*/  STS.64 [R0+0x900], R28 ;  /* 0x0009001c00007388 */ /* 0x000fe80000000a00 */
[----:B------:R-:W-:Y:S01]  /*0330*/  STS.64 [R0+0xa00], R30 ;  /* 0x000a001e00007388 */ /* 0x000fe20000000a00 */
[----:B------:R-:W-:-:S03]  /*0340*/  NOP ;  /* 0x0000000000007918 */ /* 0x000fc60000000000 */
[----:B------:R-:W0:Y:S04]  /*0350*/  LDS.64 R4, [R3+0x10] ;  /* 0x0000100003047984 */ /* 0x000e280000000a00 */
[----:B------:R1:W2:Y:S04]  /*0360*/  LDS.64 R24, [R3] ;  /* 0x0000000003187984 */ /* 0x0002a80000000a00 */
[----:B------:R1:W3:Y:S04]  /*0370*/  LDS.64 R22, [R3+0x8] ;  /* 0x0000080003167984 */ /* 0x0002e80000000a00 */
[----:B------:R1:W4:Y:S04]  /*0380*/  LDS.64 R44, [R3+0x18] ;  /* 0x00001800032c7984 */ /* 0x0003280000000a00 */
[----:B------:R1:W1:Y:S04]  /*0390*/  LDS.64 R42, [R3+0x20] ;  /* 0x00002000032a7984 */ /* 0x0002680000000a00 */
[----:B------:R0:W1:Y:S04]  /*03a0*/  LDS.64 R36, [R3+0x28] ;  /* 0x0000280003247984 */ /* 0x0000680000000a00 */
[----:B------:R0:W1:Y:S04]  /*03b0*/  LDS.64 R34, [R3+0x30] ;  /* 0x0000300003227984 */ /* 0x0000680000000a00 */
[----:B------:R0:W1:Y:S04]  /*03c0*/  LDS.64 R32, [R3+0x38] ;  /* 0x0000380003207984 */ /* 0x0000680000000a00 */
[----:B------:R0:W1:Y:S04]  /*03d0*/  LDS.64 R26, [R3+0x40] ;  /* 0x00004000031a7984 */ /* 0x0000680000000a00 */
[----:B------:R1:W1:Y:S04]  /*03e0*/  LDS.64 R18, [R3+0x48] ;  /* 0x0000480003127984 */ /* 0x0002680000000a00 */
[----:B0-----:R0:W-:Y:S04]  /*03f0*/  STL.64 [R1], R4 ;  /* 0x0000000401007387 */ /* 0x0011e80000100a00 */
[----:B------:R0:W0:Y:S01]  /*0400*/  LDS.64 R16, [R3+0x50] ;  /* 0x0000500003107984 */ /* 0x0000220000000a00 */
[----:B------:R-:W-:Y:S06]  /*0410*/  BAR.SYNC.DEFER_BLOCKING 0x0 ;  /* 0x0000000000007b1d */ /* 0x000fec0000010000 */
[----:B--2---:R-:W-:Y:S05]  /*0420*/  @P0 BRA `(.L_x_127) ;  /* 0x0000000400cc0947 */ /* 0x004fea0003800000 */
[----:B01-3--:R-:W-:Y:S01]  /*0430*/  DADD R2, R24, R22 ;  /* 0x0000000018027229 */ /* 0x00bfe20000000016 */
[----:B------:R-:W-:Y:S01]  /*0440*/  ISETP.NE.AND P1, PT, R39, 0x1f, PT ;  /* 0x0000001f2700780c */ /* 0x000fe20003f25270 */
[----:B------:R0:W-:Y:S06]  /*0450*/  STL [R1+0x8], R0 ;  /* 0x0000080001007387 */ /* 0x0001ec0000100800 */
[----:B------:R-:W-:Y:S01]  /*0460*/  DADD R2, R4, R2 ;  /* 0x0000000004027229 */ /* 0x000fe20000000002 */
[----:B0-----:R-:W-:-:S07]  /*0470*/  SHF.R.U32.HI R0, RZ, 0x5, R38 ;  /* 0x00000005ff007819 */ /* 0x001fce0000011626 */
[----:B----4-:R-:W-:Y:S01]  /*0480*/  DADD R2, R44, R2 ;  /* 0x000000002c027229 */ /* 0x010fe20000000002 */
[----:B------:R-:W-:-:S07]  /*0490*/  @!P1 LEA R41, R0, UR4, 0x3 ;  /* 0x0000000400299c11 */ /* 0x000fce000f8e18ff */
[----:B------:R-:W-:-:S08]  /*04a0*/  DADD R2, R42, R2 ;  /* 0x000000002a027229 */ /* 0x000fd00000000002 */
[----:B------:R-:W-:-:S08]  /*04b0*/  DADD R2, R36, R2 ;  /* 0x0000000024027229 */ /* 0x000fd00000000002 */
        /* <DEDUP_REMOVED lines=32> */
[----:B------:R-:W-:Y:S06]  /*06c0*/  BAR.SYNC.DEFER_BLOCKING 0x0 ;  /* 0x0000000000007b1d */ /* 0x000fec0000010000 */
[----:B------:R-:W0:Y:S04]  /*06d0*/  LDS.128 R8, [UR4+0x20] ;  /* 0x00002004ff087984 */ /* 0x000e280008000c00 */
[----:B------:R-:W1:Y:S04]  /*06e0*/  LDS.128 R28, [UR4+0x30] ;  /* 0x00003004ff1c7984 */ /* 0x000e680008000c00 */
[----:B------:R-:W2:Y:S04]  /*06f0*/  LDS.128 R12, [UR4+0x40] ;  /* 0x00004004ff0c7984 */ /* 0x000ea80008000c00 */
[----:B------:R-:W3:Y:S01]  /*0700*/  LDS.128 R4, [UR4+0x50] ;  /* 0x00005004ff047984 */ /* 0x000ee20008000c00 */
[----:B0-----:R-:W-:-:S08]  /*0710*/  DADD R10, R8, R10 ;  /* 0x00000000080a7229 */ /* 0x001fd0000000000a */
[----:B-1----:R-:W-:Y:S02]  /*0720*/  DADD R20, R10, R28 ;  /* 0x000000000a147229 */ /* 0x002fe4000000001c */
[----:B------:R-:W-:Y:S02]  /*0730*/  FSEL R40, R10, R8, !P0 ;  /* 0x000000080a287208 */ /* 0x000fe40004000000 */
[----:B------:R-:W-:Y:S02]  /*0740*/  FSEL R41, R11, R9, !P0 ;  /* 0x000000090b297208 */ /* 0x000fe40004000000 */
[----:B------:R-:W-:Y:S01]  /*0750*/  ISETP.NE.AND P0, PT, R0, 0x3, PT ;  /* 0x000000030000780c */ /* 0x000fe20003f05270 */
[----:B------:R-:W-:Y:S01]  /*0760*/  LDS.128 R8, [UR4+0x70] ;  /* 0x00007004ff087984 */ /* 0x000fe20008000c00 */
[----:B------:R-:W-:-:S03]  /*0770*/  DADD R38, R30, R20 ;  /* 0x000000001e267229 */ /* 0x000fc60000000014 */
[----:B------:R0:W5:Y:S01]  /*0780*/  LDL.LU R0, [R1+0x8] ;  /* 0x0000080001007983 */ /* 0x0001620000300800 */
[----:B------:R-:W-:Y:S02]  /*0790*/  FSEL R41, R21, R41, !P0 ;  /* 0x0000002915297208 */ /* 0x000fe40004000000 */
[----:B------:R-:W1:Y:S02]  /*07a0*/  S2R R21, SR_TID.X ;  /* 0x0000000000157919 */ /* 0x000e640000002100 */
[----:B--2---:R-:W-:Y:S01]  /*07b0*/  DADD R12, R38, R12 ;  /* 0x00000000260c7229 */ /* 0x004fe2000000000c */
[----:B------:R-:W2:Y:S07]  /*07c0*/  LDS.128 R28, [UR4+0x60] ;  /* 0x00006004ff1c7984 */ /* 0x000eae0008000c00 */
[----:B------:R-:W-:Y:S01]  /*07d0*/  DADD R14, R14, R12 ;  /* 0x000000000e0e7229 */ /* 0x000fe2000000000c */
[----:B------:R-:W-:-:S07]  /*07e0*/  FSEL R40, R20, R40, !P0 ;  /* 0x0000002814287208 */ /* 0x000fce0004000000 */
[----:B---3--:R-:W-:Y:S01]  /*07f0*/  DADD R4, R14, R4 ;  /* 0x000000000e047229 */ /* 0x008fe20000000004 */
[----:B-1----:R-:W-:-:S04]  /*0800*/  SHF.R.U32.HI R21, RZ, 0x5, R21 ;  /* 0x00000005ff157819 */ /* 0x002fc80000011615 */
[----:B------:R-:W-:-:S03]  /*0810*/  ISETP.NE.AND P0, PT, R21, 0x4, PT ;  /* 0x000000041500780c */ /* 0x000fc60003f05270 */
[----:B------:R-:W-:Y:S01]  /*0820*/  DADD R6, R6, R4 ;  /* 0x0000000006067229 */ /* 0x000fe20000000004 */
[----:B------:R-:W-:Y:S02]  /*0830*/  FSEL R40, R38, R40, !P0 ;  /* 0x0000002826287208 */ /* 0x000fe40004000000 */
[----:B------:R-:W-:Y:S02]  /*0840*/  FSEL R41, R39, R41, !P0 ;  /* 0x0000002927297208 */ /* 0x000fe40004000000 */
[C---:B------:R-:W-:Y:S02]  /*0850*/  ISETP.NE.AND P0, PT, R21.reuse, 0x5, PT ;  /* 0x000000051500780c */ /* 0x040fe40003f05270 */
[----:B------:R-:W-:Y:S02]  /*0860*/  ISETP.NE.AND P1, PT, R21, 0x6, PT ;  /* 0x000000061500780c */ /* 0x000fe40003f25270 */
[----:B------:R-:W-:Y:S02]  /*0870*/  FSEL R40, R12, R40, !P0 ;  /* 0x000000280c287208 */ /* 0x000fe40004000000 */
[----:B------:R-:W-:Y:S01]  /*0880*/  FSEL R41, R13, R41, !P0 ;  /* 0x000000290d297208 */ /* 0x000fe20004000000 */
[----:B--2---:R-:W-:Y:S01]  /*0890*/  DADD R28, R6, R28 ;  /* 0x00000000061c7229 */ /* 0x004fe2000000001c */
[----:B------:R-:W-:-:S02]  /*08a0*/  FSEL R13, R14, R40, !P1 ;  /* 0x000000280e0d7208 */ /* 0x000fc40004800000 */
[----:B------:R-:W-:Y:S02]  /*08b0*/  FSEL R15, R15, R41, !P1 ;  /* 0x000000290f0f7208 */ /* 0x000fe40004800000 */
[----:B------:R-:W-:-:S04]  /*08c0*/  ISETP.NE.AND P0, PT, R21, 0x7, PT ;  /* 0x000000071500780c */ /* 0x000fc80003f05270 */
[----:B------:R-:W-:Y:S02]  /*08d0*/  FSEL R13, R4, R13, !P0 ;  /* 0x0000000d040d7208 */ /* 0x000fe40004000000 */
[----:B------:R-:W-:Y:S02]  /*08e0*/  FSEL R5, R5, R15, !P0 ;  /* 0x0000000f05057208 */ /* 0x000fe40004000000 */
[C---:B------:R-:W-:Y:S01]  /*08f0*/  ISETP.NE.AND P0, PT, R21.reuse, 0x8, PT ;  /* 0x000000081500780c */ /* 0x040fe20003f05270 */
[----:B------:R-:W-:Y:S01]  /*0900*/  DADD R30, R30, R28 ;  /* 0x000000001e1e7229 */ /* 0x000fe2000000001c */
[----:B------:R-:W-:Y:S02]  /*0910*/  ISETP.NE.AND P1, PT, R21, 0x9, PT ;  /* 0x000000091500780c */ /* 0x000fe40003f25270 */
[----:B------:R-:W-:Y:S02]  /*0920*/  FSEL R13, R6, R13, !P0 ;  /* 0x0000000d060d7208 */ /* 0x000fe40004000000 */
[----:B------:R-:W-:-:S02]  /*0930*/  FSEL R5, R7, R5, !P0 ;  /* 0x0000000507057208 */ /* 0x000fc40004000000 */
[----:B------:R-:W-:Y:S02]  /*0940*/  ISETP.NE.AND P0, PT, R21, 0xa, PT ;  /* 0x0000000a1500780c */ /* 0x000fe40003f05270 */
[----:B------:R-:W-:Y:S02]  /*0950*/  FSEL R7, R28, R13, !P1 ;  /* 0x0000000d1c077208 */ /* 0x000fe40004800000 */
[----:B------:R-:W-:Y:S01]  /*0960*/  FSEL R29, R29, R5, !P1 ;  /* 0x000000051d1d7208 */ /* 0x000fe20004800000 */
[----:B------:R-:W-:Y:S01]  /*0970*/  DADD R8, R30, R8 ;  /* 0x000000001e087229 */ /* 0x000fe20000000008 */
[----:B------:R-:W-:Y:S02]  /*0980*/  FSEL R7, R30, R7, !P0 ;  /* 0x000000071e077208 */ /* 0x000fe40004000000 */
[----:B------:R-:W-:Y:S02]  /*0990*/  FSEL R31, R31, R29, !P0 ;  /* 0x0000001d1f1f7208 */ /* 0x000fe40004000000 */
[----:B------:R-:W-:-:S02]  /*09a0*/  ISETP.NE.AND P1, PT, R21, 0xb, PT ;  /* 0x0000000b1500780c */ /* 0x000fc40003f25270 */
[----:B------:R-:W-:Y:S02]  /*09b0*/  ISETP.NE.AND P0, PT, R21, 0xc, PT ;  /* 0x0000000c1500780c */ /* 0x000fe40003f05270 */
[----:B------:R-:W1:Y:S01]  /*09c0*/  S2R R21, SR_TID.X ;  /* 0x0000000000157919 */ /* 0x000e620000002100 */
[----:B------:R-:W2:Y:S01]  /*09d0*/  S2R R20, SR_LANEID ;  /* 0x0000000000147919 */ /* 0x000ea20000000000 */
[----:B------:R-:W-:Y:S04]  /*09e0*/  SHFL.UP PT, R2, R2, 0x1, RZ ;  /* 0x0420000002027989 */ /* 0x000fe800000e00ff */
[----:B------:R-:W3:Y:S01]  /*09f0*/  SHFL.UP PT, R3, R3, 0x1, RZ ;  /* 0x0420000003037989 */ /* 0x000ee200000e00ff */
[----:B------:R-:W-:Y:S01]  /*0a00*/  DADD R10, R10, R8 ;  /* 0x000000000a0a7229 */ /* 0x000fe20000000008 */
[----:B------:R-:W-:-:S02]  /*0a10*/  FSEL R7, R8, R7, !P1 ;  /* 0x0000000708077208 */ /* 0x000fc40004800000 */
[----:B------:R-:W-:-:S07]  /*0a20*/  FSEL R9, R9, R31, !P1 ;  /* 0x0000001f09097208 */ /* 0x000fce0004800000 */
[----:B------:R-:W-:Y:S02]  /*0a30*/  FSEL R6, R10, R7, !P0 ;  /* 0x000000070a067208 */ /* 0x000fe40004000000 */
[----:B------:R-:W-:Y:S02]  /*0a40*/  FSEL R7, R11, R9, !P0 ;  /* 0x000000090b077208 */ /* 0x000fe40004000000 */
[----:B-1----:R-:W-:-:S04]  /*0a50*/  ISETP.GE.U32.AND P0, PT, R21, 0x20, PT ;  /* 0x000000201500780c */ /* 0x002fc80003f06070 */
[----:B---3--:R-:W-:Y:S01]  /*0a60*/  DADD R4, R2, R6 ;  /* 0x0000000002047229 */ /* 0x008fe20000000006 */
[----:B--2---:R-:W-:-:S09]  /*0a70*/  ISETP.NE.AND P1, PT, R20, RZ, PT ;  /* 0x000000ff1400720c */ /* 0x004fd20003f25270 */
[----:B------:R-:W-:Y:S02]  /*0a80*/  @P0 FSEL R2, R6, R4, !P1 ;  /* 0x0000000406020208 */ /* 0x000fe40004800000 */
[----:B------:R-:W-:Y:S02]  /*0a90*/  @P0 FSEL R3, R7, R5, !P1 ;  /* 0x0000000507030208 */ /* 0x000fe40004800000 */
[----:B------:R-:W-:-:S04]  /*0aa0*/  ISETP.NE.AND P0, PT, R21, RZ, PT ;  /* 0x000000ff1500720c */ /* 0x000fc80003f05270 */
[----:B------:R-:W-:-:S09]  /*0ab0*/  DADD R2, R24, R2 ;  /* 0x0000000018027229 */ /* 0x000fd20000000002 */
[----:B0-----:R-:W-:Y:S05]  /*0ac0*/  @P0 BRA `(.L_x_128) ;  /* 0x0000001400e00947 */ /* 0x001fea0003800000 */
        /* <DEDUP_REMOVED lines=9> */
.L_x_127:
[----:B------:R-:W2:Y:S01]  /*0b60*/  LDL.64 R6, [R1] ;  /* 0x0000000001067983 */ /* 0x000ea20000100a00 */
[----:B0--3--:R-:W-:Y:S01]  /*0b70*/  DADD R4, R24, R22 ;  /* 0x0000000018047229 */ /* 0x009fe20000000016 */
[----:B------:R-:W0:Y:S01]  /*0b80*/  S2R R13, SR_LANEID ;  /* 0x00000000000d7919 */ /* 0x000e220000000000 */
[----:B------:R-:W3:Y:S01]  /*0b90*/  S2R R12, SR_TID.X ;  /* 0x00000000000c7919 */ /* 0x000ee20000002100 */
[----:B0-----:R-:W-:Y:S02]  /*0ba0*/  ISETP.NE.AND P1, PT, R13, 0x1f, PT ;  /* 0x0000001f0d00780c */ /* 0x001fe40003f25270 */
[----:B---3--:R-:W-:-:S11]  /*0bb0*/  SHF.R.U32.HI R41, RZ, 0x5, R12 ;  /* 0x00000005ff297819 */ /* 0x008fd6000001160c */
[----:B------:R-:W-:Y:S01]  /*0bc0*/  @!P1 LEA R39, R41, UR4, 0x3 ;  /* 0x0000000429279c11 */ /* 0x000fe2000f8e18ff */
[----:B--2---:R-:W-:-:S08]  /*0bd0*/  DADD R4, R6, R4 ;  /* 0x0000000006047229 */ /* 0x004fd00000000004 */
[----:B----4-:R-:W-:-:S08]  /*0be0*/  DADD R4, R44, R4 ;  /* 0x000000002c047229 */ /* 0x010fd00000000004 */
[----:B-1----:R-:W-:-:S08]  /*0bf0*/  DADD R4, R42, R4 ;  /* 0x000000002a047229 */ /* 0x002fd00000000004 */
        /* <DEDUP_REMOVED lines=43> */
[----:B------:R-:W0:Y:S01]  /*0eb0*/  LDS.128 R4, [UR4+0x60] ;  /* 0x00006004ff047984 */ /* 0x000e220008000c00 */
[----:B------:R-:W-:Y:S02]  /*0ec0*/  DADD R38, R10, R8 ;  /* 0x000000000a267229 */ /* 0x000fe40000000008 */
[----:B------:R-:W-:-:S02]  /*0ed0*/  FSEL R3, R8, R3, !P0 ;  /* 0x0000000308037208 */ /* 0x000fc40004000000 */
[----:B------:R-:W-:Y:S02]  /*0ee0*/  FSEL R40, R9, R40, !P0 ;  /* 0x0000002809287208 */ /* 0x000fe40004000000 */
[----:B------:R-:W-:Y:S01]  /*0ef0*/  ISETP.NE.AND P0, PT, R41, 0x4, PT ;  /* 0x000000042900780c */ /* 0x000fe20003f05270 */
[----:B------:R-:W1:Y:S01]  /*0f00*/  LDS.128 R8, [UR4+0x70] ;  /* 0x00007004ff087984 */ /* 0x000e620008000c00 */
[----:B--2---:R-:W-:Y:S01]  /*0f10*/  DADD R12, R38, R12 ;  /* 0x00000000260c7229 */ /* 0x004fe2000000000c */
[----:B------:R-:W2:Y:S01]  /*0f20*/  LDC R41, c[0x0][0x398] ;  /* 0x0000e600ff297b82 */ /* 0x000ea20000000800 */
[----:B------:R-:W-:Y:S02]  /*0f30*/  FSEL R40, R39, R40, !P0 ;  /* 0x0000002827287208 */ /* 0x000fe40004000000 */
[----:B------:R-:W4:Y:S01]  /*0f40*/  S2R R39, SR_TID.X ;  /* 0x0000000000277919 */ /* 0x000f220000002100 */
[----:B------:R-:W-:-:S03]  /*0f50*/  FSEL R3, R38, R3, !P0 ;  /* 0x0000000326037208 */ /* 0x000fc60004000000 */
[----:B------:R-:W-:Y:S01]  /*0f60*/  DADD R14, R14, R12 ;  /* 0x000000000e0e7229 */ /* 0x000fe2000000000c */
[----:B------:R-:W5:Y:S07]  /*0f70*/  S2R R38, SR_TID.X ;  /* 0x0000000000267919 */ /* 0x000f6e0000002100 */
[----:B---3--:R-:W-:-:S08]  /*0f80*/  DADD R28, R14, R28 ;  /* 0x000000000e1c7229 */ /* 0x008fd0000000001c */
[----:B------:R-:W-:-:S08]  /*0f90*/  DADD R30, R30, R28 ;  /* 0x000000001e1e7229 */ /* 0x000fd0000000001c */
[----:B0-----:R-:W-:Y:S01]  /*0fa0*/  DADD R4, R30, R4 ;  /* 0x000000001e047229 */ /* 0x001fe20000000004 */
[----:B----4-:R-:W-:-:S04]  /*0fb0*/  SHF.R.U32.HI R39, RZ, 0x5, R39 ;  /* 0x00000005ff277819 */ /* 0x010fc80000011627 */
[----:B------:R-:W-:-:S03]  /*0fc0*/  ISETP.NE.AND P0, PT, R39, 0x5, PT ;  /* 0x000000052700780c */ /* 0x000fc60003f05270 */
[----:B------:R-:W-:Y:S01]  /*0fd0*/  DADD R6, R6, R4 ;  /* 0x0000000006067229 */ /* 0x000fe20000000004 */
[----:B------:R-:W-:Y:S02]  /*0fe0*/  ISETP.NE.AND P1, PT, R39, 0x7, PT ;  /* 0x000000072700780c */ /* 0x000fe40003f25270 */
[----:B------:R-:W-:Y:S02]  /*0ff0*/  FSEL R3, R12, R3, !P0 ;  /* 0x000000030c037208 */ /* 0x000fe40004000000 */
[----:B------:R-:W-:Y:S02]  /*1000*/  FSEL R40, R13, R40, !P0 ;  /* 0x000000280d287208 */ /* 0x000fe40004000000 */
[----:B------:R-:W-:Y:S01]  /*1010*/  ISETP.NE.AND P0, PT, R39, 0x6, PT ;  /* 0x000000062700780c */ /* 0x000fe20003f05270 */
[----:B-1----:R-:W-:Y:S01]  /*1020*/  DADD R8, R6, R8 ;  /* 0x0000000006087229 */ /* 0x002fe20000000008 */
[----:B------:R-:W-:Y:S02]  /*1030*/  LDS.64 R12, [UR4+0x80] ;  /* 0x00008004ff0c7984 */ /* 0x000fe40008000a00 */
[----:B------:R-:W-:-:S02]  /*1040*/  FSEL R3, R14, R3, !P0 ;  /* 0x000000030e037208 */ /* 0x000fc40004000000 */
[----:B------:R-:W-:Y:S01]  /*1050*/  FSEL R40, R15, R40, !P0 ;  /* 0x000000280f287208 */ /* 0x000fe20004000000 */
[----:B------:R-:W-:Y:S01]  /*1060*/  SHFL.UP PT, R14, R20, 0x1, RZ ;  /* 0x04200000140e7989 */ /* 0x000fe200000e00ff */
[----:B------:R-:W-:Y:S01]  /*1070*/  FSEL R3, R28, R3, !P1 ;  /* 0x000000031c037208 */ /* 0x000fe20004800000 */
[----:B------:R-:W-:Y:S01]  /*1080*/  DADD R10, R10, R8 ;  /* 0x000000000a0a7229 */ /* 0x000fe20000000008 */
[----:B------:R-:W-:Y:S01]  /*1090*/  FSEL R28, R29, R40, !P1 ;  /* 0x000000281d1c7208 */ /* 0x000fe20004800000 */
[----:B------:R-:W0:Y:S01]  /*10a0*/  SHFL.UP PT, R15, R21, 0x1, RZ ;  /* 0x04200000150f7989 */ /* 0x000e2200000e00ff */
[C---:B------:R-:W-:Y:S02]  /*10b0*/  ISETP.NE.AND P0, PT, R39.reuse, 0x8, PT ;  /* 0x000000082700780c */ /* 0x040fe40003f05270 */
[----:B------:R-:W-:Y:S02]  /*10c0*/  ISETP.NE.AND P1, PT, R39, 0x9, PT ;  /* 0x000000092700780c */ /* 0x000fe40003f25270 */
[----:B------:R-:W-:-:S02]  /*10d0*/  FSEL R3, R30, R3, !P0 ;  /* 0x000000031e037208 */ /* 0x000fc40004000000 */
[----:B------:R-:W-:Y:S02]  /*10e0*/  FSEL R29, R31, R28, !P0 ;  /* 0x0000001c1f1d7208 */ /* 0x000fe40004000000 */
[----:B------:R-:W-:Y:S02]  /*10f0*/  ISETP.NE.AND P0, PT, R39, 0xa, PT ;  /* 0x0000000a2700780c */ /* 0x000fe40003f05270 */
[----:B------:R-:W-:Y:S02]  /*1100*/  FSEL R3, R4, R3, !P1 ;  /* 0x0000000304037208 */ /* 0x000fe40004800000 */
[----:B------:R-:W-:Y:S02]  /*1110*/  FSEL R29, R5, R29, !P1 ;  /* 0x0000001d051d7208 */ /* 0x000fe40004800000 */
[----:B------:R-:W-:Y:S02]  /*1120*/  FSEL R5, R6, R3, !P0 ;  /* 0x0000000306057208 */ /* 0x000fe40004000000 */
[----:B------:R-:W-:-:S02]  /*1130*/  FSEL R7, R7, R29, !P0 ;  /* 0x0000001d07077208 */ /* 0x000fc40004000000 */
[C---:B------:R-:W-:Y:S02]  /*1140*/  ISETP.NE.AND P1, PT, R39.reuse, 0xb, PT ;  /* 0x0000000b2700780c */ /* 0x040fe40003f25270 */
[----:B------:R-:W-:Y:S02]  /*1150*/  ISETP.NE.AND P0, PT, R39, 0xc, PT ;  /* 0x0000000c2700780c */ /* 0x000fe40003f05270 */
[----:B------:R-:W1:Y:S01]  /*1160*/  S2R R39, SR_LANEID ;  /* 0x0000000000277919 */ /* 0x000e620000000000 */
[----:B------:R-:W-:Y:S02]  /*1170*/  FSEL R5, R8, R5, !P1 ;  /* 0x0000000508057208 */ /* 0x000fe40004800000 */
[----:B------:R-:W-:Y:S02]  /*1180*/  FSEL R9, R9, R7, !P1 ;  /* 0x0000000709097208 */ /* 0x000fe40004800000 */
[----:B------:R-:W-:Y:S02]  /*1190*/  FSEL R4, R10, R5, !P0 ;  /* 0x000000050a047208 */ /* 0x000fe40004000000 */
[----:B------:R-:W-:-:S02]  /*11a0*/  FSEL R5, R11, R9, !P0 ;  /* 0x000000090b057208 */ /* 0x000fc40004000000 */
[C---:B-----5:R-:W-:Y:S02]  /*11b0*/  ISETP.GT.U32.AND P0, PT, R38.reuse, 0x1f, PT ;  /* 0x0000001f2600780c */ /* 0x060fe40003f04070 */
[----:B------:R-:W-:Y:S02]  /*11c0*/  ISETP.GE.U32.AND P1, PT, R38, 0x20, PT ;  /* 0x000000202600780c */ /* 0x000fe40003f26070 */
[----:B0-----:R-:W-:Y:S01]  /*11d0*/  DADD R6, R14, R4 ;  /* 0x000000000e067229 */ /* 0x001fe20000000004 */
[----:B-1----:R-:W-:-:S09]  /*11e0*/  ISETP.NE.AND P2, PT, R39, RZ, PT ;  /* 0x000000ff2700720c */ /* 0x002fd20003f45270 */
[----:B------:R-:W-:Y:S02]  /*11f0*/  FSEL R3, R4, R6, !P2 ;  /* 0x0000000604037208 */ /* 0x000fe40005000000 */
[----:B------:R-:W-:Y:S01]  /*1200*/  FSEL R4, R5, R7, !P2 ;  /* 0x0000000705047208 */ /* 0x000fe20005000000 */
[----:B------:R-:W-:Y:S01]  /*1210*/  DADD R6, R10, R12 ;  /* 0x000000000a067229 */ /* 0x000fe2000000000c */
[----:B------:R-:W-:Y:S01]  /*1220*/  FSEL R40, R14, R3, !P1 ;  /* 0x000000030e287208 */ /* 0x000fe20004800000 */
[----:B------:R-:W-:Y:S01]  /*1230*/  IMAD.MOV.U32 R12, RZ, RZ, R3 ;  /* 0x000000ffff0c7224 */ /* 0x000fe200078e0003 */
[----:B------:R-:W-:Y:S01]  /*1240*/  FSEL R39, R15, R4, !P1 ;  /* 0x000000040f277208 */ /* 0x000fe20004800000 */
[----:B------:R-:W-:Y:S01]  /*1250*/  IMAD.MOV.U32 R13, RZ, RZ, R4 ;  /* 0x000000ffff0d7224 */ /* 0x000fe200078e0004 */
[----:B--2---:R-:W-:Y:S06]  /*1260*/  @P0 BRA `(.L_x_129) ;  /* 0x0000000c00c80947 */ /* 0x004fec0003800000 */
[----:B------:R-:W0:Y:S01]  /*1270*/  LDC.64 R12, c[0x0][0x390] ;  /* 0x0000e400ff0c7b82 */ /* 0x000e220000000a00 */
[----:B------:R-:W-:Y:S02]  /*1280*/  ISETP.NE.AND P0, PT, R38, RZ, PT ;  /* 0x000000ff2600720c */ /* 0x000fe40003f05270 */
[----:B------:R-:W-:-:S05]  /*1290*/  LOP3.LUT R31, RZ, R38, RZ, 0x33, !PT ;  /* 0x00000026ff1f7212 */ /* 0x000fca00078e33ff */
[----:B------:R-:W-:-:S06]  /*12a0*/  IMAD.IADD R9, R2, 0x1, R31 ;  /* 0x0000000102097824 */ /* 0x000fcc00078e021f */
[----:B------:R-:W-:Y:S01]  /*12b0*/  @!P0 IMAD.MOV.U32 R4, RZ, RZ, 0x64 ;  /* 0x00000064ff048424 */ /* 0x000fe200078e00ff */
[----:B------:R1:W-:Y:S01]  /*12c0*/  @!P0 STS.64 [UR4+0x18], R6 ;  /* 0x00001806ff008988 */ /* 0x0003e20008000a04 */
[----:B------:R-:W-:Y:S02]  /*12d0*/  @!P0 IMAD.MOV.U32 R5, RZ, RZ, 0x0 ;  /* 0x00000000ff058424 */ /* 0x000fe400078e00ff */
[----:B0-----:R-:W-:-:S04]  /*12e0*/  IMAD.WIDE R14, R2, 0x10, R12 ;  /* 0x00000010020e7825 */ /* 0x001fc800078e020c */
[----:B------:R-:W-:Y:S01]  /*12f0*/  IMAD.WIDE R8, R9, 0x10, R12 ;  /* 0x0000001009087825 */ /* 0x000fe200078e020c */
[----:B------:R1:W-:Y:S01]  /*1300*/  @!P0 ST.E.128.STRONG.GPU desc[UR8][R14.64+0x200], R4 ;  /* 0x000200040e008985 */ /* 0x0003e2000c10fd08 */
[----:B------:R-:W-:Y:S05]  /*1310*/  NANOSLEEP 0x2c6 ;  /* 0x000002c60000795d */ /* 0x000fea0003800000 */
[----:B------:R-:W2:Y:S01]  /*1320*/  LD.E.128.STRONG.GPU R8, desc[UR8][R8.64+0x200] ;  /* 0x0002000808087980 */ /* 0x000ea2000c10fd00 */
[----:B------:R-:W-:Y:S01]  /*1330*/  UMOV UR5, 0xffffffff ;  /* 0xffffffff00057882 */ /* 0x000fe20000000000 */
[----:B--2---:R-:W-:-:S04]  /*1340*/  ISETP.NE.U32.AND P0, PT, R8, 0x63, PT ;  /* 0x000000630800780c */ /* 0x004fc80003f05070 */
[----:B------:R-:W-:Y:S01]  /*1350*/  ISETP.NE.AND.EX P0, PT, R9, RZ, PT, P0 ;  /* 0x000000ff0900720c */ /* 0x000fe20003f05300 */
[----:B-1----:R-:W-:-:S12]  /*1360*/  BRA.DIV UR5, `(.L_x_130) ;  /* 0x0000003e05187947 */ /* 0x002fd8000b800000 */
[----:B------:R-:W-:-:S13]  /*1370*/  VOTE.ANY P0, !P0 ;  /* 0x0000000000ff7806 */ /* 0x000fda0004000100 */
.L_x_159:
[----:B------:R-:W-:Y:S05]  /*1380*/  @!P0 BRA `(.L_x_131) ;  /* 0x0000000000888947 */ /* 0x000fea0003800000 */
[----:B------:R-:W-:Y:S01]  /*1390*/  IADD3 R5, PT, PT, R31, UR10, R41 ;  /* 0x0000000a1f057c10 */ /* 0x000fe2000fffe029 */
[----:B------:R-:W-:-:S04]  /*13a0*/  IMAD.MOV.U32 R21, RZ, RZ, 0x182 ;  /* 0x00000182ff157424 */ /* 0x000fc800078e00ff */
[----:B------:R-:W-:-:S07]  /*13b0*/  IMAD.WIDE R4, R5, 0x10, R12 ;  /* 0x0000001005047825 */ /* 0x000fce00078e020c */
.L_x_133:
[----:B------:R-:W-:Y:S01]  /*13c0*/  SHF.R.U32.HI R12, RZ, 0x1, R21 ;  /* 0x00000001ff0c7819 */ /* 0x000fe20000011615 */
[----:B------:R-:W-:Y:S02]  /*13d0*/  IMAD R8, R2, 0x41a7, RZ ;  /* 0x000041a702087824 */ /* 0x000fe400078e02ff */
[----:B------:R-:W-:Y:S01]  /*13e0*/  IMAD.MOV.U32 R2, RZ, RZ, RZ ;  /* 0x000000ffff027224 */ /* 0x000fe200078e00ff */
[----:B------:R-:W-:-:S04]  /*13f0*/  IADD3 R9, PT, PT, R21, 0x1, -R12 ;  /* 0x0000000115097810 */ /* 0x000fc80007ffe80c */
[----:B------:R-:W0:Y:S01]  /*1400*/  I2F.U32.RP R10, R9 ;  /* 0x00000009000a7306 */ /* 0x000e220000209000 */
[----:B------:R-:W-:Y:S01]  /*1410*/  IMAD.MOV R11, RZ, RZ, -R9 ;  /* 0x000000ffff0b7224 */ /* 0x000fe200078e0a09 */
[----:B------:R-:W-:-:S06]  /*1420*/  ISETP.NE.U32.AND P1, PT, R9, RZ, PT ;  /* 0x000000ff0900720c */ /* 0x000fcc0003f25070 */
[----:B0-----:R-:W0:Y:S02]  /*1430*/  MUFU.RCP R10, R10 ;  /* 0x0000000a000a7308 */ /* 0x001e240000001000 */
[----:B0-----:R-:W-:-:S06]  /*1440*/  VIADD R3, R10, 0xffffffe ;  /* 0x0ffffffe0a037836 */ /* 0x001fcc0000000000 */
[----:B------:R-:W0:Y:S02]  /*1450*/  F2I.FTZ.U32.TRUNC.NTZ R3, R3 ;  /* 0x0000000300037305 */ /* 0x000e24000021f000 */
[----:B0-----:R-:W-:-:S04]  /*1460*/  IMAD R11, R11, R3, RZ ;  /* 0x000000030b0b7224 */ /* 0x001fc800078e02ff */
[----:B------:R-:W-:Y:S01]  /*1470*/  IMAD.HI.U32 R11, R3, R11, R2 ;  /* 0x0000000b030b7227 */ /* 0x000fe200078e0002 */
[----:B------:R-:W-:-:S05]  /*1480*/  LOP3.LUT R2, R8, 0x7fffffff, RZ, 0xc0, !PT ;  /* 0x7fffffff08027812 */ /* 0x000fca00078ec0ff */
[----:B------:R-:W-:-:S04]  /*1490*/  IMAD.HI.U32 R11, R11, R2, RZ ;  /* 0x000000020b0b7227 */ /* 0x000fc800078e00ff */
[----:B------:R-:W-:-:S04]  /*14a0*/  IMAD.MOV R11, RZ, RZ, -R11 ;  /* 0x000000ffff0b7224 */ /* 0x000fc800078e0a0b */
[----:B------:R-:W-:-:S05]  /*14b0*/  IMAD R8, R9, R11, R2 ;  /* 0x0000000b09087224 */ /* 0x000fca00078e0202 */
[----:B------:R-:W-:-:S13]  /*14c0*/  ISETP.GE.U32.AND P0, PT, R8, R9, PT ;  /* 0x000000090800720c */ /* 0x000fda0003f06070 */
[----:B------:R-:W-:-:S05]  /*14d0*/  @P0 IMAD.IADD R8, R8, 0x1, -R9 ;  /* 0x0000000108080824 */ /* 0x000fca00078e0a09 */
[----:B------:R-:W-:-:S13]  /*14e0*/  ISETP.GE.U32.AND P0, PT, R8, R9, PT ;  /* 0x000000090800720c */ /* 0x000fda0003f06070 */
[----:B------:R-:W-:Y:S01]  /*14f0*/  @P0 IMAD.IADD R8, R8, 0x1, -R9 ;  /* 0x0000000108080824 */ /* 0x000fe200078e0a09 */
[----:B------:R-:W-:-:S05]  /*1500*/  @!P1 LOP3.LUT R8, RZ, R9, RZ, 0x33, !PT ;  /* 0x00000009ff089212 */ /* 0x000fca00078e33ff */
[----:B------:R-:W-:-:S04]  /*1510*/  IMAD.IADD R8, R12, 0x1, R8 ;  /* 0x000000010c087824 */ /* 0x000fc800078e0208 */
[----:B------:R-:W-:Y:S05]  /*1520*/  NANOSLEEP R8 ;  /* 0x000000080000735d */ /* 0x000fea0003800000 */
[----:B------:R-:W2:Y:S01]  /*1530*/  LD.E.128.STRONG.GPU R8, desc[UR8][R4.64+0x200] ;  /* 0x0002000804087980 */ /* 0x000ea2000c10fd00 */
[----:B------:R-:W-:Y:S01]  /*1540*/  UMOV UR5, 0xffffffff ;  /* 0xffffffff00057882 */ /* 0x000fe20000000000 */
[----:B------:R-:W-:Y:S01]  /*1550*/  IMAD.MOV.U32 R21, RZ, RZ, R12 ;  /* 0x000000ffff157224 */ /* 0x000fe200078e000c */
[----:B--2---:R-:W-:-:S04]  /*1560*/  ISETP.NE.U32.AND P0, PT, R8, 0x63, PT ;  /* 0x000000630800780c */ /* 0x004fc80003f05070 */
[----:B------:R-:W-:Y:S01]  /*1570*/  ISETP.NE.AND.EX P0, PT, R9, RZ, PT, P0 ;  /* 0x000000ff0900720c */ /* 0x000fe20003f05300 */
[----:B------:R-:W-:-:S12]  /*1580*/  BRA.DIV UR5, `(.L_x_132) ;  /* 0x0000003a05b07947 */ /* 0x000fd8000b800000 */
[----:B------:R-:W-:-:S13]  /*1590*/  VOTE.ANY P0, !P0 ;  /* 0x0000000000ff7806 */ /* 0x000fda0004000100 */
.L_x_162:
[----:B------:R-:W-:Y:S05]  /*15a0*/  @P0 BRA `(.L_x_133) ;  /* 0xfffffffc00840947 */ /* 0x000fea000383ffff */
.L_x_131:
[----:B------:R-:W-:Y:S01]  /*15b0*/  UMOV UR5, 0xffffffff ;  /* 0xffffffff00057882 */ /* 0x000fe20000000000 */
[----:B------:R-:W-:Y:S02]  /*15c0*/  ISETP.NE.U32.AND P0, PT, R8, 0x65, PT ;  /* 0x000000650800780c */ /* 0x000fe40003f05070 */
[----:B------:R-:W-:Y:S02]  /*15d0*/  IADD3 R31, PT, PT, R31, UR10, R41 ;  /* 0x0000000a1f1f7c10 */ /* 0x000fe4000fffe029 */
[----:B------:R-:W-:Y:S01]  /*15e0*/  ISETP.NE.AND.EX P0, PT, R9, RZ, PT, P0 ;  /* 0x000000ff0900720c */ /* 0x000fe20003f05300 */
[----:B------:R-:W-:-:S12]  /*15f0*/  BRA.DIV UR5, `(.L_x_134) ;  /* 0x0000003a05b47947 */ /* 0x000fd8000b800000 */
[----:B------:R-:W0:Y:S01]  /*1600*/  S2R R41, SR_GEMASK ;  /* 0x0000000000297919 */ /* 0x000e220000003c00 */
[----:B------:R-:W-:Y:S01]  /*1610*/  VOTE.ANY R3, PT, !P0 ;  /* 0x0000000000037806 */ /* 0x000fe200040e0100 */
[----:B------:R-:W1:Y:S01]  /*1620*/  LDCU.64 UR6, c[0x0][0x390] ;  /* 0x00007200ff0677ac */ /* 0x000e620008000a00 */
[----:B------:R-:W2:Y:S01]  /*1630*/  S2R R30, SR_LANEID ;  /* 0x00000000001e7919 */ /* 0x000ea20000000000 */
[----:B-1----:R-:W-:-:S04]  /*1640*/  UIADD3 UR5, UP0, UPT, UR6, 0x200, URZ ;  /* 0x0000020006057890 */ /* 0x002fc8000ff1e0ff */
[----:B------:R-:W-:Y:S02]  /*1650*/  UIADD3.X UR6, UPT, UPT, URZ, UR7, URZ, UP0, !UPT ;  /* 0x00000007ff067290 */ /* 0x000fe400087fe4ff */
[----:B------:R-:W-:-:S04]  /*1660*/  IMAD.U32 R28, RZ, RZ, UR5 ;  /* 0x00000005ff1c7e24 */ /* 0x000fc8000f8e00ff */
[----:B------:R-:W-:Y:S01]  /*1670*/  IMAD.U32 R29, RZ, RZ, UR6 ;  /* 0x00000006ff1d7e24 */ /* 0x000fe2000f8e00ff */
[----:B0-----:R-:W-:-:S05]  /*1680*/  LOP3.LUT R3, R3, 0x80000000, R41, 0xec, !PT ;  /* 0x8000000003037812 */ /* 0x001fca00078eec29 */
[----:B------:R-:W-:-:S05]  /*1690*/  VIADD R4, R3, 0xffffffff ;  /* 0xffffffff03047836 */ /* 0x000fca0000000000 */
[----:B------:R-:W-:-:S04]  /*16a0*/  LOP3.LUT R3, R3, R4, RZ, 0xc, !PT ;  /* 0x0000000403037212 */ /* 0x000fc800078e0cff */
[----:B------:R2:W0:Y:S02]  /*16b0*/  POPC R20, R3 ;  /* 0x0000000300147309 */ /* 0x0004240000000000 */
[C---:B--2---:R-:W-:Y:S01]  /*16c0*/  VIADD R3, R30.reuse, 0x2 ;  /* 0x000000021e037836 */ /* 0x044fe20000000000 */
[----:B0-----:R-:W-:Y:S01]  /*16d0*/  SHFL.DOWN PT, R4, R10, 0x1, R20 ;  /* 0x082000000a047989 */ /* 0x001fe200000e0014 */
[----:B------:R-:W-:-:S03]  /*16e0*/  ISETP.GE.AND P0, PT, R30, R20, PT ;  /* 0x000000141e00720c */ /* 0x000fc60003f06270 */
[----:B------:R-:W0:Y:S02]  /*16f0*/  SHFL.DOWN PT, R5, R11, 0x1, R20 ;  /* 0x082000000b057989 */ /* 0x000e2400000e0014 */
[----:B0-----:R-:W-:-:S10]  /*1700*/  DADD R4, R4, R10 ;  /* 0x0000000004047229 */ /* 0x001fd4000000000a */
[----:B------:R-:W-:Y:S02]  /*1710*/  FSEL R4, R4, R10, !P0 ;  /* 0x0000000a04047208 */ /* 0x000fe40004000000 */
[----:B------:R-:W-:Y:S02]  /*1720*/  FSEL R10, R5, R11, !P0 ;  /* 0x0000000b050a7208 */ /* 0x000fe40004000000 */
[----:B------:R-:W-:Y:S01]  /*1730*/  ISETP.GT.AND P0, PT, R3, R20, PT ;  /* 0x000000140300720c */ /* 0x000fe20003f04270 */
[----:B------:R-:W0:Y:S01]  /*1740*/  SHFL.DOWN PT, R11, R4, 0x2, R20 ;  /* 0x08400000040b7989 */ /* 0x000e2200000e0014 */
[----:B------:R-:W-:Y:S02]  /*1750*/  VIADD R3, R30, 0x4 ;  /* 0x000000041e037836 */ /* 0x000fe40000000000 */
[----:B------:R-:W-:Y:S01]  /*1760*/  IMAD.MOV.U32 R5, RZ, RZ, R10 ;  /* 0x000000ffff057224 */ /* 0x000fe200078e000a */
        /* <DEDUP_REMOVED lines=17> */
[----:B------:R-:W-:Y:S01]  /*1880*/  SHFL.DOWN PT, R10, R4, 0x8, R20 ;  /* 0x09000000040a7989 */ /* 0x000fe200000e0014 */
[----:B------:R-:W-:-:S03]  /*1890*/  VIADD R3, R30, 0x10 ;  /* 0x000000101e037836 */ /* 0x000fc60000000000 */
[----:B------:R-:W0:Y:S02]  /*18a0*/  SHFL.DOWN PT, R11, R5, 0x8, R20 ;  /* 0x09000000050b7989 */ /* 0x000e2400000e0014 */
[----:B------:R-:W-:Y:S01]  /*18b0*/  ISETP.GT.AND P1, PT, R3, R20, PT ;  /* 0x000000140300720c */ /* 0x000fe20003f24270 */
[----:B0-----:R-:W-:-:S10]  /*18c0*/  DADD R10, R10, R4 ;  /* 0x000000000a0a7229 */ /* 0x001fd40000000004 */
        /* <DEDUP_REMOVED lines=12> */
.L_x_176:
[----:B------:R-:W-:Y:S05]  /*1990*/  @!P0 BRA `(.L_x_135) ;  /* 0x0000000400a88947 */ /* 0x000fea0003800000 */
[----:B------:R-:W-:-:S07]  /*19a0*/  IMAD.MOV.U32 R30, RZ, RZ, 0x182 ;  /* 0x00000182ff1e7424 */ /* 0x000fce00078e00ff */
.L_x_141:
[----:B------:R-:W-:-:S05]  /*19b0*/  IMAD.WIDE R12, R31, 0x10, R28 ;  /* 0x000000101f0c7825 */ /* 0x000fca00078e021c */
[----:B------:R-:W2:Y:S01]  /*19c0*/  LD.E.128.STRONG.GPU R8, desc[UR8][R12.64+-0x200] ;  /* 0xfffe00080c087980 */ /* 0x000ea2000c10fd00 */
[----:B------:R-:W-:Y:S05]  /*19d0*/  YIELD ;  /* 0x0000000000007946 */ /* 0x000fea0003800000 */
[----:B------:R-:W-:Y:S01]  /*19e0*/  UMOV UR5, 0xffffffff ;  /* 0xffffffff00057882 */ /* 0x000fe20000000000 */
[----:B------:R-:W-:Y:S02]  /*19f0*/  SHF.R.U32.HI R30, RZ, 0x1, R30 ;  /* 0x00000001ff1e7819 */ /* 0x000fe4000001161e */
[----:B--2---:R-:W-:-:S04]  /*1a00*/  ISETP.NE.U32.AND P0, PT, R8, 0x63, PT ;  /* 0x000000630800780c */ /* 0x004fc80003f05070 */
[----:B------:R-:W-:Y:S01]  /*1a10*/  ISETP.NE.AND.EX P0, PT, R9, RZ, PT, P0 ;  /* 0x000000ff0900720c */ /* 0x000fe20003f05300 */
[----:B------:R-:W-:-:S12]  /*1a20*/  BRA.DIV UR5, `(.L_x_136) ;  /* 0x0000003e05587947 */ /* 0x000fd8000b800000 */
[----:B------:R-:W-:-:S13]  /*1a30*/  VOTE.ANY P0, !P0 ;  /* 0x0000000000ff7806 */ /* 0x000fda0004000100 */
.L_x_179:
[----:B------:R-:W-:Y:S05]  /*1a40*/  @!P0 BRA `(.L_x_137) ;  /* 0x0000000000808947 */ /* 0x000fea0003800000 */
[----:B------:R-:W-:-:S07]  /*1a50*/  IMAD.MOV.U32 R21, RZ, RZ, R30 ;  /* 0x000000ffff157224 */ /* 0x000fce00078e001e */
.L_x_139:
        /* <DEDUP_REMOVED lines=30> */
.L_x_182:
[----:B------:R-:W-:Y:S05]  /*1c40*/  @P0 BRA `(.L_x_139) ;  /* 0xfffffffc00840947 */ /* 0x000fea000383ffff */
.L_x_137:
[----:B------:R-:W-:Y:S01]  /*1c50*/  UMOV UR5, 0xffffffff ;  /* 0xffffffff00057882 */ /* 0x000fe20000000000 */
[----:B------:R-:W-:-:S04]  /*1c60*/  ISETP.NE.U32.AND P0, PT, R8, 0x65, PT ;  /* 0x000000650800780c */ /* 0x000fc80003f05070 */
[----:B------:R-:W-:Y:S01]  /*1c70*/  ISETP.NE.AND.EX P0, PT, R9, RZ, PT, P0 ;  /* 0x000000ff0900720c */ /* 0x000fe20003f05300 */
[----:B------:R-:W-:-:S12]  /*1c80*/  BRA.DIV UR5, `(.L_x_140) ;  /* 0x0000003e05007947 */ /* 0x000fd8000b800000 */
[----:B------:R-:W-:Y:S01]  /*1c90*/  VOTE.ANY R3, PT, !P0 ;  /* 0x0000000000037806 */ /* 0x000fe200040e0100 */
[----:B------:R-:W-:-:S03]  /*1ca0*/  VIADD R31, R31, 0xffffffe0 ;  /* 0xffffffe01f1f7836 */ /* 0x000fc60000000000 */
[----:B------:R-:W-:-:S05]  /*1cb0*/  LOP3.LUT R3, R3, 0x80000000, R41, 0xec, !PT ;  /* 0x8000000003037812 */ /* 0x000fca00078eec29 */
[----:B------:R-:W-:-:S05]  /*1cc0*/  VIADD R12, R3, 0xffffffff ;  /* 0xffffffff030c7836 */ /* 0x000fca0000000000 */
[----:B------:R-:W-:-:S04]  /*1cd0*/  LOP3.LUT R3, R3, R12, RZ, 0xc, !PT ;  /* 0x0000000c03037212 */ /* 0x000fc800078e0cff */
[----:B------:R0:W1:Y:S02]  /*1ce0*/  POPC R20, R3 ;  /* 0x0000000300147309 */ /* 0x0000640000000000 */
[----:B0-----:R-:W0:Y:S01]  /*1cf0*/  S2R R3, SR_LANEID ;  /* 0x0000000000037919 */ /* 0x001e220000000000 */
[----:B-1----:R-:W1:Y:S04]  /*1d00*/  SHFL.DOWN PT, R38, R10, 0x1, R20 ;  /* 0x082000000a267989 */ /* 0x002e6800000e0014 */
[----:B------:R-:W2:Y:S01]  /*1d10*/  SHFL.DOWN PT, R21, R11, 0x1, R20 ;  /* 0x082000000b157989 */ /* 0x000ea200000e0014 */
[----:B-1----:R-:W-:Y:S02]  /*1d20*/  IMAD.MOV.U32 R12, RZ, RZ, R38 ;  /* 0x000000ffff0c7224 */ /* 0x002fe400078e0026 */
[----:B--2---:R-:W-:Y:S01]  /*1d30*/  IMAD.MOV.U32 R13, RZ, RZ, R21 ;  /* 0x000000ffff0d7224 */ /* 0x004fe200078e0015 */
[C---:B0-----:R-:W-:Y:S01]  /*1d40*/  ISETP.GE.AND P0, PT, R3.reuse, R20, PT ;  /* 0x000000140300720c */ /* 0x041fe20003f06270 */
[----:B------:R-:W-:-:S04]  /*1d50*/  VIADD R3, R3, 0x2 ;  /* 0x0000000203037836 */ /* 0x000fc80000000000 */
[----:B------:R-:W-:-:S10]  /*1d60*/  DADD R12, R12, R10 ;  /* 0x000000000c0c7229 */ /* 0x000fd4000000000a */
[----:B------:R-:W-:Y:S02]  /*1d70*/  FSEL R10, R12, R10, !P0 ;  /* 0x0000000a0c0a7208 */ /* 0x000fe40004000000 */
[----:B------:R-:W-:Y:S02]  /*1d80*/  FSEL R11, R13, R11, !P0 ;  /* 0x0000000b0d0b7208 */ /* 0x000fe40004000000 */
[----:B------:R-:W-:Y:S01]  /*1d90*/  ISETP.GT.AND P0, PT, R3, R20, PT ;  /* 0x000000140300720c */ /* 0x000fe20003f04270 */
[----:B------:R-:W0:Y:S04]  /*1da0*/  SHFL.DOWN PT, R38, R10, 0x2, R20 ;  /* 0x084000000a267989 */ /* 0x000e2800000e0014 */
[----:B------:R-:W1:Y:S01]  /*1db0*/  SHFL.DOWN PT, R21, R11, 0x2, R20 ;  /* 0x084000000b157989 */ /* 0x000e6200000e0014 */
[----:B------:R-:W2:Y:S01]  /*1dc0*/  S2R R3, SR_LANEID ;  /* 0x0000000000037919 */ /* 0x000ea20000000000 */
[----:B0-----:R-:W-:-:S02]  /*1dd0*/  IMAD.MOV.U32 R12, RZ, RZ, R38 ;  /* 0x000000ffff0c7224 */ /* 0x001fc400078e0026 */
[----:B-1----:R-:W-:-:S06]  /*1de0*/  IMAD.MOV.U32 R13, RZ, RZ, R21 ;  /* 0x000000ffff0d7224 */ /* 0x002fcc00078e0015 */
[----:B------:R-:W-:Y:S01]  /*1df0*/  DADD R12, R12, R10 ;  /* 0x000000000c0c7229 */ /* 0x000fe2000000000a */
[----:B--2---:R-:W-:-:S09]  /*1e00*/  VIADD R3, R3, 0x4 ;  /* 0x0000000403037836 */ /* 0x004fd20000000000 */
[----:B------:R-:W-:Y:S02]  /*1e10*/  FSEL R10, R10, R12, P0 ;  /* 0x0000000c0a0a7208 */ /* 0x000fe40000000000 */
[----:B------:R-:W-:Y:S02]  /*1e20*/  FSEL R11, R11, R13, P0 ;  /* 0x0000000d0b0b7208 */ /* 0x000fe40000000000 */
        /* <DEDUP_REMOVED lines=20> */
[----:B------:R-:W-:Y:S01]  /*1f70*/  ISETP.NE.U32.AND P0, PT, R8, 0x65, PT ;  /* 0x000000650800780c */ /* 0x000fe20003f05070 */
[----:B------:R-:W0:Y:S01]  /*1f80*/  SHFL.DOWN PT, R38, R10, 0x10, R20 ;  /* 0x0a0000000a267989 */ /* 0x000e2200000e0014 */
[----:B------:R-:W-:Y:S02]  /*1f90*/  ISETP.GT.AND P1, PT, R3, R20, PT ;  /* 0x000000140300720c */ /* 0x000fe40003f24270 */
        /* <DEDUP_REMOVED lines=9> */
.L_x_196:
[----:B------:R-:W-:Y:S05]  /*2030*/  @P0 BRA `(.L_x_141) ;  /* 0xfffffff8005c0947 */ /* 0x000fea000383ffff */
.L_x_135:
[----:B------:R-:W0:Y:S01]  /*2040*/  S2R R2, SR_TID.X ;  /* 0x0000000000027919 */ /* 0x000e220000002100 */
[----:B------:R-:W-:Y:S01]  /*2050*/  IMAD.MOV.U32 R12, RZ, RZ, R40 ;  /* 0x000000ffff0c7224 */ /* 0x000fe200078e0028 */
[----:B------:R-:W1:Y:S01]  /*2060*/  S2R R3, SR_LANEID ;  /* 0x0000000000037919 */ /* 0x000e620000000000 */
[----:B0-----:R-:W-:Y:S02]  /*2070*/  ISETP.NE.AND P1, PT, R2, RZ, PT ;  /* 0x000000ff0200720c */ /* 0x001fe40003f25270 */
[----:B-1----:R-:W-:-:S11]  /*2080*/  ISETP.NE.AND P0, PT, R3, RZ, PT ;  /* 0x000000ff0300720c */ /* 0x002fd60003f05270 */
[----:B------:R-:W0:Y:S01]  /*2090*/  @!P1 S2R R3, SR_CgaCtaId ;  /* 0x0000000000039919 */ /* 0x000e220000008800 */
[----:B------:R-:W-:Y:S01]  /*20a0*/  @!P1 MOV R2, 0x400 ;  /* 0x0000040000029802 */ /* 0x000fe20000000f00 */
[----:B------:R-:W-:Y:S01]  /*20b0*/  @!P1 DADD R10, R6, R4 ;  /* 0x00000000060a9229 */ /* 0x000fe20000000004 */
[----:B------:R-:W-:Y:S01]  /*20c0*/  @!P1 IMAD.MOV.U32 R8, RZ, RZ, 0x65 ;  /* 0x00000065ff089424 */ /* 0x000fe200078e00ff */
[----:B------:R-:W1:Y:S01]  /*20d0*/  @!P0 S2R R13, SR_CgaCtaId ;  /* 0x00000000000d8919 */ /* 0x000e620000008800 */
[----:B------:R-:W-:Y:S01]  /*20e0*/  @!P0 MOV R6, 0x400 ;  /* 0x0000040000068802 */ /* 0x000fe20000000f00 */
[----:B------:R-:W-:Y:S02]  /*20f0*/  @!P1 IMAD.MOV.U32 R9, RZ, RZ, 0x0 ;  /* 0x00000000ff099424 */ /* 0x000fe400078e00ff */
[----:B------:R-:W-:-:S03]  /*2100*/  @!P0 IMAD.MOV.U32 R12, RZ, RZ, R4 ;  /* 0x000000ffff0c8224 */ /* 0x000fc600078e0004 */
[----:B------:R2:W-:Y:S01]  /*2110*/  @!P1 ST.E.128.STRONG.GPU desc[UR8][R14.64+0x200], R8 ;  /* 0x000200080e009985 */ /* 0x0005e2000c10fd08 */
[----:B0-----:R-:W-:Y:S02]  /*2120*/  @!P1 LEA R3, R3, R2, 0x18 ;  /* 0x0000000203039211 */ /* 0x001fe400078ec0ff */
[----:B-1----:R-:W-:-:S03]  /*2130*/  @!P0 LEA R7, R13, R6, 0x18 ;  /* 0x000000060d078211 */ /* 0x002fc600078ec0ff */
[----:B------:R2:W-:Y:S01]  /*2140*/  @!P1 STS.64 [R3+0x10], R10 ;  /* 0x0000100a03009388 */ /* 0x0005e20000000a00 */
[----:B------:R-:W-:Y:S02]  /*2150*/  IMAD.MOV.U32 R13, RZ, RZ, R39 ;  /* 0x000000ffff0d7224 */ /* 0x000fe400078e0027 */
[----:B------:R-:W-:Y:S01]  /*2160*/  @!P0 IMAD.MOV.U32 R13, RZ, RZ, R5 ;  /* 0x000000ffff0d8224 */ /* 0x000fe200078e0005 */
[----:B------:R2:W-:Y:S04]  /*2170*/  @!P1 STS.64 [R3+0x8], R4 ;  /* 0x0000080403009388 */ /* 0x0005e80000000a00 */
[----:B------:R2:W-:Y:S02]  /*2180*/  @!P0 STS.64 [R7+0x98], R4 ;  /* 0x0000980407008388 */ /* 0x0005e40000000a00 */
.L_x_129:
[----:B------:R-:W-:Y:S05]  /*2190*/  WARPSYNC.ALL ;  /* 0x0000000000007948 */ /* 0x000fea0003800000 */
[----:B------:R-:W0:Y:S08]  /*21a0*/  S2UR UR6, SR_CgaCtaId ;  /* 0x00000000000679c3 */ /* 0x000e300000008800 */
[----:B------:R-:W-:Y:S06]  /*21b0*/  BAR.SYNC.DEFER_BLOCKING 0x0 ;  /* 0x0000000000007b1d */ /* 0x000fec0000010000 */
[----:B------:R-:W-:Y:S01]  /*21c0*/  UMOV UR5, 0x400 ;  /* 0x0000040000057882 */ /* 0x000fe20000000000 */
[----:B--2---:R-:W1:Y:S01]  /*21d0*/  S2R R4, SR_TID.X ;  /* 0x0000000000047919 */ /* 0x004e620000002100 */
[----:B0-----:R-:W-:-:S09]  /*21e0*/  ULEA UR5, UR6, UR5, 0x18 ;  /* 0x0000000506057291 */ /* 0x001fd2000f8ec0ff */
[----:B------:R-:W0:Y:S01]  /*21f0*/  LDS.64 R2, [UR5+0x98] ;  /* 0x00009805ff027984 */ /* 0x000e220008000a00 */
[----:B-1----:R-:W-:Y:S01]  /*2200*/  ISETP.NE.AND P0, PT, R4, RZ, PT ;  /* 0x000000ff0400720c */ /* 0x002fe20003f05270 */
[----:B0-----:R-:W-:-:S10]  /*2210*/  DADD R2, R2, R12 ;  /* 0x0000000002027229 */ /* 0x001fd4000000000c */
[----:B------:R-:W-:Y:S02]  /*2220*/  FSEL R2, R12, R2, !P0 ;  /* 0x000000020c027208 */ /* 0x000fe40004000000 */
[----:B------:R-:W-:-:S06]  /*2230*/  FSEL R3, R13, R3, !P0 ;  /* 0x000000030d037208 */ /* 0x000fcc0004000000 */
[----:B------:R-:W-:-:S11]  /*2240*/  DADD R2, R24, R2 ;  /* 0x0000000018027229 */ /* 0x000fd60000000002 */
.L_x_128:
[----:B------:R-:W-:Y:S05]  /*2250*/  BSYNC.RECONVERGENT B0 ;  /* 0x0000000000007941 */ /* 0x000fea0003800200 */
.L_x_126:
[----:B0-----:R-:W2:Y:S01]  /*2260*/  LDL.LU.64 R4, [R1] ;  /* 0x0000000001047983 */ /* 0x001ea20000300a00 */
[----:B------:R-:W-:Y:S01]  /*2270*/  DADD R22, R22, R2 ;  /* 0x0000000016167229 */ /* 0x000fe20000000002 */
[----:B------:R-:W0:Y:S01]  /*2280*/  S2UR UR5, SR_CTAID.X ;  /* 0x00000000000579c3 */ /* 0x000e220000002500 */
[----:B------:R-:W1:Y:S01]  /*2290*/  LDCU.64 UR6, c[0x0][0x388] ;  /* 0x00007100ff0677ac */ /* 0x000e620008000a00 */
[----:B------:R-:W3:Y:S01]  /*22a0*/  S2R R7, SR_LANEID ;  /* 0x0000000000077919 */ /* 0x000ee20000000000 */
[----:B------:R-:W4:Y:S05]  /*22b0*/  S2R R29, SR_TID.X ;  /* 0x00000000001d7919 */ /* 0x000f2a0000002100 */
[----:B------:R-:W0:Y:S02]  /*22c0*/  LDC R28, c[0x0][0x398] ;  /* 0x0000e600ff1c7b82 */ /* 0x000e240000000800 */
[----:B0-----:R-:W-:-:S02]  /*22d0*/  VIADD R28, R28, UR5 ;  /* 0x000000051c1c7c36 */ /* 0x001fc40008000000 */
[----:B---3-5:R-:W-:-:S04]  /*22e0*/  IMAD R25, R7, 0x50, R0 ;  /* 0x0000005007197824 */ /* 0x028fc800078e0200 */
[----:B------:R-:W-:Y:S01]  /*22f0*/  BAR.SYNC.DEFER_BLOCKING 0x0 ;  /* 0x0000000000007b1d */ /* 0x000fe20000010000 */
[----:B----4-:R-:W-:-:S05]  /*2300*/  LOP3.LUT R24, R29, 0x3e0, RZ, 0xc0, !PT ;  /* 0x000003e01d187812 */ /* 0x010fca00078ec0ff */
[----:B------:R-:W-:Y:S04]  /*2310*/  STS.64 [R25], R2 ;  /* 0x0000000219007388 */ /* 0x000fe80000000a00 */
[----:B------:R-:W-:Y:S01]  /*2320*/  STS.64 [R25+0x8], R22 ;  /* 0x0000081619007388 */ /* 0x000fe20000000a00 */
[----:B--2---:R-:W-:-:S07]  /*2330*/  DADD R4, R4, R22 ;  /* 0x0000000004047229 */ /* 0x004fce0000000016 */
[----:B------:R-:W-:Y:S01]  /*2340*/  STS.64 [R25+0x10], R4 ;  /* 0x0000100419007388 */ /* 0x000fe20000000a00 */
[----:B------:R-:W-:-:S07]  /*2350*/  DADD R44, R44, R4 ;  /* 0x000000002c2c7229 */ /* 0x000fce0000000004 */
        /* <DEDUP_REMOVED lines=14> */
[----:B------:R0:W-:Y:S01]  /*2440*/  STS.64 [R25+0x50], R16 ;  /* 0x0000501019007388 */ /* 0x0001e20000000a00 */
[----:B------:R-:W-:-:S03]  /*2450*/  NOP ;  /* 0x0000000000007918 */ /* 0x000fc60000000000 */
[----:B------:R-:W2:Y:S04]  /*2460*/  LDS.64 R2, [R0] ;  /* 0x0000000000027984 */ /* 0x000ea80000000a00 */
[----:B------:R-:W3:Y:S01]  /*2470*/  LDS.64 R4, [R0+0x100] ;  /* 0x0001000000047984 */ /* 0x000ee20000000a00 */
[----:B0-----:R-:W-:-:S03]  /*2480*/  LOP3.LUT R25, R29, 0x1f, RZ, 0xc0, !PT ;  /* 0x0000001f1d197812 */ /* 0x001fc600078ec0ff */
[----:B------:R-:W0:Y:S02]  /*2490*/  LDS.64 R6, [R0+0x200] ;  /* 0x0002000000067984 */ /* 0x000e240000000a00 */
[----:B------:R-:W-:Y:S02]  /*24a0*/  IMAD R24, R24, 0xb, R25 ;  /* 0x0000000b18187824 */ /* 0x000fe400078e0219 */
[----:B------:R-:W4:Y:S01]  /*24b0*/  LDS.64 R8, [R0+0x300] ;  /* 0x0003000000087984 */ /* 0x000f220000000a00 */
[----:B------:R-:W-:-:S03]  /*24c0*/  IMAD R25, R28, 0x11e0, RZ ;  /* 0x000011e01c197824 */ /* 0x000fc600078e02ff */
[----:B------:R-:W4:Y:S02]  /*24d0*/  LDS.64 R10, [R0+0x400] ;  /* 0x00040000000a7984 */ /* 0x000f240000000a00 */
[----:B------:R-:W-:Y:S02]  /*24e0*/  IADD3 R25, P0, PT, R25, R24, RZ ;  /* 0x0000001819197210 */ /* 0x000fe40007f1e0ff */
[----:B------:R-:W4:Y:S03]  /*24f0*/  LDS.64 R12, [R0+0x500] ;  /* 0x00050000000c7984 */ /* 0x000f260000000a00 */
[----:B------:R-:W-:Y:S01]  /*2500*/  IMAD.X R26, RZ, RZ, RZ, P0 ;  /* 0x000000ffff1a7224 */ /* 0x000fe200000e06ff */
[----:B------:R-:W4:Y:S01]  /*2510*/  LDS.64 R14, [R0+0x600] ;  /* 0x00060000000e7984 */ /* 0x000f220000000a00 */
[----:B-1----:R-:W-:-:S03]  /*2520*/  LEA R24, P0, R25, UR6, 0x3 ;  /* 0x0000000619187c11 */ /* 0x002fc6000f8018ff */
[----:B------:R-:W1:Y:S01]  /*2530*/  LDS.64 R20, [R0+0x700] ;  /* 0x0007000000147984 */ /* 0x000e620000000a00 */
[----:B------:R-:W-:-:S03]  /*2540*/  LEA.HI.X R25, R25, UR7, R26, 0x3, P0 ;  /* 0x0000000719197c11 */ /* 0x000fc600080f1c1a */
[----:B------:R-:W1:Y:S04]  /*2550*/  LDS.64 R18, [R0+0x800] ;  /* 0x0008000000127984 */ /* 0x000e680000000a00 */
[----:B------:R-:W1:Y:S04]  /*2560*/  LDS.64 R16, [R0+0x900] ;  /* 0x0009000000107984 */ /* 0x000e680000000a00 */
[----:B------:R-:W1:Y:S04]  /*2570*/  LDS.64 R22, [R0+0xa00] ;  /* 0x000a000000167984 */ /* 0x000e680000000a00 */
[----:B--2---:R-:W-:Y:S04]  /*2580*/  STG.E.64 desc[UR8][R24.64], R2 ;  /* 0x0000000218007986 */ /* 0x004fe8000c101b08 */
[----:B---3--:R-:W-:Y:S04]  /*2590*/  STG.E.64 desc[UR8][R24.64+0x100], R4 ;  /* 0x0001000418007986 */ /* 0x008fe8000c101b08 */
[----:B0-----:R-:W-:Y:S04]  /*25a0*/  STG.E.64 desc[UR8][R24.64+0x200], R6 ;  /* 0x0002000618007986 */ /* 0x001fe8000c101b08 */
[----:B----4-:R-:W-:Y:S04]  /*25b0*/  STG.E.64 desc[UR8][R24.64+0x300], R8 ;  /* 0x0003000818007986 */ /* 0x010fe8000c101b08 */
[----:B------:R-:W-:Y:S04]  /*25c0*/  STG.E.64 desc[UR8][R24.64+0x400], R10 ;  /* 0x0004000a18007986 */ /* 0x000fe8000c101b08 */
[----:B------:R-:W-:Y:S04]  /*25d0*/  STG.E.64 desc[UR8][R24.64+0x500], R12 ;  /* 0x0005000c18007986 */ /* 0x000fe8000c101b08 */
[----:B------:R-:W-:Y:S04]  /*25e0*/  STG.E.64 desc[UR8][R24.64+0x600], R14 ;  /* 0x0006000e18007986 */ /* 0x000fe8000c101b08 */
[----:B-1----:R-:W-:Y:S04]  /*25f0*/  STG.E.64 desc[UR8][R24.64+0x700], R20 ;  /* 0x0007001418007986 */ /* 0x002fe8000c101b08 */
[----:B------:R-:W-:Y:S04]  /*2600*/  STG.E.64 desc[UR8][R24.64+0x800], R18 ;  /* 0x0008001218007986 */ /* 0x000fe8000c101b08 */
[----:B------:R-:W-:Y:S04]  /*2610*/  STG.E.64 desc[UR8][R24.64+0x900], R16 ;  /* 0x0009001018007986 */ /* 0x000fe8000c101b08 */
[----:B------:R-:W-:Y:S01]  /*2620*/  STG.E.64 desc[UR8][R24.64+0xa00], R22 ;  /* 0x000a001618007986 */ /* 0x000fe2000c101b08 */
[----:B------:R-:W-:Y:S05]  /*2630*/  EXIT ;  /* 0x000000000000794d */ /* 0x000fea0003800000 */
.L_x_125:
[----:B------:R-:W-:-:S13]  /*2640*/  ISETP.NE.AND P0, PT, R0, RZ, PT ;  /* 0x000000ff0000720c */ /* 0x000fda0003f05270 */
[----:B------:R-:W-:Y:S05]  /*2650*/  @!P0 EXIT ;  /* 0x000000000000894d */ /* 0x000fea0003800000 */
[----:B------:R-:W0:Y:S02]  /*2660*/  LDC.64 R6, c[0x0][0x380] ;  /* 0x0000e000ff067b82 */ /* 0x000e240000000a00 */
[----:B0-----:R-:W-:-:S05]  /*2670*/  IMAD.WIDE.U32 R6, R3, 0x8, R6 ;  /* 0x0000000803067825 */ /* 0x001fca00078e0006 */
[----:B------:R0:W2:Y:S01]  /*2680*/  LDG.E.64 R4, desc[UR8][R6.64] ;  /* 0x0000000806047981 */ /* 0x0000a2000c1e1b00 */
[----:B------:R-:W1:Y:S02]  /*2690*/  S2R R34, SR_TID.X ;  /* 0x0000000000227919 */ /* 0x000e640000002100 */
[C---:B-1----:R-:W-:Y:S02]  /*26a0*/  LOP3.LUT R3, R34.reuse, 0x1f, RZ, 0xc0, !PT ;  /* 0x0000001f22037812 */ /* 0x042fe400078ec0ff */
[----:B------:R-:W-:-:S05]  /*26b0*/  LOP3.LUT R8, R34, 0x3e0, RZ, 0xc0, !PT ;  /* 0x000003e022087812 */ /* 0x000fca00078ec0ff */
[----:B------:R-:W-:-:S04]  /*26c0*/  IMAD R19, R8, 0xb, R3 ;  /* 0x0000000b08137824 */ /* 0x000fc800078e0203 */
[C---:B------:R-:W-:Y:S01]  /*26d0*/  VIADD R3, R19.reuse, 0x20 ;  /* 0x0000002013037836 */ /* 0x040fe20000000000 */
[C---:B------:R-:W-:Y:S01]  /*26e0*/  ISETP.GE.U32.AND P5, PT, R19.reuse, R0, PT ;  /* 0x000000001300720c */ /* 0x040fe20003fa6070 */
[C---:B------:R-:W-:Y:S01]  /*26f0*/  VIADD R9, R19.reuse, 0x40 ;  /* 0x0000004013097836 */ /* 0x040fe20000000000 */
[C---:B0-----:R-:W-:Y:S01]  /*2700*/  LEA R6, P3, R19.reuse, R6, 0x3 ;  /* 0x0000000613067211 */ /* 0x041fe200078618ff */
[----:B------:R-:W-:Y:S01]  /*2710*/  VIADD R11, R19, 0x60 ;  /* 0x00000060130b7836 */ /* 0x000fe20000000000 */
[-C--:B------:R-:W-:Y:S01]  /*2720*/  ISETP.GE.U32.AND P6, PT, R3, R0.reuse, PT ;  /* 0x000000000300720c */ /* 0x080fe20003fc6070 */
[----:B------:R-:W-:Y:S01]  /*2730*/  VIADD R3, R19, 0x80 ;  /* 0x0000008013037836 */ /* 0x000fe20000000000 */
        /* <DEDUP_REMOVED lines=9> */
[----:B------:R-:W-:-:S02]  /*27d0*/  VIADD R17, R19, 0x120 ;  /* 0x0000012013117836 */ /* 0x000fc40000000000 */
[----:B--2---:R-:W-:Y:S02]  /*27e0*/  IMAD.MOV.U32 R8, RZ, RZ, R4 ;  /* 0x000000ffff087224 */ /* 0x004fe400078e0004 */
[----:B------:R-:W-:Y:S02]  /*27f0*/  IMAD.MOV.U32 R9, RZ, RZ, R5 ;  /* 0x000000ffff097224 */ /* 0x000fe400078e0005 */
[----:B------:R-:W2:Y:S01]  /*2800*/  @!P5 LDG.E.64 R4, desc[UR8][R6.64] ;  /* 0x000000080604d981 */ /* 0x000ea2000c1e1b00 */
[--C-:B------:R-:W-:Y:S01]  /*2810*/  IMAD.MOV.U32 R10, RZ, RZ, R8.reuse ;  /* 0x000000ffff0a7224 */ /* 0x100fe200078e0008 */
[----:B------:R-:W-:Y:S01]  /*2820*/  ISETP.GE.U32.AND P5, PT, R3, R0, PT ;  /* 0x000000000300720c */ /* 0x000fe20003fa6070 */
[----:B------:R-:W-:Y:S02]  /*2830*/  IMAD.MOV.U32 R11, RZ, RZ, R9 ;  /* 0x000000ffff0b7224 */ /* 0x000fe400078e0009 */
[----:B------:R-:W-:Y:S02]  /*2840*/  VIADD R3, R19, 0x100 ;  /* 0x0000010013037836 */ /* 0x000fe40000000000 */
[----:B------:R-:W-:-:S02]  /*2850*/  IMAD.MOV.U32 R12, RZ, RZ, R8 ;  /* 0x000000ffff0c7224 */ /* 0x000fc400078e0008 */
[--C-:B------:R-:W-:Y:S01]  /*2860*/  IMAD.MOV.U32 R13, RZ, RZ, R9.reuse ;  /* 0x000000ffff0d7224 */ /* 0x100fe200078e0009 */
[----:B------:R-:W3:Y:S01]  /*2870*/  @!P6 LDG.E.64 R10, desc[UR8][R6.64+0x100] ;  /* 0x00010008060ae981 */ /* 0x000ee2000c1e1b00 */
[----:B------:R-:W-:Y:S01]  /*2880*/  IMAD.MOV.U32 R14, RZ, RZ, R8 ;  /* 0x000000ffff0e7224 */ /* 0x000fe200078e0008 */
[-C--:B------:R-:W-:Y:S01]  /*2890*/  ISETP.GE.U32.AND P6, PT, R3, R0.reuse, PT ;  /* 0x000000000300720c */ /* 0x080fe20003fc6070 */
[----:B------:R-:W-:Y:S02]  /*28a0*/  IMAD.MOV.U32 R15, RZ, RZ, R9 ;  /* 0x000000ffff0f7224 */ /* 0x000fe400078e0009 */
[----:B------:R-:W-:Y:S01]  /*28b0*/  VIADD R3, R19, 0x140 ;  /* 0x0000014013037836 */ /* 0x000fe20000000000 */
[----:B------:R-:W4:Y:S01]  /*28c0*/  @!P0 LDG.E.64 R12, desc[UR8][R6.64+0x200] ;  /* 0x00020008060c8981 */ /* 0x000f22000c1e1b00 */
        /* <DEDUP_REMOVED lines=25> */
[----:B------:R-:W-:-:S02]  /*2a60*/  UMOV UR4, 0x400 ;  /* 0x0000040000047882 */ /* 0x000fc40000000000 */
[----:B-1----:R-:W-:Y:S02]  /*2a70*/  ULEA UR4, UR5, UR4, 0x18 ;  /* 0x0000000405047291 */ /* 0x002fe4000f8ec0ff */
[----:B0-----:R-:W-:-:S05]  /*2a80*/  IMAD R0, R28, 0x160, R35 ;  /* 0x000001601c007824 */ /* 0x001fca00078e0223 */
[----:B------:R-:W-:-:S05]  /*2a90*/  LEA R0, R0, UR4, 0x3 ;  /* 0x0000000400007c11 */ /* 0x000fca000f8e18ff */
[----:B------:R-:W-:Y:S01]  /*2aa0*/  IMAD R3, R35, 0x50, R0 ;  /* 0x0000005023037824 */ /* 0x000fe200078e0200 */
[----:B------:R-:W-:Y:S01]  /*2ab0*/  ISETP.NE.AND P0, PT, R2, RZ, PT ;  /* 0x000000ff0200720c */ /* 0x000fe20003f05270 */
        /* <DEDUP_REMOVED lines=128> */
[----:B------:R-:W-:-:S06]  /*32c0*/  @P0 FSEL R3, R15, R13, !P1 ;  /* 0x0000000d0f030208 */ /* 0x000fcc0004800000 */
[----:B------:R-:W-:Y:S01]  /*32d0*/  DADD R2, R4, R2 ;  /* 0x0000000004027229 */ /* 0x000fe20000000002 */
[----:B------:R-:W-:-:S09]  /*32e0*/  ISETP.NE.AND P0, PT, R35, RZ, PT ;  /* 0x000000ff2300720c */ /* 0x000fd20003f05270 */
[----:B------:R-:W-:Y:S02]  /*32f0*/  FSEL R4, R4, R2, !P0 ;  /* 0x0000000204047208 */ /* 0x000fe40004000000 */
[----:B------:R-:W-:Y:S01]  /*3300*/  FSEL R5, R5, R3, !P0 ;  /* 0x0000000305057208 */ /* 0x000fe20004000000 */
[----:B0-----:R-:W-:Y:S06]  /*3310*/  BRA `(.L_x_143) ;  /* 0x0000001400c47947 */ /* 0x001fec0003800000 */
.L_x_142:
[----:B------:R-:W2:Y:S01]  /*3320*/  LDL.64 R14, [R1] ;  /* 0x00000000010e7983 */ /* 0x000ea20000100a00 */
[----:B---3--:R-:W-:Y:S01]  /*3330*/  DADD R12, R4, R6 ;  /* 0x00000000040c7229 */ /* 0x008fe20000000006 */
[----:B------:R-:W3:Y:S01]  /*3340*/  S2R R20, SR_LANEID ;  /* 0x0000000000147919 */ /* 0x000ee20000000000 */
[----:B01----:R-:W0:Y:S01]  /*3350*/  S2R R3, SR_TID.X ;  /* 0x0000000000037919 */ /* 0x003e220000002100 */
[----:B---3--:R-:W-:Y:S02]  /*3360*/  ISETP.NE.AND P1, PT, R20, 0x1f, PT ;  /* 0x0000001f1400780c */ /* 0x008fe40003f25270 */
[----:B0-----:R-:W-:-:S11]  /*3370*/  SHF.R.U32.HI R41, RZ, 0x5, R3 ;  /* 0x00000005ff297819 */ /* 0x001fd60000011603 */
[----:B------:R-:W-:Y:S01]  /*3380*/  @!P1 LEA R39, R41, UR4, 0x3 ;  /* 0x0000000429279c11 */ /* 0x000fe2000f8e18ff */
[----:B--2---:R-:W-:-:S08]  /*3390*/  DADD R12, R14, R12 ;  /* 0x000000000e0c7229 */ /* 0x004fd0000000000c */
[----:B----4-:R-:W-:-:S08]  /*33a0*/  DADD R12, R44, R12 ;  /* 0x000000002c0c7229 */ /* 0x010fd0000000000c */
        /* <DEDUP_REMOVED lines=99> */
[----:B------:R-:W-:Y:S02]  /*39e0*/  FSEL R40, R22, R16, !P1 ;  /* 0x0000001016287208 */ /* 0x000fe40004800000 */
[----:B------:R-:W-:Y:S01]  /*39f0*/  FSEL R39, R23, R17, !P1 ;  /* 0x0000001117277208 */ /* 0x000fe20004800000 */
[----:B--2---:R-:W-:Y:S07]  /*3a00*/  @P0 BRA `(.L_x_144) ;  /* 0x0000000c00d80947 */ /* 0x004fee0003800000 */
        /* <DEDUP_REMOVED lines=17> */
.L_x_199:
[----:B------:R-:W-:Y:S05]  /*3b20*/  @!P0 BRA `(.L_x_146) ;  /* 0x0000000000888947 */ /* 0x000fea0003800000 */
[----:B------:R-:W-:Y:S01]  /*3b30*/  IADD3 R13, PT, PT, R35, UR10, R41 ;  /* 0x0000000a230d7c10 */ /* 0x000fe2000fffe029 */
[----:B------:R-:W-:-:S04]  /*3b40*/  IMAD.MOV.U32 R25, RZ, RZ, 0x182 ;  /* 0x00000182ff197424 */ /* 0x000fc800078e00ff */
[----:B------:R-:W-:-:S07]  /*3b50*/  IMAD.WIDE R12, R13, 0x10, R20 ;  /* 0x000000100d0c7825 */ /* 0x000fce00078e0214 */
.L_x_148:
        /* <DEDUP_REMOVED lines=30> */
.L_x_202:
[----:B------:R-:W-:Y:S05]  /*3d40*/  @P0 BRA `(.L_x_148) ;  /* 0xfffffffc00840947 */ /* 0x000fea000383ffff */
.L_x_146:
        /* <DEDUP_REMOVED lines=18> */
[----:B0-----:R-:W0:Y:S01]  /*3e70*/  SHFL.DOWN PT, R24, R18, 0x1, R20 ;  /* 0x0820000012187989 */ /* 0x001e2200000e0014 */
[----:B------:R-:W-:-:S03]  /*3e80*/  ISETP.GE.AND P0, PT, R34, R20, PT ;  /* 0x000000142200720c */ /* 0x000fc60003f06270 */
[----:B------:R-:W1:Y:S01]  /*3e90*/  SHFL.DOWN PT, R21, R19, 0x1, R20 ;  /* 0x0820000013157989 */ /* 0x000e6200000e0014 */
[----:B0-----:R-:W-:Y:S02]  /*3ea0*/  IMAD.MOV.U32 R12, RZ, RZ, R24 ;  /* 0x000000ffff0c7224 */ /* 0x001fe400078e0018 */
[----:B-1----:R-:W-:-:S06]  /*3eb0*/  IMAD.MOV.U32 R13, RZ, RZ, R21 ;  /* 0x000000ffff0d7224 */ /* 0x002fcc00078e0015 */
[----:B------:R-:W-:-:S10]  /*3ec0*/  DADD R12, R12, R18 ;  /* 0x000000000c0c7229 */ /* 0x000fd40000000012 */
[----:B------:R-:W-:Y:S02]  /*3ed0*/  FSEL R18, R12, R18, !P0 ;  /* 0x000000120c127208 */ /* 0x000fe40004000000 */
[----:B------:R-:W-:Y:S02]  /*3ee0*/  FSEL R19, R13, R19, !P0 ;  /* 0x000000130d137208 */ /* 0x000fe40004000000 */
[----:B------:R-:W-:Y:S01]  /*3ef0*/  ISETP.GT.AND P0, PT, R3, R20, PT ;  /* 0x000000140300720c */ /* 0x000fe20003f04270 */
[----:B------:R-:W-:Y:S01]  /*3f00*/  SHFL.DOWN PT, R24, R18, 0x2, R20 ;  /* 0x0840000012187989 */ /* 0x000fe200000e0014 */
[----:B------:R-:W-:Y:S02]  /*3f10*/  IMAD.MOV.U32 R12, RZ, RZ, R18 ;  /* 0x000000ffff0c7224 */ /* 0x000fe400078e0012 */
[----:B------:R-:W-:Y:S01]  /*3f20*/  IMAD.MOV.U32 R13, RZ, RZ, R19 ;  /* 0x000000ffff0d7224 */ /* 0x000fe200078e0013 */
[----:B------:R-:W0:Y:S01]  /*3f30*/  SHFL.DOWN PT, R25, R19, 0x2, R20 ;  /* 0x0840000013197989 */ /* 0x000e2200000e0014 */
[----:B------:R-:W-:-:S04]  /*3f40*/  VIADD R3, R34, 0x4 ;  /* 0x0000000422037836 */ /* 0x000fc80000000000 */
[----:B0-----:R-:W-:-:S10]  /*3f50*/  DADD R24, R24, R12 ;  /* 0x0000000018187229 */ /* 0x001fd4000000000c */
[----:B------:R-:W-:Y:S02]  /*3f60*/  FSEL R18, R18, R24, P0 ;  /* 0x0000001812127208 */ /* 0x000fe40000000000 */
[----:B------:R-:W-:Y:S02]  /*3f70*/  FSEL R19, R19, R25, P0 ;  /* 0x0000001913137208 */ /* 0x000fe40000000000 */
        /* <DEDUP_REMOVED lines=14> */
[----:B------:R-:W-:-:S05]  /*4060*/  VIADD R3, R34, 0x10 ;  /* 0x0000001022037836 */ /* 0x000fca0000000000 */
[----:B------:R-:W-:Y:S01]  /*4070*/  ISETP.GT.AND P1, PT, R3, R20, PT ;  /* 0x000000140300720c */ /* 0x000fe20003f24270 */
[----:B0-----:R-:W-:-:S10]  /*4080*/  DADD R24, R24, R12 ;  /* 0x0000000018187229 */ /* 0x001fd4000000000c */
[----:B------:R-:W-:Y:S02]  /*4090*/  FSEL R24, R18, R24, P0 ;  /* 0x0000001812187208 */ /* 0x000fe40000000000 */
[----:B------:R-:W-:Y:S02]  /*40a0*/  FSEL R18, R19, R25, P0 ;  /* 0x0000001913127208 */ /* 0x000fe40000000000 */
[----:B------:R-:W-:Y:S01]  /*40b0*/  ISETP.NE.U32.AND P0, PT, R16, 0x65, PT ;  /* 0x000000651000780c */ /* 0x000fe20003f05070 */
[----:B------:R-:W0:Y:S01]  /*40c0*/  SHFL.DOWN PT, R19, R24, 0x10, R20 ;  /* 0x0a00000018137989 */ /* 0x000e2200000e0014 */
[----:B------:R-:W-:Y:S02]  /*40d0*/  IMAD.MOV.U32 R12, RZ, RZ, R24 ;  /* 0x000000ffff0c7224 */ /* 0x000fe400078e0018 */
[----:B------:R-:W-:Y:S01]  /*40e0*/  ISETP.NE.AND.EX P0, PT, R17, RZ, PT, P0 ;  /* 0x000000ff1100720c */ /* 0x000fe20003f05300 */
[----:B------:R-:W1:Y:S01]  /*40f0*/  SHFL.DOWN PT, R21, R18, 0x10, R20 ;  /* 0x0a00000012157989 */ /* 0x000e6200000e0014 */
[----:B------:R-:W-:-:S11]  /*4100*/  IMAD.MOV.U32 R13, RZ, RZ, R18 ;  /* 0x000000ffff0d7224 */ /* 0x000fd600078e0012 */
[----:B------:R-:W-:Y:S01]  /*4110*/  VOTE.ALL P0, P0 ;  /* 0x0000000000ff7806 */ /* 0x000fe20000000000 */
[----:B0-----:R-:W-:Y:S02]  /*4120*/  IMAD.MOV.U32 R16, RZ, RZ, R19 ;  /* 0x000000ffff107224 */ /* 0x001fe400078e0013 */
[----:B-1----:R-:W-:-:S06]  /*4130*/  IMAD.MOV.U32 R17, RZ, RZ, R21 ;  /* 0x000000ffff117224 */ /* 0x002fcc00078e0015 */
[----:B------:R-:W-:-:S10]  /*4140*/  DADD R16, R16, R12 ;  /* 0x0000000010107229 */ /* 0x000fd4000000000c */
[----:B------:R-:W-:Y:S02]  /*4150*/  FSEL R24, R24, R16, P1 ;  /* 0x0000001018187208 */ /* 0x000fe40000800000 */
[----:B------:R-:W-:-:S07]  /*4160*/  FSEL R25, R18, R17, P1 ;  /* 0x0000001112197208 */ /* 0x000fce0000800000 */
.L_x_216:
[----:B------:R-:W-:Y:S05]  /*4170*/  @!P0 BRA `(.L_x_150) ;  /* 0x0000000400a88947 */ /* 0x000fea0003800000 */
[----:B------:R-:W-:-:S07]  /*4180*/  IMAD.MOV.U32 R34, RZ, RZ, 0x182 ;  /* 0x00000182ff227424 */ /* 0x000fce00078e00ff */
.L_x_156:
        /* <DEDUP_REMOVED lines=9> */
.L_x_219:
[----:B------:R-:W-:Y:S05]  /*4220*/  @!P0 BRA `(.L_x_152) ;  /* 0x0000000000808947 */ /* 0x000fea0003800000 */
[----:B------:R-:W-:-:S07]  /*4230*/  IMAD.MOV.U32 R21, RZ, RZ, R34 ;  /* 0x000000ffff157224 */ /* 0x000fce00078e0022 */
.L_x_154:
        /* <DEDUP_REMOVED lines=30> */
.L_x_222:
[----:B------:R-:W-:Y:S05]  /*4420*/  @P0 BRA `(.L_x_154) ;  /* 0xfffffffc00840947 */ /* 0x000fea000383ffff */
.L_x_152:
        /* <DEDUP_REMOVED lines=62> */
.L_x_236:
[----:B------:R-:W-:Y:S05]  /*4810*/  @P0 BRA `(.L_x_156) ;  /* 0xfffffff8005c0947 */ /* 0x000fea000383ffff */
.L_x_150:
[----:B------:R-:W0:Y:S01]  /*4820*/  S2R R2, SR_TID.X ;  /* 0x0000000000027919 */ /* 0x000e220000002100 */
        /* <DEDUP_REMOVED lines=9> */
[----:B------:R-:W-:-:S05]  /*48c0*/  @!P0 IMAD.MOV.U32 R13, RZ, RZ, 0x0 ;  /* 0x00000000ff0d8424 */ /* 0x000fca00078e00ff */
[----:B------:R2:W-:Y:S01]  /*48d0*/  @!P0 ST.E.128.STRONG.GPU desc[UR8][R22.64+0x200], R12 ;  /* 0x0002000c16008985 */ /* 0x0005e2000c10fd08 */
[----:B0-----:R-:W-:Y:S02]  /*48e0*/  @!P0 LEA R3, R3, R2, 0x18 ;  /* 0x0000000203038211 */ /* 0x001fe400078ec0ff */
[----:B-1----:R-:W-:-:S03]  /*48f0*/  @!P1 LEA R19, R17, R16, 0x18 ;  /* 0x0000001011139211 */ /* 0x002fc600078ec0ff */
[----:B------:R2:W-:Y:S01]  /*4900*/  @!P0 STS.64 [R3+0x10], R14 ;  /* 0x0000100e03008388 */ /* 0x0005e20000000a00 */
[----:B------:R-:W-:Y:S02]  /*4910*/  IMAD.MOV.U32 R16, RZ, RZ, R40 ;  /* 0x000000ffff107224 */ /* 0x000fe400078e0028 */
[----:B------:R-:W-:Y:S01]  /*4920*/  IMAD.MOV.U32 R17, RZ, RZ, R39 ;  /* 0x000000ffff117224 */ /* 0x000fe200078e0027 */
[----:B------:R2:W-:Y:S01]  /*4930*/  @!P0 STS.64 [R3+0x8], R24 ;  /* 0x0000081803008388 */ /* 0x0005e20000000a00 */
[----:B------:R-:W-:Y:S02]  /*4940*/  @!P1 IMAD.MOV.U32 R16, RZ, RZ, R24 ;  /* 0x000000ffff109224 */ /* 0x000fe400078e0018 */
[----:B------:R-:W-:Y:S01]  /*4950*/  @!P1 IMAD.MOV.U32 R17, RZ, RZ, R25 ;  /* 0x000000ffff119224 */ /* 0x000fe200078e0019 */
[----:B------:R2:W-:Y:S06]  /*4960*/  @!P1 STS.64 [R19+0x98], R24 ;  /* 0x0000981813009388 */ /* 0x0005ec0000000a00 */
.L_x_144:
        /* <DEDUP_REMOVED lines=12> */
.L_x_143:
[----:B------:R-:W2:Y:S01]  /*4a30*/  LDL.LU.64 R2, [R1] ;  /* 0x0000000001027983 */ /* 0x000ea20000300a00 */
[----:B------:R-:W-:Y:S01]  /*4a40*/  DADD R6, R6, R4 ;  /* 0x0000000006067229 */ /* 0x000fe20000000004 */
[----:B------:R-:W0:Y:S01]  /*4a50*/  S2UR UR5, SR_CTAID.X ;  /* 0x00000000000579c3 */ /* 0x000e220000002500 */
[----:B------:R-:W1:Y:S01]  /*4a60*/  LDCU.64 UR6, c[0x0][0x388] ;  /* 0x00007100ff0677ac */ /* 0x000e620008000a00 */
[----:B------:R-:W3:Y:S01]  /*4a70*/  S2R R34, SR_TID.X ;  /* 0x0000000000227919 */ /* 0x000ee20000002100 */
[----:B------:R-:W4:Y:S05]  /*4a80*/  S2R R15, SR_LANEID ;  /* 0x00000000000f7919 */ /* 0x000f2a0000000000 */
[----:B------:R-:W0:Y:S02]  /*4a90*/  LDC R12, c[0x0][0x398] ;  /* 0x0000e600ff0c7b82 */ /* 0x000e240000000800 */
[----:B0-----:R-:W-:-:S06]  /*4aa0*/  VIADD R24, R12, UR5 ;  /* 0x000000050c187c36 */ /* 0x001fcc0008000000 */
[----:B------:R-:W-:Y:S01]  /*4ab0*/  BAR.SYNC.DEFER_BLOCKING 0x0 ;  /* 0x0000000000007b1d */ /* 0x000fe20000010000 */
[----:B---3--:R-:W-:Y:S01]  /*4ac0*/  ISETP.NE.AND P0, PT, R34, RZ, PT ;  /* 0x000000ff2200720c */ /* 0x008fe20003f05270 */
[----:B----45:R-:W-:-:S12]  /*4ad0*/  IMAD R25, R15, 0x50, R0 ;  /* 0x000000500f197824 */ /* 0x030fd800078e0200 */
[----:B------:R-:W0:Y:S01]  /*4ae0*/  @!P0 LDC R13, c[0x0][0x3a0] ;  /* 0x0000e800ff0d8b82 */ /* 0x000e220000000800 */
[----:B------:R-:W-:Y:S04]  /*4af0*/  STS.64 [R25], R4 ;  /* 0x0000000419007388 */ /* 0x000fe80000000a00 */
[----:B------:R-:W-:Y:S01]  /*4b00*/  STS.64 [R25+0x8], R6 ;  /* 0x0000080619007388 */ /* 0x000fe20000000a00 */
[----:B0-----:R-:W-:Y:S01]  /*4b10*/  @!P0 IMAD R26, R24, -0x11e0, R13 ;  /* 0xffffee20181a8824 */ /* 0x001fe200078e020d */
        /* <DEDUP_REMOVED lines=19> */
[----:B------:R-:W-:Y:S04]  /*4c50*/  LDS.64 R20, [R0] ;  /* 0x0000000000147984 */ /* 0x000fe80000000a00 */
[----:B------:R-:W-:Y:S01]  /*4c60*/  LDS.64 R16, [R0+0x100] ;  /* 0x0001000000107984 */ /* 0x000fe20000000a00 */
[C---:B0-----:R-:W-:Y:S02]  /*4c70*/  LOP3.LUT R25, R34.reuse, 0x3e0, RZ, 0xc0, !PT ;  /* 0x000003e022197812 */ /* 0x041fe400078ec0ff */
[----:B------:R-:W-:Y:S01]  /*4c80*/  LOP3.LUT R28, R34, 0x1f, RZ, 0xc0, !PT ;  /* 0x0000001f221c7812 */ /* 0x000fe200078ec0ff */
[----:B------:R-:W-:Y:S04]  /*4c90*/  LDS.64 R18, [R0+0x200] ;  /* 0x0002000000127984 */ /* 0x000fe80000000a00 */
[----:B------:R-:W-:Y:S01]  /*4ca0*/  LDS.64 R14, [R0+0x300] ;  /* 0x00030000000e7984 */ /* 0x000fe20000000a00 */
[----:B------:R-:W-:-:S02]  /*4cb0*/  IMAD R28, R25, 0xb, R28 ;  /* 0x0000000b191c7824 */ /* 0x000fc400078e021c */
[----:B------:R-:W-:Y:S01]  /*4cc0*/  IMAD R25, R24, 0x11e0, RZ ;  /* 0x000011e018197824 */ /* 0x000fe200078e02ff */
[----:B------:R-:W-:Y:S01]  /*4cd0*/  LDS.64 R12, [R0+0x400] ;  /* 0x00040000000c7984 */ /* 0x000fe20000000a00 */
[----:B------:R-:W-:-:S03]  /*4ce0*/  VIADD R32, R28, 0xc0 ;  /* 0x000000c01c207836 */ /* 0x000fc60000000000 */
[----:B------:R-:W-:Y:S04]  /*4cf0*/  LDS.64 R10, [R0+0x500] ;  /* 0x00050000000a7984 */ /* 0x000fe80000000a00 */
[----:B------:R-:W-:Y:S04]  /*4d00*/  LDS.64 R8, [R0+0x600] ;  /* 0x0006000000087984 */ /* 0x000fe80000000a00 */
[----:B------:R-:W-:Y:S04]  /*4d10*/  LDS.64 R6, [R0+0x700] ;  /* 0x0007000000067984 */ /* 0x000fe80000000a00 */
[----:B------:R-:W-:Y:S04]  /*4d20*/  LDS.64 R4, [R0+0x800] ;  /* 0x0008000000047984 */ /* 0x000fe80000000a00 */
[----:B------:R-:W-:Y:S04]  /*4d30*/  LDS.64 R2, [R0+0x900] ;  /* 0x0009000000027984 */ /* 0x000fe80000000a00 */
[----:B------:R0:W-:Y:S04]  /*4d40*/  LDS.64 R22, [R0+0xa00] ;  /* 0x000a000000167984 */ /* 0x0001e80000000a00 */
[----:B------:R2:W-:Y:S01]  /*4d50*/  @!P0 STS [UR4+0x8f00], R26 ;  /* 0x008f001aff008988 */ /* 0x0005e20008000804 */
[----:B------:R-:W-:Y:S01]  /*4d60*/  BAR.SYNC.DEFER_BLOCKING 0x0 ;  /* 0x0000000000007b1d */ /* 0x000fe20000010000 */
[----:B------:R-:W-:Y:S01]  /*4d70*/  IADD3 R25, P0, PT, R25, R28, RZ ;  /* 0x0000001c19197210 */ /* 0x000fe20007f1e0ff */
[----:B0-----:R-:W-:-:S02]  /*4d80*/  VIADD R0, R28, 0x20 ;  /* 0x000000201c007836 */ /* 0x001fc40000000000 */
[----:B--2---:R-:W-:Y:S02]  /*4d90*/  VIADD R26, R28, 0x40 ;  /* 0x000000401c1a7836 */ /* 0x004fe40000000000 */
[----:B------:R-:W-:Y:S01]  /*4da0*/  IMAD.X R30, RZ, RZ, RZ, P0 ;  /* 0x000000ffff1e7224 */ /* 0x000fe200000e06ff */
[----:B-1----:R-:W-:-:S04]  /*4db0*/  LEA R24, P0, R25, UR6, 0x3 ;  /* 0x0000000619187c11 */ /* 0x002fc8000f8018ff */
[----:B------:R-:W-:Y:S01]  /*4dc0*/  LEA.HI.X R25, R25, UR7, R30, 0x3, P0 ;  /* 0x0000000719197c11 */ /* 0x000fe200080f1c1e */
[C---:B------:R-:W-:Y:S01]  /*4dd0*/  VIADD R30, R28.reuse, 0xa0 ;  /* 0x000000a01c1e7836 */ /* 0x040fe20000000000 */
[----:B------:R-:W0:Y:S02]  /*4de0*/  LDS R27, [UR4+0x8f00] ;  /* 0x008f0004ff1b7984 */ /* 0x000e240008000800 */
[-C--:B0-----:R-:W-:Y:S02]  /*4df0*/  ISETP.GE.AND P5, PT, R28, R27.reuse, PT ;  /* 0x0000001b1c00720c */ /* 0x081fe40003fa6270 */
[-C--:B------:R-:W-:Y:S01]  /*4e00*/  ISETP.GE.AND P6, PT, R0, R27.reuse, PT ;  /* 0x0000001b0000720c */ /* 0x080fe20003fc6270 */
[----:B------:R-:W-:Y:S01]  /*4e10*/  VIADD R0, R28, 0x60 ;  /* 0x000000601c007836 */ /* 0x000fe20000000000 */
[-C--:B------:R-:W-:Y:S01]  /*4e20*/  ISETP.GE.AND P0, PT, R26, R27.reuse, PT ;  /* 0x0000001b1a00720c */ /* 0x080fe20003f06270 */
[----:B------:R-:W-:Y:S01]  /*4e30*/  VIADD R26, R28, 0x80 ;  /* 0x000000801c1a7836 */ /* 0x000fe20000000000 */
[----:B------:R-:W-:-:S02]  /*4e40*/  ISETP.GE.AND P3, PT, R30, R27, PT ;  /* 0x0000001b1e00720c */ /* 0x000fc40003f66270 */
[-C--:B------:R-:W-:Y:S01]  /*4e50*/  ISETP.GE.AND P1, PT, R0, R27.reuse, PT ;  /* 0x0000001b0000720c */ /* 0x080fe20003f26270 */
[----:B------:R-:W-:Y:S01]  /*4e60*/  VIADD R0, R28, 0xe0 ;  /* 0x000000e01c007836 */ /* 0x000fe20000000000 */
[-C--:B------:R-:W-:Y:S01]  /*4e70*/  ISETP.GE.AND P2, PT, R26, R27.reuse, PT ;  /* 0x0000001b1a00720c */ /* 0x080fe20003f46270 */
[----:B------:R-:W-:Y:S01]  /*4e80*/  VIADD R26, R28, 0x100 ;  /* 0x000001001c1a7836 */ /* 0x000fe20000000000 */
[-C--:B------:R-:W-:Y:S01]  /*4e90*/  ISETP.GE.AND P4, PT, R32, R27.reuse, PT ;  /* 0x0000001b2000720c */ /* 0x080fe20003f86270 */
        /* <DEDUP_REMOVED lines=19> */
.L_x_130:
[----:B------:R-:W-:Y:S01]  /*4fd0*/  BSSY B1, `(.L_x_157) ;  /* 0x0000006000017945 */ /* 0x000fe20003800000 */
[----:B------:R-:W-:Y:S01]  /*4fe0*/  PLOP3.LUT P0, PT, P0, PT, PT, 0x8, 0x80 ;  /* 0x000000000080781c */ /* 0x000fe2000070e170 */
[----:B------:R-:W-:-:S12]  /*4ff0*/  IMAD.MOV.U32 R3, RZ, RZ, -0x1 ;  /* 0xffffffffff037424 */ /* 0x000fd800078e00ff */
[----:B------:R-:W-:Y:S05]  /*5000*/  WARPSYNC.COLLECTIVE R3, `(.L_x_158) ;  /* 0x0000000003087348 */ /* 0x000fea0003c00000 */
[----:B------:R-:W-:Y:S01]  /*5010*/  VOTE.ANY P0, P0 ;  /* 0x0000000000ff7806 */ /* 0x000fe20000000100 */
[----:B------:R-:W-:-:S12]  /*5020*/  ENDCOLLECTIVE ;  /* 0x000000000000791b */ /* 0x000fd80003800000 */
.L_x_158:
[----:B------:R-:W-:Y:S05]  /*5030*/  BSYNC B1 ;  /* 0x0000000000017941 */ /* 0x000fea0003800000 */
.L_x_157:
[----:B------:R-:W-:Y:S05]  /*5040*/  BRA `(.L_x_159) ;  /* 0xffffffc000cc7947 */ /* 0x000fea000383ffff */
.L_x_132:
[----:B------:R-:W-:Y:S01]  /*5050*/  BSSY B1, `(.L_x_160) ;  /* 0x0000006000017945 */ /* 0x000fe20003800000 */
[----:B------:R-:W-:Y:S01]  /*5060*/  PLOP3.LUT P0, PT, P0, PT, PT, 0x8, 0x80 ;  /* 0x000000000080781c */ /* 0x000fe2000070e170 */
[----:B------:R-:W-:-:S12]  /*5070*/  IMAD.MOV.U32 R3, RZ, RZ, -0x1 ;  /* 0xffffffffff037424 */ /* 0x000fd800078e00ff */
[----:B------:R-:W-:Y:S05]  /*5080*/  WARPSYNC.COLLECTIVE R3, `(.L_x_161) ;  /* 0x0000000003087348 */ /* 0x000fea0003c00000 */
[----:B------:R-:W-:Y:S01]  /*5090*/  VOTE.ANY P0, P0 ;  /* 0x0000000000ff7806 */ /* 0x000fe20000000100 */
[----:B------:R-:W-:-:S12]  /*50a0*/  ENDCOLLECTIVE ;  /* 0x000000000000791b */ /* 0x000fd80003800000 */
.L_x_161:
[----:B------:R-:W-:Y:S05]  /*50b0*/  BSYNC B1 ;  /* 0x0000000000017941 */ /* 0x000fea0003800000 */
.L_x_160:
[----:B------:R-:W-:Y:S05]  /*50c0*/  BRA `(.L_x_162) ;  /* 0xffffffc400347947 */ /* 0x000fea000383ffff */
.L_x_134:
[----:B------:R-:W0:Y:S01]  /*50d0*/  S2R R41, SR_GEMASK ;  /* 0x0000000000297919 */ /* 0x000e220000003c00 */
[----:B------:R-:W-:Y:S01]  /*50e0*/  BSSY B1, `(.L_x_163) ;  /* 0x0000006000017945 */ /* 0x000fe20003800000 */
[----:B------:R-:W-:Y:S01]  /*50f0*/  PLOP3.LUT P0, PT, P0, PT, PT, 0x8, 0x80 ;  /* 0x000000000080781c */ /* 0x000fe2000070e170 */
[----:B------:R-:W-:-:S12]  /*5100*/  IMAD.MOV.U32 R3, RZ, RZ, -0x1 ;  /* 0xffffffffff037424 */ /* 0x000fd800078e00ff */
[----:B0-----:R-:W-:Y:S05]  /*5110*/  WARPSYNC.COLLECTIVE R3, `(.L_x_164) ;  /* 0x0000000003087348 */ /* 0x001fea0003c00000 */
[----:B------:R-:W-:Y:S01]  /*5120*/  VOTE.ANY R3, PT, P0 ;  /* 0x0000000000037806 */ /* 0x000fe200000e0100 */
[----:B0-----:R-:W-:Y:S06]  /*5130*/  ENDCOLLECTIVE ;  /* 0x000000000000791b */ /* 0x001fec0003800000 */
.L_x_164:
[----:B------:R-:W-:Y:S05]  /*5140*/  BSYNC B1 ;  /* 0x0000000000017941 */ /* 0x000fea0003800000 */
.L_x_163:
[----:B------:R-:W-:Y:S01]  /*5150*/  LOP3.LUT R3, R3, 0x80000000, R41, 0xec, !PT ;  /* 0x8000000003037812 */ /* 0x000fe200078eec29 */
[----:B------:R-:W-:Y:S01]  /*5160*/  IMAD.MOV.U32 R12, RZ, RZ, R10 ;  /* 0x000000ffff0c7224 */ /* 0x000fe200078e000a */
[----:B------:R-:W0:Y:S01]  /*5170*/  S2R R28, SR_LANEID ;  /* 0x00000000001c7919 */ /* 0x000e220000000000 */
[----:B------:R-:W-:Y:S02]  /*5180*/  IMAD.MOV.U32 R13, RZ, RZ, 0x1 ;  /* 0x00000001ff0d7424 */ /* 0x000fe400078e00ff */
[----:B------:R-:W-:-:S05]  /*5190*/  VIADD R4, R3, 0xffffffff ;  /* 0xffffffff03047836 */ /* 0x000fca0000000000 */
[----:B------:R-:W-:Y:S01]  /*51a0*/  LOP3.LUT R5, R3, R4, RZ, 0xc, !PT ;  /* 0x0000000403057212 */ /* 0x000fe200078e0cff */
[----:B------:R-:W-:-:S03]  /*51b0*/  IMAD.MOV.U32 R3, RZ, RZ, -0x1 ;  /* 0xffffffffff037424 */ /* 0x000fc600078e00ff */
[----:B------:R1:W2:Y:S04]  /*51c0*/  POPC R20, R5 ;  /* 0x0000000500147309 */ /* 0x0002a80000000000 */
[----:B012---:R-:W-:Y:S05]  /*51d0*/  WARPSYNC.COLLECTIVE R3, `(.L_x_165) ;  /* 0x0000000003087348 */ /* 0x007fea0003c00000 */
[----:B--2---:R2:W3:Y:S02]  /*51e0*/  SHFL.DOWN P0, R21, R12, R13, R20 ;  /* 0x0800000d0c157389 */ /* 0x0044e40000000014 */
[----:B0123--:R-:W-:Y:S05]  /*51f0*/  ENDCOLLECTIVE ;  /* 0x000000000000791b */ /* 0x00ffea0003800000 */
.L_x_165:
[----:B------:R-:W-:Y:S02]  /*5200*/  IMAD.MOV.U32 R12, RZ, RZ, R11 ;  /* 0x000000ffff0c7224 */ /* 0x000fe400078e000b */
[----:B------:R-:W-:-:S07]  /*5210*/  IMAD.MOV.U32 R4, RZ, RZ, R21 ;  /* 0x000000ffff047224 */ /* 0x000fce00078e0015 */
[----:B------:R-:W-:Y:S05]  /*5220*/  WARPSYNC.COLLECTIVE R3, `(.L_x_166) ;  /* 0x0000000003087348 */ /* 0x000fea0003c00000 */
[----:B------:R0:W1:Y:S02]  /*5230*/  SHFL.DOWN P0, R21, R12, R13, R20 ;  /* 0x0800000d0c157389 */ /* 0x0000640000000014 */
[----:B01----:R-:W-:Y:S05]  /*5240*/  ENDCOLLECTIVE ;  /* 0x000000000000791b */ /* 0x003fea0003800000 */
.L_x_166:
[----:B------:R-:W-:Y:S02]  /*5250*/  IMAD.MOV.U32 R13, RZ, RZ, 0x2 ;  /* 0x00000002ff0d7424 */ /* 0x000fe400078e00ff */
[----:B------:R-:W-:Y:S01]  /*5260*/  IMAD.MOV.U32 R5, RZ, RZ, R21 ;  /* 0x000000ffff057224 */ /* 0x000fe200078e0015 */
[----:B------:R-:W-:-:S05]  /*5270*/  ISETP.GE.AND P0, PT, R28, R20, PT ;  /* 0x000000141c00720c */ /* 0x000fca0003f06270 */
[----:B------:R-:W-:-:S10]  /*5280*/  DADD R4, R4, R10 ;  /* 0x0000000004047229 */ /* 0x000fd4000000000a */
[----:B------:R-:W-:Y:S02]  /*5290*/  FSEL R4, R4, R10, !P0 ;  /* 0x0000000a04047208 */ /* 0x000fe40004000000 */
[----:B------:R-:W-:-:S03]  /*52a0*/  FSEL R10, R5, R11, !P0 ;  /* 0x0000000b050a7208 */ /* 0x000fc60004000000 */
[----:B------:R-:W-:Y:S02]  /*52b0*/  IMAD.MOV.U32 R12, RZ, RZ, R4 ;  /* 0x000000ffff0c7224 */ /* 0x000fe400078e0004 */
[----:B------:R-:W-:-:S07]  /*52c0*/  IMAD.MOV.U32 R5, RZ, RZ, R10 ;  /* 0x000000ffff057224 */ /* 0x000fce00078e000a */
[----:B------:R-:W-:Y:S05]  /*52d0*/  WARPSYNC.COLLECTIVE R3, `(.L_x_167) ;  /* 0x0000000003087348 */ /* 0x000fea0003c00000 */
[----:B------:R0:W1:Y:S02]  /*52e0*/  SHFL.DOWN P0, R21, R12, R13, R20 ;  /* 0x0800000d0c157389 */ /* 0x0000640000000014 */
[----:B01----:R-:W-:Y:S05]  /*52f0*/  ENDCOLLECTIVE ;  /* 0x000000000000791b */ /* 0x003fea0003800000 */
.L_x_167:
[----:B------:R-:W-:Y:S02]  /*5300*/  IMAD.MOV.U32 R12, RZ, RZ, R10 ;  /* 0x000000ffff0c7224 */ /* 0x000fe400078e000a */
[----:B------:R-:W-:-:S07]  /*5310*/  IMAD.MOV.U32 R11, RZ, RZ, R21 ;  /* 0x000000ffff0b7224 */ /* 0x000fce00078e0015 */
[----:B------:R-:W-:Y:S05]  /*5320*/  WARPSYNC.COLLECTIVE R3, `(.L_x_168) ;  /* 0x0000000003087348 */ /* 0x000fea0003c00000 */
[----:B------:R0:W1:Y:S02]  /*5330*/  SHFL.DOWN P0, R21, R12, R13, R20 ;  /* 0x0800000d0c157389 */ /* 0x0000640000000014 */
[----:B01----:R-:W-:Y:S05]  /*5340*/  ENDCOLLECTIVE ;  /* 0x000000000000791b */ /* 0x003fea0003800000 */
.L_x_168:
[----:B------:R-:W-:Y:S02]  /*5350*/  IMAD.MOV.U32 R12, RZ, RZ, R11 ;  /* 0x000000ffff0c7224 */ /* 0x000fe400078e000b */
[----:B------:R-:W-:-:S06]  /*5360*/  IMAD.MOV.U32 R13, RZ, RZ, R21 ;  /* 0x000000ffff0d7224 */ /* 0x000fcc00078e0015 */
[----:B------:R-:W-:Y:S01]  /*5370*/  DADD R12, R12, R4 ;  /* 0x000000000c0c7229 */ /* 0x000fe20000000004 */
[----:B------:R-:W-:-:S05]  /*5380*/  VIADD R5, R28, 0x2 ;  /* 0x000000021c057836 */ /* 0x000fca0000000000 */
[----:B------:R-:W-:-:S04]  /*5390*/  ISETP.GT.AND P0, PT, R5, R20, PT ;  /* 0x000000140500720c */ /* 0x000fc80003f04270 */
[----:B------:R-:W-:Y:S02]  /*53a0*/  FSEL R4, R4, R12, P0 ;  /* 0x0000000c04047208 */ /* 0x000fe40000000000 */
[----:B------:R-:W-:Y:S01]  /*53b0*/  FSEL R10, R10, R13, P0 ;  /* 0x0000000d0a0a7208 */ /* 0x000fe20000000000 */
[----:B------:R-:W-:Y:S02]  /*53c0*/  IMAD.MOV.U32 R13, RZ, RZ, 0x4 ;  /* 0x00000004ff0d7424 */ /* 0x000fe400078e00ff */
[----:B------:R-:W-:Y:S02]  /*53d0*/  IMAD.MOV.U32 R12, RZ, RZ, R4 ;  /* 0x000000ffff0c7224 */ /* 0x000fe400078e0004 */
[----:B------:R-:W-:-:S07]  /*53e0*/  IMAD.MOV.U32 R5, RZ, RZ, R10 ;  /* 0x000000ffff057224 */ /* 0x000fce00078e000a */
[----:B------:R-:W-:Y:S05]  /*53f0*/  WARPSYNC.COLLECTIVE R3, `(.L_x_169) ;  /* 0x0000000003087348 */ /* 0x000fea0003c00000 */
[----:B------:R0:W1:Y:S02]  /*5400*/  SHFL.DOWN P0, R21, R12, R13, R20 ;  /* 0x0800000d0c157389 */ /* 0x0000640000000014 */
[----:B01----:R-:W-:Y:S05]  /*5410*/  ENDCOLLECTIVE ;  /* 0x000000000000791b */ /* 0x003fea0003800000 */
.L_x_169:
[----:B------:R-:W-:Y:S02]  /*5420*/  IMAD.MOV.U32 R12, RZ, RZ, R10 ;  /* 0x000000ffff0c7224 */ /* 0x000fe400078e000a */
[----:B------:R-:W-:-:S07]  /*5430*/  IMAD.MOV.U32 R11, RZ, RZ, R21 ;  /* 0x000000ffff0b7224 */ /* 0x000fce00078e0015 */
[----:B------:R-:W-:Y:S05]  /*5440*/  WARPSYNC.COLLECTIVE R3, `(.L_x_170) ;  /* 0x0000000003087348 */ /* 0x000fea0003c00000 */
[----:B------:R0:W1:Y:S02]  /*5450*/  SHFL.DOWN P0, R21, R12, R13, R20 ;  /* 0x0800000d0c157389 */ /* 0x0000640000000014 */
[----:B01----:R-:W-:Y:S05]  /*5460*/  ENDCOLLECTIVE ;  /* 0x000000000000791b */ /* 0x003fea0003800000 */
.L_x_170:
        /* <DEDUP_REMOVED lines=8> */
[----:B------:R-:W-:-:S07]  /*54f0*/  IMAD.MOV.U32 R12, RZ, RZ, R4 ;  /* 0x000000ffff0c7224 */ /* 0x000fce00078e0004 */
[----:B------:R-:W-:Y:S05]  /*5500*/  WARPSYNC.COLLECTIVE R3, `(.L_x_171) ;  /* 0x0000000003087348 */ /* 0x000fea0003c00000 */
[----:B------:R0:W1:Y:S02]  /*5510*/  SHFL.DOWN P0, R21, R12, R13, R20 ;  /* 0x0800000d0c157389 */ /* 0x0000640000000014 */
[----:B01----:R-:W-:Y:S05]  /*5520*/  ENDCOLLECTIVE ;  /* 0x000000000000791b */ /* 0x003fea0003800000 */
.L_x_171:
[----:B------:R-:W-:Y:S02]  /*5530*/  IMAD.MOV.U32 R12, RZ, RZ, R5 ;  /* 0x000000ffff0c7224 */ /* 0x000fe400078e0005 */
[----:B------:R-:W-:-:S07]  /*5540*/  IMAD.MOV.U32 R10, RZ, RZ, R21 ;  /* 0x000000ffff0a7224 */ /* 0x000fce00078e0015 */
[----:B------:R-:W-:Y:S05]  /*5550*/  WARPSYNC.COLLECTIVE R3, `(.L_x_172) ;  /* 0x0000000003087348 */ /* 0x000fea0003c00000 */
[----:B------:R0:W1:Y:S02]  /*5560*/  SHFL.DOWN P0, R21, R12, R13, R20 ;  /* 0x0800000d0c157389 */ /* 0x0000640000000014 */
[----:B01----:R-:W-:Y:S05]  /*5570*/  ENDCOLLECTIVE ;  /* 0x000000000000791b */ /* 0x003fea0003800000 */
.L_x_172:
[----:B------:R-:W-:Y:S02]  /*5580*/  IMAD.MOV.U32 R13, RZ, RZ, 0x10 ;  /* 0x00000010ff0d7424 */ /* 0x000fe400078e00ff */
[----:B------:R-:W-:Y:S02]  /*5590*/  IMAD.MOV.U32 R11, RZ, RZ, R21 ;  /* 0x000000ffff0b7224 */ /* 0x000fe400078e0015 */
[----:B------:R-:W-:-:S04]  /*55a0*/  VIADD R21, R28, 0x8 ;  /* 0x000000081c157836 */ /* 0x000fc80000000000 */
[----:B------:R-:W-:Y:S01]  /*55b0*/  DADD R10, R10, R4 ;  /* 0x000000000a0a7229 */ /* 0x000fe20000000004 */
[----:B------:R-:W-:-:S09]  /*55c0*/  ISETP.GT.AND P0, PT, R21, R20, PT ;  /* 0x000000141500720c */ /* 0x000fd20003f04270 */
[----:B------:R-:W-:Y:S02]  /*55d0*/  FSEL R4, R4, R10, P0 ;  /* 0x0000000a04047208 */ /* 0x000fe40000000000 */
[----:B------:R-:W-:-:S03]  /*55e0*/  FSEL R5, R5, R11, P0 ;  /* 0x0000000b05057208 */ /* 0x000fc60000000000 */
[----:B------:R-:W-:-:S07]  /*55f0*/  IMAD.MOV.U32 R12, RZ, RZ, R4 ;  /* 0x000000ffff0c7224 */ /* 0x000fce00078e0004 */
[----:B------:R-:W-:Y:S05]  /*5600*/  WARPSYNC.COLLECTIVE R3, `(.L_x_173) ;  /* 0x0000000003087348 */ /* 0x000fea0003c00000 */
[----:B------:R0:W1:Y:S02]  /*5610*/  SHFL.DOWN P0, R21, R12, R13, R20 ;  /* 0x0800000d0c157389 */ /* 0x0000640000000014 */
[----:B01----:R-:W-:Y:S05]  /*5620*/  ENDCOLLECTIVE ;  /* 0x000000000000791b */ /* 0x003fea0003800000 */
.L_x_173:
[----:B------:R-:W-:Y:S02]  /*5630*/  IMAD.MOV.U32 R12, RZ, RZ, R5 ;  /* 0x000000ffff0c7224 */ /* 0x000fe400078e0005 */
[----:B------:R-:W-:-:S07]  /*5640*/  IMAD.MOV.U32 R10, RZ, RZ, R21 ;  /* 0x000000ffff0a7224 */ /* 0x000fce00078e0015 */
[----:B------:R-:W-:Y:S05]  /*5650*/  WARPSYNC.COLLECTIVE R3, `(.L_x_174) ;  /* 0x0000000003087348 */ /* 0x000fea0003c00000 */
[----:B------:R0:W1:Y:S02]  /*5660*/  SHFL.DOWN P0, R21, R12, R13, R20 ;  /* 0x0800000d0c157389 */ /* 0x0000640000000014 */
[----:B01----:R-:W-:Y:S05]  /*5670*/  ENDCOLLECTIVE ;  /* 0x000000000000791b */ /* 0x003fea0003800000 */
.L_x_174:
[----:B------:R-:W0:Y:S02]  /*5680*/  LDCU.64 UR6, c[0x0][0x390] ;  /* 0x00007200ff0677ac */ /* 0x000e240008000a00 */
[----:B0-----:R-:W-:-:S04]  /*5690*/  UIADD3 UR6, UP0, UPT, UR6, 0x200, URZ ;  /* 0x0000020006067890 */ /* 0x001fc8000ff1e0ff */
[----:B------:R-:W-:Y:S01]  /*56a0*/  UIADD3.X UR7, UPT, UPT, URZ, UR7, URZ, UP0, !UPT ;  /* 0x00000007ff077290 */ /* 0x000fe200087fe4ff */
[----:B------:R-:W-:Y:S01]  /*56b0*/  ISETP.NE.U32.AND P0, PT, R8, 0x65, PT ;  /* 0x000000650800780c */ /* 0x000fe20003f05070 */
[----:B------:R-:W-:Y:S02]  /*56c0*/  IMAD.MOV.U32 R11, RZ, RZ, R21 ;  /* 0x000000ffff0b7224 */ /* 0x000fe400078e0015 */
[----:B------:R-:W-:Y:S01]  /*56d0*/  VIADD R21, R28, 0x10 ;  /* 0x000000101c157836 */ /* 0x000fe20000000000 */
[----:B------:R-:W-:Y:S01]  /*56e0*/  ISETP.NE.AND.EX P0, PT, R9, RZ, PT, P0 ;  /* 0x000000ff0900720c */ /* 0x000fe20003f05300 */
[----:B------:R-:W-:Y:S02]  /*56f0*/  IMAD.U32 R28, RZ, RZ, UR6 ;  /* 0x00000006ff1c7e24 */ /* 0x000fe4000f8e00ff */
[----:B------:R-:W-:Y:S01]  /*5700*/  DADD R10, R10, R4 ;  /* 0x000000000a0a7229 */ /* 0x000fe20000000004 */
[----:B------:R-:W-:Y:S01]  /*5710*/  ISETP.GT.AND P1, PT, R21, R20, PT ;  /* 0x000000141500720c */ /* 0x000fe20003f24270 */
[----:B------:R-:W-:-:S08]  /*5720*/  IMAD.U32 R29, RZ, RZ, UR7 ;  /* 0x00000007ff1d7e24 */ /* 0x000fd0000f8e00ff */
[----:B------:R-:W-:Y:S02]  /*5730*/  FSEL R4, R4, R10, P1 ;  /* 0x0000000a04047208 */ /* 0x000fe40000800000 */
[----:B------:R-:W-:-:S07]  /*5740*/  FSEL R5, R5, R11, P1 ;  /* 0x0000000b05057208 */ /* 0x000fce0000800000 */
[----:B------:R-:W-:Y:S05]  /*5750*/  WARPSYNC.COLLECTIVE R3, `(.L_x_175) ;  /* 0x0000000003087348 */ /* 0x000fea0003c00000 */
[----:B------:R-:W-:Y:S01]  /*5760*/  VOTE.ALL P0, P0 ;  /* 0x0000000000ff7806 */ /* 0x000fe20000000000 */
[----:B------:R-:W-:-:S12]  /*5770*/  ENDCOLLECTIVE ;  /* 0x000000000000791b */ /* 0x000fd80003800000 */
.L_x_175:
[----:B------:R-:W-:Y:S05]  /*5780*/  BRA `(.L_x_176) ;  /* 0xffffffc000807947 */ /* 0x000fea000383ffff */
.L_x_136:
[----:B------:R-:W-:Y:S01]  /*5790*/  BSSY B1, `(.L_x_177) ;  /* 0x0000006000017945 */ /* 0x000fe20003800000 */
[----:B------:R-:W-:Y:S01]  /*57a0*/  PLOP3.LUT P0, PT, P0, PT, PT, 0x8, 0x80 ;  /* 0x000000000080781c */ /* 0x000fe2000070e170 */
[----:B------:R-:W-:-:S12]  /*57b0*/  IMAD.MOV.U32 R3, RZ, RZ, -0x1 ;  /* 0xffffffffff037424 */ /* 0x000fd800078e00ff */
[----:B------:R-:W-:Y:S05]  /*57c0*/  WARPSYNC.COLLECTIVE R3, `(.L_x_178) ;  /* 0x0000000003087348 */ /* 0x000fea0003c00000 */
[----:B------:R-:W-:Y:S01]  /*57d0*/  VOTE.ANY P0, P0 ;  /* 0x0000000000ff7806 */ /* 0x000fe20000000100 */
[----:B------:R-:W-:-:S12]  /*57e0*/  ENDCOLLECTIVE ;  /* 0x000000000000791b */ /* 0x000fd80003800000 */
.L_x_178:
[----:B------:R-:W-:Y:S05]  /*57f0*/  BSYNC B1 ;  /* 0x0000000000017941 */ /* 0x000fea0003800000 */
.L_x_177:
[----:B------:R-:W-:Y:S05]  /*5800*/  BRA `(.L_x_179) ;  /* 0xffffffc0008c7947 */ /* 0x000fea000383ffff */
.L_x_138:
[----:B------:R-:W-:Y:S01]  /*5810*/  BSSY B1, `(.L_x_180) ;  /* 0x0000006000017945 */ /* 0x000fe20003800000 */
[----:B------:R-:W-:Y:S01]  /*5820*/  PLOP3.LUT P0, PT, P0, PT, PT, 0x8, 0x80 ;  /* 0x000000000080781c */ /* 0x000fe2000070e170 */
[----:B------:R-:W-:-:S12]  /*5830*/  IMAD.MOV.U32 R3, RZ, RZ, -0x1 ;  /* 0xffffffffff037424 */ /* 0x000fd800078e00ff */
[----:B------:R-:W-:Y:S05]  /*5840*/  WARPSYNC.COLLECTIVE R3, `(.L_x_181) ;  /* 0x0000000003087348 */ /* 0x000fea0003c00000 */
[----:B------:R-:W-:Y:S01]  /*5850*/  VOTE.ANY P0, P0 ;  /* 0x0000000000ff7806 */ /* 0x000fe20000000100 */
[----:B------:R-:W-:-:S12]  /*5860*/  ENDCOLLECTIVE ;  /* 0x000000000000791b */ /* 0x000fd80003800000 */
.L_x_181:
[----:B------:R-:W-:Y:S05]  /*5870*/  BSYNC B1 ;  /* 0x0000000000017941 */ /* 0x000fea0003800000 */
.L_x_180:
[----:B------:R-:W-:Y:S05]  /*5880*/  BRA `(.L_x_182) ;  /* 0xffffffc000ec7947 */ /* 0x000fea000383ffff */
.L_x_140:
[----:B------:R-:W-:Y:S01]  /*5890*/  BSSY B1, `(.L_x_183) ;  /* 0x0000006000017945 */ /* 0x000fe20003800000 */
[----:B------:R-:W-:Y:S01]  /*58a0*/  PLOP3.LUT P0, PT, P0, PT, PT, 0x8, 0x80 ;  /* 0x000000000080781c */ /* 0x000fe2000070e170 */
[----:B------:R-:W-:-:S12]  /*58b0*/  IMAD.MOV.U32 R3, RZ, RZ, -0x1 ;  /* 0xffffffffff037424 */ /* 0x000fd800078e00ff */
[----:B------:R-:W-:Y:S05]  /*58c0*/  WARPSYNC.COLLECTIVE R3, `(.L_x_184) ;  /* 0x0000000003087348 */ /* 0x000fea0003c00000 */
[----:B------:R-:W-:Y:S01]  /*58d0*/  VOTE.ANY R3, PT, P0 ;  /* 0x0000000000037806 */ /* 0x000fe200000e0100 */
[----:B------:R-:W-:Y:S06]  /*58e0*/  ENDCOLLECTIVE ;  /* 0x000000000000791b */ /* 0x000fec0003800000 */
.L_x_184:
[----:B------:R-:W-:Y:S05]  /*58f0*/  BSYNC B1 ;  /* 0x0000000000017941 */ /* 0x000fea0003800000 */
.L_x_183:
[----:B------:R-:W-:Y:S01]  /*5900*/  LOP3.LUT R3, R3, 0x80000000, R41, 0xec, !PT ;  /* 0x8000000003037812 */ /* 0x000fe200078eec29 */
[----:B------:R-:W-:Y:S02]  /*5910*/  IMAD.MOV.U32 R13, RZ, RZ, 0x1 ;  /* 0x00000001ff0d7424 */ /* 0x000fe400078e00ff */
[----:B------:R-:W-:Y:S02]  /*5920*/  VIADD R31, R31, 0xffffffe0 ;  /* 0xffffffe01f1f7836 */ /* 0x000fe40000000000 */
[----:B------:R-:W-:-:S05]  /*5930*/  VIADD R12, R3, 0xffffffff ;  /* 0xffffffff030c7836 */ /* 0x000fca0000000000 */
[----:B------:R-:W-:Y:S01]  /*5940*/  LOP3.LUT R21, R3, R12, RZ, 0xc, !PT ;  /* 0x0000000c03157212 */ /* 0x000fe200078e0cff */
[----:B------:R-:W-:Y:S02]  /*5950*/  IMAD.MOV.U32 R12, RZ, RZ, R10 ;  /* 0x000000ffff0c7224 */ /* 0x000fe400078e000a */
[----:B------:R-:W-:Y:S01]  /*5960*/  IMAD.MOV.U32 R3, RZ, RZ, -0x1 ;  /* 0xffffffffff037424 */ /* 0x000fe200078e00ff */
[----:B------:R0:W1:Y:S06]  /*5970*/  POPC R20, R21 ;  /* 0x0000001500147309 */ /* 0x00006c0000000000 */
[----:B01----:R-:W-:Y:S05]  /*5980*/  WARPSYNC.COLLECTIVE R3, `(.L_x_185) ;  /* 0x0000000003087348 */ /* 0x003fea0003c00000 */
[----:B01----:R0:W1:Y:S02]  /*5990*/  SHFL.DOWN P0, R21, R12, R13, R20 ;  /* 0x0800000d0c157389 */ /* 0x0030640000000014 */
[----:B01----:R-:W-:Y:S05]  /*59a0*/  ENDCOLLECTIVE ;  /* 0x000000000000791b */ /* 0x003fea0003800000 */
.L_x_185:
[----:B------:R-:W-:Y:S02]  /*59b0*/  IMAD.MOV.U32 R12, RZ, RZ, R11 ;  /* 0x000000ffff0c7224 */ /* 0x000fe400078e000b */
[----:B------:R-:W-:-:S07]  /*59c0*/  IMAD.MOV.U32 R38, RZ, RZ, R21 ;  /* 0x000000ffff267224 */ /* 0x000fce00078e0015 */
[----:B------:R-:W-:Y:S05]  /*59d0*/  WARPSYNC.COLLECTIVE R3, `(.L_x_186) ;  /* 0x0000000003087348 */ /* 0x000fea0003c00000 */
[----:B------:R0:W1:Y:S02]  /*59e0*/  SHFL.DOWN P0, R21, R12, R13, R20 ;  /* 0x0800000d0c157389 */ /* 0x0000640000000014 */
[----:B01----:R-:W-:Y:S05]  /*59f0*/  ENDCOLLECTIVE ;  /* 0x000000000000791b */ /* 0x003fea0003800000 */
.L_x_186:
[----:B------:R-:W0:Y:S01]  /*5a00*/  S2R R3, SR_LANEID ;  /* 0x0000000000037919 */ /* 0x000e220000000000 */
[----:B------:R-:W-:Y:S02]  /*5a10*/  IMAD.MOV.U32 R12, RZ, RZ, R38 ;  /* 0x000000ffff0c7224 */ /* 0x000fe400078e0026 */
[----:B------:R-:W-:-:S06]  /*5a20*/  IMAD.MOV.U32 R13, RZ, RZ, R21 ;  /* 0x000000ffff0d7224 */ /* 0x000fcc00078e0015 */
[----:B------:R-:W-:Y:S01]  /*5a30*/  DADD R12, R12, R10 ;  /* 0x000000000c0c7229 */ /* 0x000fe2000000000a */
[----:B0-----:R-:W-:Y:S01]  /*5a40*/  ISETP.GE.AND P0, PT, R3, R20, PT ;  /* 0x000000140300720c */ /* 0x001fe20003f06270 */
[----:B------:R-:W-:-:S08]  /*5a50*/  IMAD.MOV.U32 R3, RZ, RZ, -0x1 ;  /* 0xffffffffff037424 */ /* 0x000fd000078e00ff */
[----:B------:R-:W-:Y:S02]  /*5a60*/  FSEL R10, R12, R10, !P0 ;  /* 0x0000000a0c0a7208 */ /* 0x000fe40004000000 */
[----:B------:R-:W-:Y:S01]  /*5a70*/  FSEL R11, R13, R11, !P0 ;  /* 0x0000000b0d0b7208 */ /* 0x000fe20004000000 */
[----:B------:R-:W-:Y:S02]  /*5a80*/  IMAD.MOV.U32 R13, RZ, RZ, 0x2 ;  /* 0x00000002ff0d7424 */ /* 0x000fe400078e00ff */
[----:B------:R-:W-:-:S07]  /*5a90*/  IMAD.MOV.U32 R12, RZ, RZ, R10 ;  /* 0x000000ffff0c7224 */ /* 0x000fce00078e000a */
[----:B------:R-:W-:Y:S05]  /*5aa0*/  WARPSYNC.COLLECTIVE R3, `(.L_x_187) ;  /* 0x0000000003087348 */ /* 0x000fea0003c00000 */
[----:B------:R0:W1:Y:S02]  /*5ab0*/  SHFL.DOWN P0, R21, R12, R13, R20 ;  /* 0x0800000d0c157389 */ /* 0x0000640000000014 */
[----:B01----:R-:W-:Y:S05]  /*5ac0*/  ENDCOLLECTIVE ;  /* 0x000000000000791b */ /* 0x003fea0003800000 */
.L_x_187:
[----:B------:R-:W-:Y:S02]  /*5ad0*/  IMAD.MOV.U32 R12, RZ, RZ, R11 ;  /* 0x000000ffff0c7224 */ /* 0x000fe400078e000b */
[----:B------:R-:W-:-:S07]  /*5ae0*/  IMAD.MOV.U32 R38, RZ, RZ, R21 ;  /* 0x000000ffff267224 */ /* 0x000fce00078e0015 */
[----:B------:R-:W-:Y:S05]  /*5af0*/  WARPSYNC.COLLECTIVE R3, `(.L_x_188) ;  /* 0x0000000003087348 */ /* 0x000fea0003c00000 */
[----:B------:R0:W1:Y:S02]  /*5b00*/  SHFL.DOWN P0, R21, R12, R13, R20 ;  /* 0x0800000d0c157389 */ /* 0x0000640000000014 */
[----:B01----:R-:W-:Y:S05]  /*5b10*/  ENDCOLLECTIVE ;  /* 0x000000000000791b */ /* 0x003fea0003800000 */
.L_x_188:
[----:B------:R-:W0:Y:S01]  /*5b20*/  S2R R3, SR_LANEID ;  /* 0x0000000000037919 */ /* 0x000e220000000000 */
[----:B------:R-:W-:Y:S02]  /*5b30*/  IMAD.MOV.U32 R12, RZ, RZ, R38 ;  /* 0x000000ffff0c7224 */ /* 0x000fe400078e0026 */
[----:B------:R-:W-:-:S06]  /*5b40*/  IMAD.MOV.U32 R13, RZ, RZ, R21 ;  /* 0x000000ffff0d7224 */ /* 0x000fcc00078e0015 */
[----:B------:R-:W-:Y:S01]  /*5b50*/  DADD R12, R12, R10 ;  /* 0x000000000c0c7229 */ /* 0x000fe2000000000a */
[----:B0-----:R-:W-:-:S05]  /*5b60*/  VIADD R3, R3, 0x2 ;  /* 0x0000000203037836 */ /* 0x001fca0000000000 */
[----:B------:R-:W-:Y:S01]  /*5b70*/  ISETP.GT.AND P0, PT, R3, R20, PT ;  /* 0x000000140300720c */ /* 0x000fe20003f04270 */
[----:B------:R-:W-:-:S03]  /*5b80*/  IMAD.MOV.U32 R3, RZ, RZ, -0x1 ;  /* 0xffffffffff037424 */ /* 0x000fc600078e00ff */
[----:B------:R-:W-:Y:S02]  /*5b90*/  FSEL R10, R10, R12, P0 ;  /* 0x0000000c0a0a7208 */ /* 0x000fe40000000000 */
[----:B------:R-:W-:Y:S01]  /*5ba0*/  FSEL R11, R11, R13, P0 ;  /* 0x0000000d0b0b7208 */ /* 0x000fe20000000000 */
[----:B------:R-:W-:Y:S02]  /*5bb0*/  IMAD.MOV.U32 R13, RZ, RZ, 0x4 ;  /* 0x00000004ff0d7424 */ /* 0x000fe400078e00ff */
[----:B------:R-:W-:-:S07]  /*5bc0*/  IMAD.MOV.U32 R12, RZ, RZ, R10 ;  /* 0x000000ffff0c7224 */ /* 0x000fce00078e000a */
[----:B------:R-:W-:Y:S05]  /*5bd0*/  WARPSYNC.COLLECTIVE R3, `(.L_x_189) ;  /* 0x0000000003087348 */ /* 0x000fea0003c00000 */
[----:B------:R0:W1:Y:S02]  /*5be0*/  SHFL.DOWN P0, R21, R12, R13, R20 ;  /* 0x0800000d0c157389 */ /* 0x0000640000000014 */
[----:B01----:R-:W-:Y:S05]  /*5bf0*/  ENDCOLLECTIVE ;  /* 0x000000000000791b */ /* 0x003fea0003800000 */
.L_x_189:
[----:B------:R-:W-:Y:S02]  /*5c00*/  IMAD.MOV.U32 R12, RZ, RZ, R11 ;  /* 0x000000ffff0c7224 */ /* 0x000fe400078e000b */
[----:B------:R-:W-:-:S07]  /*5c10*/  IMAD.MOV.U32 R38, RZ, RZ, R21 ;  /* 0x000000ffff267224 */ /* 0x000fce00078e0015 */
[----:B------:R-:W-:Y:S05]  /*5c20*/  WARPSYNC.COLLECTIVE R3, `(.L_x_190) ;  /* 0x0000000003087348 */ /* 0x000fea0003c00000 */
[----:B------:R0:W1:Y:S02]  /*5c30*/  SHFL.DOWN P0, R21, R12, R13, R20 ;  /* 0x0800000d0c157389 */ /* 0x0000640000000014 */
[----:B01----:R-:W-:Y:S05]  /*5c40*/  ENDCOLLECTIVE ;  /* 0x000000000000791b */ /* 0x003fea0003800000 */
.L_x_190:
        /* <DEDUP_REMOVED lines=14> */
.L_x_191:
[----:B------:R-:W-:Y:S02]  /*5d30*/  IMAD.MOV.U32 R12, RZ, RZ, R11 ;  /* 0x000000ffff0c7224 */ /* 0x000fe400078e000b */
[----:B------:R-:W-:-:S07]  /*5d40*/  IMAD.MOV.U32 R38, RZ, RZ, R21 ;  /* 0x000000ffff267224 */ /* 0x000fce00078e0015 */
[----:B------:R-:W-:Y:S05]  /*5d50*/  WARPSYNC.COLLECTIVE R3, `(.L_x_192) ;  /* 0x0000000003087348 */ /* 0x000fea0003c00000 */
[----:B------:R0:W1:Y:S02]  /*5d60*/  SHFL.DOWN P0, R21, R12, R13, R20 ;  /* 0x0800000d0c157389 */ /* 0x0000640000000014 */
[----:B01----:R-:W-:Y:S05]  /*5d70*/  ENDCOLLECTIVE ;  /* 0x000000000000791b */ /* 0x003fea0003800000 */
.L_x_192:
        /* <DEDUP_REMOVED lines=14> */
.L_x_193:
[----:B------:R-:W-:Y:S02]  /*5e60*/  IMAD.MOV.U32 R12, RZ, RZ, R11 ;  /* 0x000000ffff0c7224 */ /* 0x000fe400078e000b */
[----:B------:R-:W-:-:S07]  /*5e70*/  IMAD.MOV.U32 R38, RZ, RZ, R21 ;  /* 0x000000ffff267224 */ /* 0x000fce00078e0015 */
[----:B------:R-:W-:Y:S05]  /*5e80*/  WARPSYNC.COLLECTIVE R3, `(.L_x_194) ;  /* 0x0000000003087348 */ /* 0x000fea0003c00000 */
[----:B------:R0:W1:Y:S02]  /*5e90*/  SHFL.DOWN P0, R21, R12, R13, R20 ;  /* 0x0800000d0c157389 */ /* 0x0000640000000014 */
[----:B01----:R-:W-:Y:S05]  /*5ea0*/  ENDCOLLECTIVE ;  /* 0x000000000000791b */ /* 0x003fea0003800000 */
.L_x_194:
        /* <DEDUP_REMOVED lines=15> */
.L_x_195:
[----:B------:R-:W-:Y:S05]  /*5fa0*/  BRA `(.L_x_196) ;  /* 0xffffffc000207947 */ /* 0x000fea000383ffff */
.L_x_145:
[----:B------:R-:W-:Y:S01]  /*5fb0*/  BSSY B0, `(.L_x_197) ;  /* 0x0000006000007945 */ /* 0x000fe20003800000 */
[----:B------:R-:W-:Y:S01]  /*5fc0*/  PLOP3.LUT P0, PT, P0, PT, PT, 0x8, 0x80 ;  /* 0x000000000080781c */ /* 0x000fe2000070e170 */
[----:B------:R-:W-:-:S12]  /*5fd0*/  IMAD.MOV.U32 R3, RZ, RZ, -0x1 ;  /* 0xffffffffff037424 */ /* 0x000fd800078e00ff */
[----:B------:R-:W-:Y:S05]  /*5fe0*/  WARPSYNC.COLLECTIVE R3, `(.L_x_198) ;  /* 0x0000000003087348 */ /* 0x000fea0003c00000 */
[----:B------:R-:W-:Y:S01]  /*5ff0*/  VOTE.ANY P0, P0 ;  /* 0x0000000000ff7806 */ /* 0x000fe20000000100 */
[----:B------:R-:W-:-:S12]  /*6000*/  ENDCOLLECTIVE ;  /* 0x000000000000791b */ /* 0x000fd80003800000 */
.L_x_198:
[----:B------:R-:W-:Y:S05]  /*6010*/  BSYNC B0 ;  /* 0x0000000000007941 */ /* 0x000fea0003800000 */
.L_x_197:
[----:B------:R-:W-:Y:S05]  /*6020*/  BRA `(.L_x_199) ;  /* 0xffffffd800bc7947 */ /* 0x000fea000383ffff */
.L_x_147:
[----:B------:R-:W-:Y:S01]  /*6030*/  BSSY B0, `(.L_x_200) ;  /* 0x0000006000007945 */ /* 0x000fe20003800000 */
[----:B------:R-:W-:Y:S01]  /*6040*/  PLOP3.LUT P0, PT, P0, PT, PT, 0x8, 0x80 ;  /* 0x000000000080781c */ /* 0x000fe2000070e170 */
[----:B------:R-:W-:-:S12]  /*6050*/  IMAD.MOV.U32 R3, RZ, RZ, -0x1 ;  /* 0xffffffffff037424 */ /* 0x000fd800078e00ff */
[----:B------:R-:W-:Y:S05]  /*6060*/  WARPSYNC.COLLECTIVE R3, `(.L_x_201) ;  /* 0x0000000003087348 */ /* 0x000fea0003c00000 */
[----:B------:R-:W-:Y:S01]  /*6070*/  VOTE.ANY P0, P0 ;  /* 0x0000000000ff7806 */ /* 0x000fe20000000100 */
[----:B------:R-:W-:-:S12]  /*6080*/  ENDCOLLECTIVE ;  /* 0x000000000000791b */ /* 0x000fd80003800000 */
.L_x_201:
[----:B------:R-:W-:Y:S05]  /*6090*/  BSYNC B0 ;  /* 0x0000000000007941 */ /* 0x000fea0003800000 */
.L_x_200:
[----:B------:R-:W-:Y:S05]  /*60a0*/  BRA `(.L_x_202) ;  /* 0xffffffdc00247947 */ /* 0x000fea000383ffff */
.L_x_149:
[----:B------:R-:W0:Y:S01]  /*60b0*/  S2R R41, SR_GEMASK ;  /* 0x0000000000297919 */ /* 0x000e220000003c00 */
[----:B------:R-:W-:Y:S01]  /*60c0*/  BSSY B0, `(.L_x_203) ;  /* 0x0000006000007945 */ /* 0x000fe20003800000 */
[----:B------:R-:W-:Y:S01]  /*60d0*/  PLOP3.LUT P0, PT, P0, PT, PT, 0x8, 0x80 ;  /* 0x000000000080781c */ /* 0x000fe2000070e170 */
[----:B------:R-:W-:-:S12]  /*60e0*/  IMAD.MOV.U32 R3, RZ, RZ, -0x1 ;  /* 0xffffffffff037424 */ /* 0x000fd800078e00ff */
[----:B0-----:R-:W-:Y:S05]  /*60f0*/  WARPSYNC.COLLECTIVE R3, `(.L_x_204) ;  /* 0x0000000003087348 */ /* 0x001fea0003c00000 */
[----:B------:R-:W-:Y:S01]  /*6100*/  VOTE.ANY R3, PT, P0 ;  /* 0x0000000000037806 */ /* 0x000fe200000e0100 */
[----:B0-----:R-:W-:Y:S06]  /*6110*/  ENDCOLLECTIVE ;  /* 0x000000000000791b */ /* 0x001fec0003800000 */
.L_x_204:
[----:B------:R-:W-:Y:S05]  /*6120*/  BSYNC B0 ;  /* 0x0000000000007941 */ /* 0x000fea0003800000 */
.L_x_203:
[----:B------:R-:W-:Y:S01]  /*6130*/  LOP3.LUT R3, R3, 0x80000000, R41, 0xec, !PT ;  /* 0x8000000003037812 */ /* 0x000fe200078eec29 */
[----:B------:R-:W-:Y:S01]  /*6140*/  IMAD.MOV.U32 R13, RZ, RZ, 0x1 ;  /* 0x00000001ff0d7424 */ /* 0x000fe200078e00ff */
[----:B------:R-:W0:Y:S03]  /*6150*/  S2R R26, SR_LANEID ;  /* 0x00000000001a7919 */ /* 0x000e260000000000 */
[----:B------:R-:W-:-:S05]  /*6160*/  VIADD R12, R3, 0xffffffff ;  /* 0xffffffff030c7836 */ /* 0x000fca0000000000 */
[----:B------:R-:W-:Y:S01]  /*6170*/  LOP3.LUT R25, R3, R12, RZ, 0xc, !PT ;  /* 0x0000000c03197212 */ /* 0x000fe200078e0cff */
[----:B------:R-:W-:Y:S02]  /*6180*/  IMAD.MOV.U32 R12, RZ, RZ, R18 ;  /* 0x000000ffff0c7224 */ /* 0x000fe400078e0012 */
[----:B------:R-:W-:Y:S01]  /*6190*/  IMAD.MOV.U32 R3, RZ, RZ, -0x1 ;  /* 0xffffffffff037424 */ /* 0x000fe200078e00ff */
[----:B------:R1:W2:Y:S06]  /*61a0*/  POPC R20, R25 ;  /* 0x0000001900147309 */ /* 0x0002ac0000000000 */
[----:B012---:R-:W-:Y:S05]  /*61b0*/  WARPSYNC.COLLECTIVE R3, `(.L_x_205) ;  /* 0x0000000003087348 */ /* 0x007fea0003c00000 */
[----:B--2---:R2:W3:Y:S02]  /*61c0*/  SHFL.DOWN P0, R21, R12, R13, R20 ;  /* 0x0800000d0c157389 */ /* 0x0044e40000000014 */
[----:B0123--:R-:W-:Y:S05]  /*61d0*/  ENDCOLLECTIVE ;  /* 0x000000000000791b */ /* 0x00ffea0003800000 */
.L_x_205:
[----:B------:R-:W-:Y:S02]  /*61e0*/  IMAD.MOV.U32 R12, RZ, RZ, R19 ;  /* 0x000000ffff0c7224 */ /* 0x000fe400078e0013 */
[----:B------:R-:W-:-:S07]  /*61f0*/  IMAD.MOV.U32 R24, RZ, RZ, R21 ;  /* 0x000000ffff187224 */ /* 0x000fce00078e0015 */
[----:B------:R-:W-:Y:S05]  /*6200*/  WARPSYNC.COLLECTIVE R3, `(.L_x_206) ;  /* 0x0000000003087348 */ /* 0x000fea0003c00000 */
[----:B------:R0:W1:Y:S02]  /*6210*/  SHFL.DOWN P0, R21, R12, R13, R20 ;  /* 0x0800000d0c157389 */ /* 0x0000640000000014 */
[----:B01----:R-:W-:Y:S05]  /*6220*/  ENDCOLLECTIVE ;  /* 0x000000000000791b */ /* 0x003fea0003800000 */
.L_x_206:
[----:B------:R-:W-:Y:S02]  /*6230*/  IMAD.MOV.U32 R12, RZ, RZ, R24 ;  /* 0x000000ffff0c7224 */ /* 0x000fe400078e0018 */
[----:B------:R-:W-:Y:S01]  /*6240*/  IMAD.MOV.U32 R13, RZ, RZ, R21 ;  /* 0x000000ffff0d7224 */ /* 0x000fe200078e0015 */
[----:B------:R-:W-:-:S05]  /*6250*/  ISETP.GE.AND P0, PT, R26, R20, PT ;  /* 0x000000141a00720c */ /* 0x000fca0003f06270 */
[----:B------:R-:W-:-:S10]  /*6260*/  DADD R12, R12, R18 ;  /* 0x000000000c0c7229 */ /* 0x000fd40000000012 */
[----:B------:R-:W-:Y:S02]  /*6270*/  FSEL R18, R12, R18, !P0 ;  /* 0x000000120c127208 */ /* 0x000fe40004000000 */
[----:B------:R-:W-:Y:S01]  /*6280*/  FSEL R19, R13, R19, !P0 ;  /* 0x000000130d137208 */ /* 0x000fe20004000000 */
[----:B------:R-:W-:Y:S02]  /*6290*/  IMAD.MOV.U32 R13, RZ, RZ, 0x2 ;  /* 0x00000002ff0d7424 */ /* 0x000fe400078e00ff */
[----:B------:R-:W-:-:S07]  /*62a0*/  IMAD.MOV.U32 R12, RZ, RZ, R18 ;  /* 0x000000ffff0c7224 */ /* 0x000fce00078e0012 */
[----:B------:R-:W-:Y:S05]  /*62b0*/  WARPSYNC.COLLECTIVE R3, `(.L_x_207) ;  /* 0x0000000003087348 */ /* 0x000fea0003c00000 */
[----:B------:R0:W1:Y:S02]  /*62c0*/  SHFL.DOWN P0, R21, R12, R13, R20 ;  /* 0x0800000d0c157389 */ /* 0x0000640000000014 */
[----:B01----:R-:W-:Y:S05]  /*62d0*/  ENDCOLLECTIVE ;  /* 0x000000000000791b */ /* 0x003fea0003800000 */
.L_x_207:
[----:B------:R-:W-:Y:S02]  /*62e0*/  IMAD.MOV.U32 R12, RZ, RZ, R19 ;  /* 0x000000ffff0c7224 */ /* 0x000fe400078e0013 */
[----:B------:R-:W-:-:S07]  /*62f0*/  IMAD.MOV.U32 R24, RZ, RZ, R21 ;  /* 0x000000ffff187224 */ /* 0x000fce00078e0015 */
[----:B------:R-:W-:Y:S05]  /*6300*/  WARPSYNC.COLLECTIVE R3, `(.L_x_208) ;  /* 0x0000000003087348 */ /* 0x000fea0003c00000 */
[----:B------:R0:W1:Y:S02]  /*6310*/  SHFL.DOWN P0, R21, R12, R13, R20 ;  /* 0x0800000d0c157389 */ /* 0x0000640000000014 */
[----:B01----:R-:W-:Y:S05]  /*6320*/  ENDCOLLECTIVE ;  /* 0x000000000000791b */ /* 0x003fea0003800000 */
.L_x_208:
[----:B------:R-:W-:Y:S02]  /*6330*/  IMAD.MOV.U32 R12, RZ, RZ, R24 ;  /* 0x000000ffff0c7224 */ /* 0x000fe400078e0018 */
[----:B------:R-:W-:Y:S02]  /*6340*/  IMAD.MOV.U32 R25, RZ, RZ, R21 ;  /* 0x000000ffff197224 */ /* 0x000fe400078e0015 */
[----:B------:R-:W-:Y:S02]  /*6350*/  VIADD R21, R26, 0x2 ;  /* 0x000000021a157836 */ /* 0x000fe40000000000 */
[----:B------:R-:W-:-:S03]  /*6360*/  IMAD.MOV.U32 R13, RZ, RZ, R25 ;  /* 0x000000ffff0d7224 */ /* 0x000fc600078e0019 */
[----:B------:R-:W-:-:S03]  /*6370*/  ISETP.GT.AND P0, PT, R21, R20, PT ;  /* 0x000000141500720c */ /* 0x000fc60003f04270 */
[----:B------:R-:W-:-:S10]  /*6380*/  DADD R12, R12, R18 ;  /* 0x000000000c0c7229 */ /* 0x000fd40000000012 */
[----:B------:R-:W-:Y:S02]  /*6390*/  FSEL R18, R18, R12, P0 ;  /* 0x0000000c12127208 */ /* 0x000fe40000000000 */
[----:B------:R-:W-:Y:S01]  /*63a0*/  FSEL R19, R19, R13, P0 ;  /* 0x0000000d13137208 */ /* 0x000fe20000000000 */
[----:B------:R-:W-:Y:S02]  /*63b0*/  IMAD.MOV.U32 R13, RZ, RZ, 0x4 ;  /* 0x00000004ff0d7424 */ /* 0x000fe400078e00ff */
[----:B------:R-:W-:-:S07]  /*63c0*/  IMAD.MOV.U32 R12, RZ, RZ, R18 ;  /* 0x000000ffff0c7224 */ /* 0x000fce00078e0012 */
[----:B------:R-:W-:Y:S05]  /*63d0*/  WARPSYNC.COLLECTIVE R3, `(.L_x_209) ;  /* 0x0000000003087348 */ /* 0x000fea0003c00000 */
[----:B------:R0:W1:Y:S02]  /*63e0*/  SHFL.DOWN P0, R21, R12, R13, R20 ;  /* 0x0800000d0c157389 */ /* 0x0000640000000014 */
[----:B01----:R-:W-:Y:S05]  /*63f0*/  ENDCOLLECTIVE ;  /* 0x000000000000791b */ /* 0x003fea0003800000 */
.L_x_209:
[----:B------:R-:W-:Y:S02]  /*6400*/  IMAD.MOV.U32 R12, RZ, RZ, R19 ;  /* 0x000000ffff0c7224 */ /* 0x000fe400078e0013 */
[----:B------:R-:W-:-:S07]  /*6410*/  IMAD.MOV.U32 R24, RZ, RZ, R21 ;  /* 0x000000ffff187224 */ /* 0x000fce00078e0015 */
[----:B------:R-:W-:Y:S05]  /*6420*/  WARPSYNC.COLLECTIVE R3, `(.L_x_210) ;  /* 0x0000000003087348 */ /* 0x000fea0003c00000 */
[----:B------:R0:W1:Y:S02]  /*6430*/  SHFL.DOWN P0, R21, R12, R13, R20 ;  /* 0x0800000d0c157389 */ /* 0x0000640000000014 */
[----:B01----:R-:W-:Y:S05]  /*6440*/  ENDCOLLECTIVE ;  /* 0x000000000000791b */ /* 0x003fea0003800000 */
.L_x_210:
        /* <DEDUP_REMOVED lines=13> */
.L_x_211:
[----:B------:R-:W-:Y:S02]  /*6520*/  IMAD.MOV.U32 R12, RZ, RZ, R19 ;  /* 0x000000ffff0c7224 */ /* 0x000fe400078e0013 */
[----:B------:R-:W-:-:S07]  /*6530*/  IMAD.MOV.U32 R24, RZ, RZ, R21 ;  /* 0x000000ffff187224 */ /* 0x000fce00078e0015 */
[----:B------:R-:W-:Y:S05]  /*6540*/  WARPSYNC.COLLECTIVE R3, `(.L_x_212) ;  /* 0x0000000003087348 */ /* 0x000fea0003c00000 */
[----:B------:R0:W1:Y:S02]  /*6550*/  SHFL.DOWN P0, R21, R12, R13, R20 ;  /* 0x0800000d0c157389 */ /* 0x0000640000000014 */
[----:B01----:R-:W-:Y:S05]  /*6560*/  ENDCOLLECTIVE ;  /* 0x000000000000791b */ /* 0x003fea0003800000 */
.L_x_212:
        /* <DEDUP_REMOVED lines=14> */
.L_x_213:
[----:B------:R-:W-:Y:S02]  /*6650*/  IMAD.MOV.U32 R12, RZ, RZ, R18 ;  /* 0x000000ffff0c7224 */ /* 0x000fe400078e0012 */
[----:B------:R-:W-:-:S07]  /*6660*/  IMAD.MOV.U32 R19, RZ, RZ, R21 ;  /* 0x000000ffff137224 */ /* 0x000fce00078e0015 */
[----:B------:R-:W-:Y:S05]  /*6670*/  WARPSYNC.COLLECTIVE R3, `(.L_x_214) ;  /* 0x0000000003087348 */ /* 0x000fea0003c00000 */
[----:B------:R0:W1:Y:S02]  /*6680*/  SHFL.DOWN P0, R21, R12, R13, R20 ;  /* 0x0800000d0c157389 */ /* 0x0000640000000014 */
[----:B01----:R-:W-:Y:S05]  /*6690*/  ENDCOLLECTIVE ;  /* 0x000000000000791b */ /* 0x003fea0003800000 */
.L_x_214:
        /* <DEDUP_REMOVED lines=17> */
.L_x_215:
[----:B------:R-:W-:Y:S05]  /*67b0*/  BRA `(.L_x_216) ;  /* 0xffffffd8006c7947 */ /* 0x000fea000383ffff */
.L_x_151:
[----:B------:R-:W-:Y:S01]  /*67c0*/  BSSY B0, `(.L_x_217) ;  /* 0x0000006000007945 */ /* 0x000fe20003800000 */
[----:B------:R-:W-:Y:S01]  /*67d0*/  PLOP3.LUT P0, PT, P0, PT, PT, 0x8, 0x80 ;  /* 0x000000000080781c */ /* 0x000fe2000070e170 */
[----:B------:R-:W-:-:S12]  /*67e0*/  IMAD.MOV.U32 R3, RZ, RZ, -0x1 ;  /* 0xffffffffff037424 */ /* 0x000fd800078e00ff */
[----:B------:R-:W-:Y:S05]  /*67f0*/  WARPSYNC.COLLECTIVE R3, `(.L_x_218) ;  /* 0x0000000003087348 */ /* 0x000fea0003c00000 */
[----:B------:R-:W-:Y:S01]  /*6800*/  VOTE.ANY P0, P0 ;  /* 0x0000000000ff7806 */ /* 0x000fe20000000100 */
[----:B------:R-:W-:-:S12]  /*6810*/  ENDCOLLECTIVE ;  /* 0x000000000000791b */ /* 0x000fd80003800000 */
.L_x_218:
[----:B------:R-:W-:Y:S05]  /*6820*/  BSYNC B0 ;  /* 0x0000000000007941 */ /* 0x000fea0003800000 */
.L_x_217:
[----:B------:R-:W-:Y:S05]  /*6830*/  BRA `(.L_x_219) ;  /* 0xffffffd800787947 */ /* 0x000fea000383ffff */
.L_x_153:
[----:B------:R-:W-:Y:S01]  /*6840*/  BSSY B0, `(.L_x_220) ;  /* 0x0000006000007945 */ /* 0x000fe20003800000 */
[----:B------:R-:W-:Y:S01]  /*6850*/  PLOP3.LUT P0, PT, P0, PT, PT, 0x8, 0x80 ;  /* 0x000000000080781c */ /* 0x000fe2000070e170 */
[----:B------:R-:W-:-:S12]  /*6860*/  IMAD.MOV.U32 R3, RZ, RZ, -0x1 ;  /* 0xffffffffff037424 */ /* 0x000fd800078e00ff */
[----:B------:R-:W-:Y:S05]  /*6870*/  WARPSYNC.COLLECTIVE R3, `(.L_x_221) ;  /* 0x0000000003087348 */ /* 0x000fea0003c00000 */
[----:B------:R-:W-:Y:S01]  /*6880*/  VOTE.ANY P0, P0 ;  /* 0x0000000000ff7806 */ /* 0x000fe20000000100 */
[----:B------:R-:W-:-:S12]  /*6890*/  ENDCOLLECTIVE ;  /* 0x000000000000791b */ /* 0x000fd80003800000 */
.L_x_221:
[----:B------:R-:W-:Y:S05]  /*68a0*/  BSYNC B0 ;  /* 0x0000000000007941 */ /* 0x000fea0003800000 */
.L_x_220:
[----:B------:R-:W-:Y:S05]  /*68b0*/  BRA `(.L_x_222) ;  /* 0xffffffd800d87947 */ /* 0x000fea000383ffff */
.L_x_155:
[----:B------:R-:W-:Y:S01]  /*68c0*/  BSSY B0, `(.L_x_223) ;  /* 0x0000006000007945 */ /* 0x000fe20003800000 */
[----:B------:R-:W-:Y:S01]  /*68d0*/  PLOP3.LUT P0, PT, P0, PT, PT, 0x8, 0x80 ;  /* 0x000000000080781c */ /* 0x000fe2000070e170 */
[----:B------:R-:W-:-:S12]  /*68e0*/  IMAD.MOV.U32 R3, RZ, RZ, -0x1 ;  /* 0xffffffffff037424 */ /* 0x000fd800078e00ff */
[----:B------:R-:W-:Y:S05]  /*68f0*/  WARPSYNC.COLLECTIVE R3, `(.L_x_224) ;  /* 0x0000000003087348 */ /* 0x000fea0003c00000 */
[----:B------:R-:W-:Y:S01]  /*6900*/  VOTE.ANY R3, PT, P0 ;  /* 0x0000000000037806 */ /* 0x000fe200000e0100 */
[----:B------:R-:W-:Y:S06]  /*6910*/  ENDCOLLECTIVE ;  /* 0x000000000000791b */ /* 0x000fec0003800000 */
.L_x_224:
[----:B------:R-:W-:Y:S05]  /*6920*/  BSYNC B0 ;  /* 0x0000000000007941 */ /* 0x000fea0003800000 */
.L_x_223:
        /* <DEDUP_REMOVED lines=11> */
.L_x_225:
[----:B------:R-:W-:Y:S02]  /*69e0*/  IMAD.MOV.U32 R12, RZ, RZ, R19 ;  /* 0x000000ffff0c7224 */ /* 0x000fe400078e0013 */
[----:B------:R-:W-:-:S07]  /*69f0*/  IMAD.MOV.U32 R38, RZ, RZ, R21 ;  /* 0x000000ffff267224 */ /* 0x000fce00078e0015 */
[----:B------:R-:W-:Y:S05]  /*6a00*/  WARPSYNC.COLLECTIVE R3, `(.L_x_226) ;  /* 0x0000000003087348 */ /* 0x000fea0003c00000 */
[----:B------:R0:W1:Y:S02]  /*6a10*/  SHFL.DOWN P0, R21, R12, R13, R20 ;  /* 0x0800000d0c157389 */ /* 0x0000640000000014 */
[----:B01----:R-:W-:Y:S05]  /*6a20*/  ENDCOLLECTIVE ;  /* 0x000000000000791b */ /* 0x003fea0003800000 */
.L_x_226:
        /* <DEDUP_REMOVED lines=13> */
.L_x_227:
[----:B------:R-:W-:Y:S02]  /*6b00*/  IMAD.MOV.U32 R12, RZ, RZ, R19 ;  /* 0x000000ffff0c7224 */ /* 0x000fe400078e0013 */
[----:B------:R-:W-:-:S07]  /*6b10*/  IMAD.MOV.U32 R38, RZ, RZ, R21 ;  /* 0x000000ffff267224 */ /* 0x000fce00078e0015 */
[----:B------:R-:W-:Y:S05]  /*6b20*/  WARPSYNC.COLLECTIVE R3, `(.L_x_228) ;  /* 0x0000000003087348 */ /* 0x000fea0003c00000 */
[----:B------:R0:W1:Y:S02]  /*6b30*/  SHFL.DOWN P0, R21, R12, R13, R20 ;  /* 0x0800000d0c157389 */ /* 0x0000640000000014 */
[----:B01----:R-:W-:Y:S05]  /*6b40*/  ENDCOLLECTIVE ;  /* 0x000000000000791b */ /* 0x003fea0003800000 */
.L_x_228:
        /* <DEDUP_REMOVED lines=14> */
.L_x_229:
[----:B------:R-:W-:Y:S02]  /*6c30*/  IMAD.MOV.U32 R12, RZ, RZ, R19 ;  /* 0x000000ffff0c7224 */ /* 0x000fe400078e0013 */
[----:B------:R-:W-:-:S07]  /*6c40*/  IMAD.MOV.U32 R38, RZ, RZ, R21 ;  /* 0x000000ffff267224 */ /* 0x000fce00078e0015 */
[----:B------:R-:W-:Y:S05]  /*6c50*/  WARPSYNC.COLLECTIVE R3, `(.L_x_230) ;  /* 0x0000000003087348 */ /* 0x000fea0003c00000 */
[----:B------:R0:W1:Y:S02]  /*6c60*/  SHFL.DOWN P0, R21, R12, R13, R20 ;  /* 0x0800000d0c157389 */ /* 0x0000640000000014 */
[----:B01----:R-:W-:Y:S05]  /*6c70*/  ENDCOLLECTIVE ;  /* 0x000000000000791b */ /* 0x003fea0003800000 */
.L_x_230:
        /* <DEDUP_REMOVED lines=14> */
.L_x_231:
[----:B------:R-:W-:Y:S02]  /*6d60*/  IMAD.MOV.U32 R12, RZ, RZ, R19 ;  /* 0x000000ffff0c7224 */ /* 0x000fe400078e0013 */
[----:B------:R-:W-:-:S07]  /*6d70*/  IMAD.MOV.U32 R38, RZ, RZ, R21 ;  /* 0x000000ffff267224 */ /* 0x000fce00078e0015 */
[----:B------:R-:W-:Y:S05]  /*6d80*/  WARPSYNC.COLLECTIVE R3, `(.L_x_232) ;  /* 0x0000000003087348 */ /* 0x000fea0003c00000 */
[----:B------:R0:W1:Y:S02]  /*6d90*/  SHFL.DOWN P0, R21, R12, R13, R20 ;  /* 0x0800000d0c157389 */ /* 0x0000640000000014 */
[----:B01----:R-:W-:Y:S05]  /*6da0*/  ENDCOLLECTIVE ;  /* 0x000000000000791b */ /* 0x003fea0003800000 */
.L_x_232:
        /* <DEDUP_REMOVED lines=14> */
.L_x_233:
[----:B------:R-:W-:Y:S02]  /*6e90*/  IMAD.MOV.U32 R12, RZ, RZ, R19 ;  /* 0x000000ffff0c7224 */ /* 0x000fe400078e0013 */
[----:B------:R-:W-:-:S07]  /*6ea0*/  IMAD.MOV.U32 R38, RZ, RZ, R21 ;  /* 0x000000ffff267224 */ /* 0x000fce00078e0015 */
[----:B------:R-:W-:Y:S05]  /*6eb0*/  WARPSYNC.COLLECTIVE R3, `(.L_x_234) ;  /* 0x0000000003087348 */ /* 0x000fea0003c00000 */
[----:B------:R0:W1:Y:S02]  /*6ec0*/  SHFL.DOWN P0, R21, R12, R13, R20 ;  /* 0x0800000d0c157389 */ /* 0x0000640000000014 */
[----:B01----:R-:W-:Y:S05]  /*6ed0*/  ENDCOLLECTIVE ;  /* 0x000000000000791b */ /* 0x003fea0003800000 */
.L_x_234:
        /* <DEDUP_REMOVED lines=15> */
.L_x_235:
[----:B------:R-:W-:Y:S05]  /*6fd0*/  BRA `(.L_x_236) ;  /* 0xffffffd8000c7947 */ /* 0x000fea000383ffff */
.L_x_237:
        /* <DEDUP_REMOVED lines=10> */
.L_x_488:


//--------------------- .text._ZN3cub18CUB_300001_SM_10006detail4scan20DeviceScanInitKernelINS0_13ScanTileStateIdLb1EEEEEvT_i --------------------------
	.section	.text._ZN3cub18CUB_300001_SM_10006detail4scan20DeviceScanInitKernelINS0_13ScanTileStateIdLb1EEEEEvT_i,"ax",@progbits
	.align	128
        .global         _ZN3cub18CUB_300001_SM_10006detail4scan20DeviceScanInitKernelINS0_13ScanTileStateIdLb1EEEEEvT_i
        .type           _ZN3cub18CUB_300001_SM_10006detail4scan20DeviceScanInitKernelINS0_13ScanTileStateIdLb1EEEEEvT_i,@function
        .size           _ZN3cub18CUB_300001_SM_10006detail4scan20DeviceScanInitKernelINS0_13ScanTileStateIdLb1EEEEEvT_i,(.L_x_489 - _ZN3cub18CUB_300001_SM_10006detail4scan20DeviceScanInitKernelINS0_13ScanTileStateIdLb1EEEEEvT_i)
        .other          _ZN3cub18CUB_300001_SM_10006detail4scan20DeviceScanInitKernelINS0_13ScanTileStateIdLb1EEEEEvT_i,@"STO_CUDA_ENTRY STV_DEFAULT"
_ZN3cub18CUB_300001_SM_10006detail4scan20DeviceScanInitKernelINS0_13ScanTileStateIdLb1EEEEEvT_i:
.text._ZN3cub18CUB_300001_SM_10006detail4scan20DeviceScanInitKernelINS0_13ScanTileStateIdLb1EEEEEvT_i:
[----:B------:R-:W-:Y:S01]  /*0000*/  LDC R1, c[0x0][0x37c] ;  /* 0x0000df00ff017b82 */ /* 0x000fe20000000800 */
[----:B------:R-:W0:Y:S07]  /*0010*/  S2R R0, SR_TID.X ;  /* 0x0000000000007919 */ /* 0x000e2e0000002100 */
[----:B------:R-:W1:Y:S01]  /*0020*/  S2UR UR6, SR_CTAID.X ;  /* 0x00000000000679c3 */ /* 0x000e620000002500 */
[----:B------:R-:W2:Y:S01]  /*0030*/  LDCU UR4, c[0x0][0x388] ;  /* 0x00007100ff0477ac */ /* 0x000ea20008000800 */
[----:B------:R-:W-:-:S06]  /*0040*/  CS2R R6, SRZ ;  /* 0x0000000000067805 */ /* 0x000fcc000001ff00 */
[----:B------:R-:W1:Y:S01]  /*0050*/  LDC R5, c[0x0][0x360] ;  /* 0x0000d800ff057b82 */ /* 0x000e620000000800 */
[----:B0-----:R-:W-:Y:S01]  /*0060*/  ISETP.GT.U32.AND P0, PT, R0, 0x1f, PT ;  /* 0x0000001f0000780c */ /* 0x001fe20003f04070 */
[----:B-1----:R-:W-:-:S03]  /*0070*/  IMAD R5, R5, UR6, R0 ;  /* 0x0000000605057c24 */ /* 0x002fc6000f8e0200 */
[----:B------:R-:W-:Y:S02]  /*0080*/  ISETP.NE.OR P0, PT, RZ, UR6, P0 ;  /* 0x00000006ff007c0c */ /* 0x000fe40008705670 */
[----:B--2---:R-:W-:Y:S01]  /*0090*/  ISETP.GE.AND P1, PT, R5, UR4, PT ;  /* 0x0000000405007c0c */ /* 0x004fe2000bf26270 */
[----:B------:R-:W0:-:S12]  /*00a0*/  LDCU.64 UR4, c[0x0][0x358] ;  /* 0x00006b00ff0477ac */ /* 0x000e180008000a00 */
[----:B------:R-:W1:Y:S01]  /*00b0*/  @!P1 LDC.64 R2, c[0x0][0x380] ;  /* 0x0000e000ff029b82 */ /* 0x000e620000000a00 */
[----:B------:R-:W-:Y:S02]  /*00c0*/  @!P1 IMAD.MOV.U32 R4, RZ, RZ, 0x63 ;  /* 0x00000063ff049424 */ /* 0x000fe400078e00ff */
[----:B-1----:R-:W-:Y:S01]  /*00d0*/  @!P1 IMAD.WIDE R2, R5, 0x10, R2 ;  /* 0x0000001005029825 */ /* 0x002fe200078e0202 */
[----:B------:R-:W-:-:S05]  /*00e0*/  @!P1 MOV R5, 0x0 ;  /* 0x0000000000059802 */ /* 0x000fca0000000f00 */
[----:B0-----:R0:W-:Y:S01]  /*00f0*/  @!P1 STG.E.128 desc[UR4][R2.64+0x200], R4 ;  /* 0x0002000402009986 */ /* 0x0011e2000c101d04 */
[----:B------:R-:W-:Y:S05]  /*0100*/  @P0 EXIT ;  /* 0x000000000000094d */ /* 0x000fea0003800000 */
[----:B0-----:R-:W0:Y:S02]  /*0110*/  LDC.64 R2, c[0x0][0x380] ;  /* 0x0000e000ff027b82 */ /* 0x001e240000000a00 */
[----:B0-----:R-:W-:-:S05]  /*0120*/  IMAD.WIDE.U32 R2, R0, 0x10, R2 ;  /* 0x0000001000027825 */ /* 0x001fca00078e0002 */
[----:B------:R-:W-:Y:S01]  /*0130*/  STG.E.128 desc[UR4][R2.64], RZ ;  /* 0x000000ff02007986 */ /* 0x000fe2000c101d04 */
[----:B------:R-:W-:Y:S05]  /*0140*/  EXIT ;  /* 0x000000000000794d */ /* 0x000fea0003800000 */
.L_x_238:
        /* <DEDUP_REMOVED lines=11> */
.L_x_489:


//--------------------- .text._ZN3cub18CUB_300001_SM_10006detail9transform16transform_kernelINS2_10policy_hubILb1EN4cuda3std3__45tupleIJN6thrust24THRUST_300001_SM_1000_NS6detail15normal_iteratorINSA_10device_ptrIdEEEEEEEE10policy1000El8resampleSF_JPdEEEvT0_iT1_T2_DpNS2_10kernel_argIT3_EE --------------------------
	.section	.text._ZN3cub18CUB_300001_SM_10006detail9transform16transform_kernelINS2_10policy_hubILb1EN4cuda3std3__45tupleIJN6thrust24THRUST_300001_SM_1000_NS6detail15normal_iteratorINSA_10device_ptrIdEEEEEEEE10policy1000El8resampleSF_JPdEEEvT0_iT1_T2_DpNS2_10kernel_argIT3_EE,"ax",@progbits
	.align	128
        .global         _ZN3cub18CUB_300001_SM_10006detail9transform16transform_kernelINS2_10policy_hubILb1EN4cuda3std3__45tupleIJN6thrust24THRUST_300001_SM_1000_NS6detail15normal_iteratorINSA_10device_ptrIdEEEEEEEE10policy1000El8resampleSF_JPdEEEvT0_iT1_T2_DpNS2_10kernel_argIT3_EE
        .type           _ZN3cub18CUB_300001_SM_10006detail9transform16transform_kernelINS2_10policy_hubILb1EN4cuda3std3__45tupleIJN6thrust24THRUST_300001_SM_1000_NS6detail15normal_iteratorINSA_10device_ptrIdEEEEEEEE10policy1000El8resampleSF_JPdEEEvT0_iT1_T2_DpNS2_10kernel_argIT3_EE,@function
        .size           _ZN3cub18CUB_300001_SM_10006detail9transform16transform_kernelINS2_10policy_hubILb1EN4cuda3std3__45tupleIJN6thrust24THRUST_300001_SM_1000_NS6detail15normal_iteratorINSA_10device_ptrIdEEEEEEEE10policy1000El8resampleSF_JPdEEEvT0_iT1_T2_DpNS2_10kernel_argIT3_EE,(.L_x_490 - _ZN3cub18CUB_300001_SM_10006detail9transform16transform_kernelINS2_10policy_hubILb1EN4cuda3std3__45tupleIJN6thrust24THRUST_300001_SM_1000_NS6detail15normal_iteratorINSA_10device_ptrIdEEEEEEEE10policy1000El8resampleSF_JPdEEEvT0_iT1_T2_DpNS2_10kernel_argIT3_EE)
        .other          _ZN3cub18CUB_300001_SM_10006detail9transform16transform_kernelINS2_10policy_hubILb1EN4cuda3std3__45tupleIJN6thrust24THRUST_300001_SM_1000_NS6detail15normal_iteratorINSA_10device_ptrIdEEEEEEEE10policy1000El8resampleSF_JPdEEEvT0_iT1_T2_DpNS2_10kernel_argIT3_EE,@"STO_CUDA_ENTRY STV_DEFAULT"
_ZN3cub18CUB_300001_SM_10006detail9transform16transform_kernelINS2_10policy_hubILb1EN4cuda3std3__45tupleIJN6thrust24THRUST_300001_SM_1000_NS6detail15normal_iteratorINSA_10device_ptrIdEEEEEEEE10policy1000El8resampleSF_JPdEEEvT0_iT1_T2_DpNS2_10kernel_argIT3_EE:
.text._ZN3cub18CUB_300001_SM_10006detail9transform16transform_kernelINS2_10policy_hubILb1EN4cuda3std3__45tupleIJN6thrust24THRUST_300001_SM_1000_NS6detail15normal_iteratorINSA_10device_ptrIdEEEEEEEE10policy1000El8resampleSF_JPdEEEvT0_iT1_T2_DpNS2_10kernel_argIT3_EE:
[----:B------:R-:W-:Y:S08]  /*0000*/  LDC R1, c[0x0][0x37c] ;  /* 0x0000df00ff017b82 */ /* 0x000ff00000000800 */
[----:B------:R-:W0:Y:S01]  /*0010*/  LDC R11, c[0x0][0x388] ;  /* 0x0000e200ff0b7b82 */ /* 0x000e220000000800 */
[----:B------:R-:W1:Y:S01]  /*0020*/  LDCU.64 UR6, c[0x0][0x380] ;  /* 0x00007000ff0677ac */ /* 0x000e620008000a00 */
[----:B------:R-:W2:Y:S01]  /*0030*/  S2R R5, SR_TID.X ;  /* 0x0000000000057919 */ /* 0x000ea20000002100 */
[----:B------:R-:W-:Y:S05]  /*0040*/  BSSY.RECONVERGENT B0, `(.L_x_239) ;  /* 0x000001a000007945 */ /* 0x000fea0003800200 */
[----:B------:R-:W3:Y:S01]  /*0050*/  S2UR UR4, SR_CTAID.X ;  /* 0x00000000000479c3 */ /* 0x000ee20000002500 */
[----:B0-----:R-:W-:-:S05]  /*0060*/  IMAD.SHL.U32 R7, R11, 0x80, RZ ;  /* 0x000000800b077824 */ /* 0x001fca00078e00ff */
[----:B------:R-:W-:Y:S01]  /*0070*/  SHF.R.S32.HI R0, RZ, 0x1f, R7 ;  /* 0x0000001fff007819 */ /* 0x000fe20000011407 */
[----:B---3--:R-:W-:-:S04]  /*0080*/  IMAD.WIDE.U32 R2, R7, UR4, RZ ;  /* 0x0000000407027c25 */ /* 0x008fc8000f8e00ff */
[----:B------:R-:W-:Y:S01]  /*0090*/  IMAD R15, R0, UR4, RZ ;  /* 0x00000004000f7c24 */ /* 0x000fe2000f8e02ff */
[----:B-1----:R-:W-:Y:S01]  /*00a0*/  IADD3 R4, P1, PT, -R2, UR6, RZ ;  /* 0x0000000602047c10 */ /* 0x002fe2000ff3e1ff */
[----:B--2---:R-:W-:Y:S02]  /*00b0*/  IMAD.SHL.U32 R13, R5, 0x80, RZ ;  /* 0x00000080050d7824 */ /* 0x004fe400078e00ff */
[----:B------:R-:W-:Y:S01]  /*00c0*/  IMAD.IADD R15, R3, 0x1, R15 ;  /* 0x00000001030f7824 */ /* 0x000fe200078e020f */
[----:B------:R-:W-:-:S04]  /*00d0*/  ISETP.LT.U32.AND P0, PT, R4, R7, PT ;  /* 0x000000070400720c */ /* 0x000fc80003f01070 */
[----:B------:R-:W-:-:S04]  /*00e0*/  IADD3.X R9, PT, PT, ~R15, UR7, RZ, P1, !PT ;  /* 0x000000070f097c10 */ /* 0x000fc80008ffe5ff */
[----:B------:R-:W-:-:S04]  /*00f0*/  ISETP.LT.AND.EX P0, PT, R9, R0, PT, P0 ;  /* 0x000000000900720c */ /* 0x000fc80003f01300 */
[----:B------:R-:W-:-:S05]  /*0100*/  SEL R0, R4, R7, P0 ;  /* 0x0000000704007207 */ /* 0x000fca0000000000 */
[----:B------:R-:W-:-:S05]  /*0110*/  IMAD.SHL.U32 R4, R0, 0x8, RZ ;  /* 0x0000000800047824 */ /* 0x000fca00078e00ff */
[----:B------:R-:W-:-:S13]  /*0120*/  ISETP.GE.AND P0, PT, R13, R4, PT ;  /* 0x000000040d00720c */ /* 0x000fda0003f06270 */
[----:B------:R-:W-:Y:S05]  /*0130*/  @P0 BRA `(.L_x_240) ;  /* 0x0000000000280947 */ /* 0x000fea0003800000 */
[----:B------:R-:W0:Y:S02]  /*0140*/  LDC.64 R8, c[0x0][0x3b8] ;  /* 0x0000ee00ff087b82 */ /* 0x000e240000000a00 */
[----:B0-----:R-:W-:-:S04]  /*0150*/  LEA R8, P0, R2, R8, 0x3 ;  /* 0x0000000802087211 */ /* 0x001fc800078018ff */
[----:B------:R-:W-:-:S03]  /*0160*/  LEA.HI.X R9, R2, R9, R15, 0x3, P0 ;  /* 0x0000000902097211 */ /* 0x000fc600000f1c0f */
[----:B------:R-:W-:-:S07]  /*0170*/  IMAD.WIDE.U32 R8, R5, 0x80, R8 ;  /* 0x0000008005087825 */ /* 0x000fce00078e0008 */
.L_x_241:
[----:B------:R-:W-:Y:S01]  /*0180*/  VIADD R13, R13, 0x4000 ;  /* 0x000040000d0d7836 */ /* 0x000fe20000000000 */
[----:B------:R0:W-:Y:S04]  /*0190*/  CCTL.E.PF2 [R8] ;  /* 0x000000000800798f */ /* 0x0001e80000800100 */
[----:B------:R-:W-:Y:S02]  /*01a0*/  ISETP.GE.AND P0, PT, R13, R4, PT ;  /* 0x000000040d00720c */ /* 0x000fe40003f06270 */
[----:B0-----:R-:W-:-:S05]  /*01b0*/  IADD3 R8, P1, PT, R8, 0x4000, RZ ;  /* 0x0000400008087810 */ /* 0x001fca0007f3e0ff */
[----:B------:R-:W-:-:S06]  /*01c0*/  IMAD.X R9, RZ, RZ, R9, P1 ;  /* 0x000000ffff097224 */ /* 0x000fcc00008e0609 */
[----:B------:R-:W-:Y:S05]  /*01d0*/  @!P0 BRA `(.L_x_241) ;  /* 0xfffffffc00e88947 */ /* 0x000fea000383ffff */
.L_x_240:
[----:B------:R-:W-:Y:S05]  /*01e0*/  BSYNC.RECONVERGENT B0 ;  /* 0x0000000000007941 */ /* 0x000fea0003800200 */
.L_x_239:
[----:B------:R-:W0:Y:S01]  /*01f0*/  LDCU.128 UR8, c[0x0][0x3b0] ;  /* 0x00007600ff0877ac */ /* 0x000e220008000c00 */
[----:B------:R-:W-:Y:S01]  /*0200*/  ISETP.NE.AND P0, PT, R7, R0, PT ;  /* 0x000000000700720c */ /* 0x000fe20003f05270 */
[C---:B------:R-:W-:Y:S01]  /*0210*/  IMAD.SHL.U32 R3, R2.reuse, 0x8, RZ ;  /* 0x0000000802037824 */ /* 0x040fe200078e00ff */
[----:B------:R-:W-:Y:S01]  /*0220*/  SHF.L.U64.HI R4, R2, 0x3, R15 ;  /* 0x0000000302047819 */ /* 0x000fe2000001020f */
[----:B------:R-:W1:Y:S03]  /*0230*/  LDCU.64 UR4, c[0x0][0x358] ;  /* 0x00006b00ff0477ac */ /* 0x000e660008000a00 */
[C---:B0-----:R-:W-:Y:S02]  /*0240*/  IADD3 R6, P1, PT, R3.reuse, UR10, RZ ;  /* 0x0000000a03067c10 */ /* 0x041fe4000ff3e0ff */
[----:B------:R-:W-:Y:S02]  /*0250*/  IADD3 R2, P2, PT, R3, UR8, RZ ;  /* 0x0000000803027c10 */ /* 0x000fe4000ff5e0ff */
[----:B------:R-:W-:-:S02]  /*0260*/  IADD3.X R7, PT, PT, R4, UR11, RZ, P1, !PT ;  /* 0x0000000b04077c10 */ /* 0x000fc40008ffe4ff */
[----:B------:R-:W-:Y:S01]  /*0270*/  IADD3.X R3, PT, PT, R4, UR9, RZ, P2, !PT ;  /* 0x0000000904037c10 */ /* 0x000fe200097fe4ff */
[----:B-1----:R-:W-:Y:S08]  /*0280*/  @!P0 BRA `(.L_x_242) ;  /* 0x00000010006c8947 */ /* 0x002ff00003800000 */
[----:B------:R-:W-:-:S13]  /*0290*/  ISETP.GE.AND P0, PT, R11, 0x1, PT ;  /* 0x000000010b00780c */ /* 0x000fda0003f06270 */
[----:B------:R-:W-:Y:S05]  /*02a0*/  @!P0 EXIT ;  /* 0x000000000000894d */ /* 0x000fea0003800000 */
[----:B------:R-:W0:Y:S02]  /*02b0*/  LDC R13, c[0x0][0x3a8] ;  /* 0x0000ea00ff0d7b82 */ /* 0x000e240000000800 */
[----:B0-----:R-:W-:-:S13]  /*02c0*/  ISETP.GE.AND P0, PT, R13, 0x2, PT ;  /* 0x000000020d00780c */ /* 0x001fda0003f06270 */
[----:B------:R-:W-:Y:S05]  /*02d0*/  @!P0 BRA `(.L_x_243) ;  /* 0x0000000000948947 */ /* 0x000fea0003800000 */
[----:B------:R-:W-:-:S07]  /*02e0*/  HFMA2 R4, -RZ, RZ, 0, 0 ;  /* 0x00000000ff047431 */ /* 0x000fce00000001ff */
.L_x_248:
[----:B0-----:R-:W-:Y:S01]  /*02f0*/  IMAD R9, R4, 0x80, R5 ;  /* 0x0000008004097824 */ /* 0x001fe200078e0205 */
[----:B------:R-:W-:Y:S04]  /*0300*/  BSSY.RECONVERGENT B0, `(.L_x_244) ;  /* 0x000001d000007945 */ /* 0x000fe80003800200 */
[----:B------:R-:W-:-:S13]  /*0310*/  ISETP.GE.AND P0, PT, R9, R0, PT ;  /* 0x000000000900720c */ /* 0x000fda0003f06270 */
[----:B------:R-:W-:Y:S05]  /*0320*/  @P0 BRA `(.L_x_245) ;  /* 0x0000000000680947 */ /* 0x000fea0003800000 */
[----:B------:R-:W-:Y:S01]  /*0330*/  IMAD.WIDE R14, R9, 0x8, R6 ;  /* 0x00000008090e7825 */ /* 0x000fe200078e0206 */
[----:B------:R-:W0:Y:S01]  /*0340*/  LDCU.64 UR6, c[0x0][0x390] ;  /* 0x00007200ff0677ac */ /* 0x000e220008000a00 */
[----:B------:R-:W1:Y:S03]  /*0350*/  LDC.64 R10, c[0x0][0x398] ;  /* 0x0000e600ff0a7b82 */ /* 0x000e660000000a00 */
[----:B------:R-:W0:Y:S01]  /*0360*/  LDG.E.64 R12, desc[UR4][R14.64] ;  /* 0x000000040e0c7981 */ /* 0x000e22000c1e1b00 */
[----:B------:R-:W2:Y:S01]  /*0370*/  LDCU UR8, c[0x0][0x3a8] ;  /* 0x00007500ff0877ac */ /* 0x000ea20008000800 */
[----:B------:R-:W-:Y:S01]  /*0380*/  BSSY.RECONVERGENT B1, `(.L_x_246) ;  /* 0x000000f000017945 */ /* 0x000fe20003800200 */
[----:B------:R-:W-:Y:S02]  /*0390*/  IMAD.MOV.U32 R8, RZ, RZ, RZ ;  /* 0x000000ffff087224 */ /* 0x000fe400078e00ff */
[----:B--2---:R-:W-:Y:S01]  /*03a0*/  IMAD.U32 R17, RZ, RZ, UR8 ;  /* 0x00000008ff117e24 */ /* 0x004fe2000f8e00ff */
[----:B01----:R-:W-:-:S11]  /*03b0*/  DMUL R12, R12, UR6 ;  /* 0x000000060c0c7c28 */ /* 0x003fd60008000000 */
.L_x_247:
[----:B------:R-:W-:-:S05]  /*03c0*/  IMAD.IADD R14, R17, 0x1, R8 ;  /* 0x00000001110e7824 */ /* 0x000fca00078e0208 */
[----:B------:R-:W-:-:S05]  /*03d0*/  SHF.R.U32.HI R16, RZ, 0x1, R14 ;  /* 0x00000001ff107819 */ /* 0x000fca000001160e */
[----:B------:R-:W-:-:S04]  /*03e0*/  VIADD R15, R16, 0xffffffff ;  /* 0xffffffff100f7836 */ /* 0x000fc80000000000 */
[----:B------:R-:W-:-:S06]  /*03f0*/  IMAD.WIDE.U32 R14, R15, 0x8, R10 ;  /* 0x000000080f0e7825 */ /* 0x000fcc00078e000a */
[----:B------:R-:W2:Y:S02]  /*0400*/  LDG.E.64 R14, desc[UR4][R14.64] ;  /* 0x000000040e0e7981 */ /* 0x000ea4000c1e1b00 */
[----:B--2---:R-:W-:-:S06]  /*0410*/  DSETP.GE.AND P0, PT, R14, R12, PT ;  /* 0x0000000c0e00722a */ /* 0x004fcc0003f06000 */
[----:B------:R-:W-:Y:S02]  /*0420*/  SEL R8, R8, R16, P0 ;  /* 0x0000001008087207 */ /* 0x000fe40000000000 */
[----:B------:R-:W-:-:S03]  /*0430*/  SEL R17, R16, R17, P0 ;  /* 0x0000001110117207 */ /* 0x000fc60000000000 */
[----:B------:R-:W-:-:S05]  /*0440*/  VIADD R16, R8, 0x1 ;  /* 0x0000000108107836 */ /* 0x000fca0000000000 */
[----:B------:R-:W-:-:S13]  /*0450*/  ISETP.GE.AND P0, PT, R16, R17, PT ;  /* 0x000000111000720c */ /* 0x000fda0003f06270 */
[----:B------:R-:W-:Y:S05]  /*0460*/  @!P0 BRA `(.L_x_247) ;  /* 0xfffffffc00d48947 */ /* 0x000fea000383ffff */
[----:B------:R-:W-:Y:S05]  /*0470*/  BSYNC.RECONVERGENT B1 ;  /* 0x0000000000017941 */ /* 0x000fea0003800200 */
.L_x_246:
[----:B------:R-:W0:Y:S02]  /*0480*/  LDC.64 R10, c[0x0][0x3a0] ;  /* 0x0000e800ff0a7b82 */ /* 0x000e240000000a00 */
[----:B0-----:R-:W-:-:S06]  /*0490*/  IMAD.WIDE.U32 R10, R17, 0x8, R10 ;  /* 0x00000008110a7825 */ /* 0x001fcc00078e000a */
[----:B------:R-:W2:Y:S01]  /*04a0*/  LDG.E.64 R10, desc[UR4][R10.64+-0x8] ;  /* 0xfffff8040a0a7981 */ /* 0x000ea2000c1e1b00 */
[----:B------:R-:W-:-:S05]  /*04b0*/  IMAD.WIDE R8, R9, 0x8, R2 ;  /* 0x0000000809087825 */ /* 0x000fca00078e0202 */
[----:B--2---:R0:W-:Y:S02]  /*04c0*/  STG.E.64 desc[UR4][R8.64], R10 ;  /* 0x0000000a08007986 */ /* 0x0041e4000c101b04 */
.L_x_245:
[----:B------:R-:W-:Y:S05]  /*04d0*/  BSYNC.RECONVERGENT B0 ;  /* 0x0000000000007941 */ /* 0x000fea0003800200 */
.L_x_244:
[----:B------:R-:W1:Y:S01]  /*04e0*/  LDCU UR6, c[0x0][0x388] ;  /* 0x00007100ff0677ac */ /* 0x000e620008000800 */
[----:B------:R-:W-:-:S05]  /*04f0*/  VIADD R4, R4, 0x1 ;  /* 0x0000000104047836 */ /* 0x000fca0000000000 */
[----:B-1----:R-:W-:-:S13]  /*0500*/  ISETP.NE.AND P0, PT, R4, UR6, PT ;  /* 0x0000000604007c0c */ /* 0x002fda000bf05270 */
[----:B------:R-:W-:Y:S05]  /*0510*/  @!P0 EXIT ;  /* 0x000000000000894d */ /* 0x000fea0003800000 */
[----:B------:R-:W-:Y:S05]  /*0520*/  BRA `(.L_x_248) ;  /* 0xfffffffc00707947 */ /* 0x000fea000383ffff */
.L_x_243:
[----:B------:R-:W0:Y:S01]  /*0530*/  LDC.64 R8, c[0x0][0x3a0] ;  /* 0x0000e800ff087b82 */ /* 0x000e220000000a00 */
[C---:B------:R-:W-:Y:S02]  /*0540*/  ISETP.GE.U32.AND P0, PT, R11.reuse, 0x4, PT ;  /* 0x000000040b00780c */ /* 0x040fe40003f06070 */
[----:B------:R-:W-:Y:S02]  /*0550*/  LOP3.LUT R4, R11, 0x3, RZ, 0xc0, !PT ;  /* 0x000000030b047812 */ /* 0x000fe400078ec0ff */
[----:B------:R-:W-:Y:S01]  /*0560*/  MOV R10, RZ ;  /* 0x000000ff000a7202 */ /* 0x000fe20000000f00 */
[----:B0-----:R-:W-:-:S08]  /*0570*/  IMAD.WIDE R8, R13, 0x8, R8 ;  /* 0x000000080d087825 */ /* 0x001fd000078e0208 */
[----:B------:R-:W-:Y:S05]  /*0580*/  @!P0 BRA `(.L_x_249) ;  /* 0x0000000c00788947 */ /* 0x000fea0003800000 */
[----:B------:R-:W-:-:S13]  /*0590*/  ISETP.GE.AND P0, PT, R5, R0, PT ;  /* 0x000000000500720c */ /* 0x000fda0003f06270 */
[----:B------:R-:W2:Y:S01]  /*05a0*/  @!P0 LDG.E.64 R14, desc[UR4][R8.64+-0x8] ;  /* 0xfffff804080e8981 */ /* 0x000ea2000c1e1b00 */
[----:B------:R-:W-:Y:S01]  /*05b0*/  IADD3 R6, P1, PT, R2, 0x800, RZ ;  /* 0x0000080002067810 */ /* 0x000fe20007f3e0ff */
[C---:B------:R-:W-:Y:S01]  /*05c0*/  VIADD R13, R5.reuse, 0x100 ;  /* 0x00000100050d7836 */ /* 0x040fe20000000000 */
[----:B------:R-:W-:Y:S01]  /*05d0*/  BSSY.RECONVERGENT B0, `(.L_x_250) ;  /* 0x000000c000007945 */ /* 0x000fe20003800200 */
[----:B------:R-:W-:Y:S02]  /*05e0*/  VIADD R17, R5, 0x80 ;  /* 0x0000008005117836 */ /* 0x000fe40000000000 */
[----:B------:R-:W-:Y:S01]  /*05f0*/  IMAD.X R7, RZ, RZ, R3, P1 ;  /* 0x000000ffff077224 */ /* 0x000fe200008e0603 */
[-C--:B------:R-:W-:Y:S01]  /*0600*/  ISETP.GE.AND P2, PT, R13, R0.reuse, PT ;  /* 0x000000000d00720c */ /* 0x080fe20003f46270 */
[----:B------:R-:W-:Y:S01]  /*0610*/  VIADD R19, R5, 0x180 ;  /* 0x0000018005137836 */ /* 0x000fe20000000000 */
[----:B------:R-:W-:Y:S01]  /*0620*/  ISETP.GE.AND P1, PT, R17, R0, PT ;  /* 0x000000001100720c */ /* 0x000fe20003f26270 */
[----:B------:R-:W-:-:S03]  /*0630*/  IMAD.WIDE R12, R5, 0x8, R6 ;  /* 0x00000008050c7825 */ /* 0x000fc600078e0206 */
[----:B------:R-:W-:Y:S02]  /*0640*/  ISETP.GE.AND P3, PT, R19, R0, PT ;  /* 0x000000001300720c */ /* 0x000fe40003f66270 */
[----:B--2---:R0:W-:Y:S07]  /*0650*/  @!P0 STG.E.64 desc[UR4][R12.64+-0x800], R14 ;  /* 0xfff8000e0c008986 */ /* 0x0041ee000c101b04 */
[----:B------:R-:W-:Y:S05]  /*0660*/  @P1 BRA `(.L_x_251) ;  /* 0x0000000000081947 */ /* 0x000fea0003800000 */
[----:B0-----:R-:W2:Y:S04]  /*0670*/  LDG.E.64 R14, desc[UR4][R8.64+-0x8] ;  /* 0xfffff804080e7981 */ /* 0x001ea8000c1e1b00 */
[----:B--2---:R1:W-:Y:S02]  /*0680*/  STG.E.64 desc[UR4][R12.64+-0x400], R14 ;  /* 0xfffc000e0c007986 */ /* 0x0043e4000c101b04 */
.L_x_251:
[----:B------:R-:W-:Y:S05]  /*0690*/  BSYNC.RECONVERGENT B0 ;  /* 0x0000000000007941 */ /* 0x000fea0003800200 */
.L_x_250:
[----:B------:R-:W-:Y:S04]  /*06a0*/  BSSY.RECONVERGENT B0, `(.L_x_252) ;  /* 0x0000004000007945 */ /* 0x000fe80003800200 */
[----:B------:R-:W-:Y:S05]  /*06b0*/  @P2 BRA `(.L_x_253) ;  /* 0x0000000000082947 */ /* 0x000fea0003800000 */
[----:B01----:R-:W2:Y:S04]  /*06c0*/  LDG.E.64 R14, desc[UR4][R8.64+-0x8] ;  /* 0xfffff804080e7981 */ /* 0x003ea8000c1e1b00 */
[----:B--2---:R2:W-:Y:S02]  /*06d0*/  STG.E.64 desc[UR4][R12.64], R14 ;  /* 0x0000000e0c007986 */ /* 0x0045e4000c101b04 */
.L_x_253:
[----:B------:R-:W-:Y:S05]  /*06e0*/  BSYNC.RECONVERGENT B0 ;  /* 0x0000000000007941 */ /* 0x000fea0003800200 */
.L_x_252:
[----:B012---:R-:W2:Y:S01]  /*06f0*/  @!P3 LDG.E.64 R14, desc[UR4][R8.64+-0x8] ;  /* 0xfffff804080eb981 */ /* 0x007ea2000c1e1b00 */
[----:B------:R-:W-:-:S04]  /*0700*/  LOP3.LUT R10, R11, 0x7ffffffc, RZ, 0xc0, !PT ;  /* 0x7ffffffc0b0a7812 */ /* 0x000fc800078ec0ff */
[----:B------:R-:W-:-:S04]  /*0710*/  IADD3 R11, PT, PT, -R10, 0x4, RZ ;  /* 0x000000040a0b7810 */ /* 0x000fc80007ffe1ff */
[----:B------:R-:W-:Y:S01]  /*0720*/  ISETP.NE.AND P0, PT, R11, RZ, PT ;  /* 0x000000ff0b00720c */ /* 0x000fe20003f05270 */
[----:B--2---:R0:W-:-:S12]  /*0730*/  @!P3 STG.E.64 desc[UR4][R12.64+0x400], R14 ;  /* 0x0004000e0c00b986 */ /* 0x0041d8000c101b04 */
[----:B------:R-:W-:Y:S05]  /*0740*/  @!P0 BRA `(.L_x_249) ;  /* 0x0000000c00088947 */ /* 0x000fea0003800000 */
[----:B------:R-:W-:Y:S01]  /*0750*/  ISETP.GE.AND P0, PT, R11, RZ, PT ;  /* 0x000000ff0b00720c */ /* 0x000fe20003f06270 */
[C---:B0-----:R-:W-:Y:S02]  /*0760*/  VIADD R13, R5.reuse, 0x300 ;  /* 0x00000300050d7836 */ /* 0x041fe40000000000 */
[----:B------:R-:W-:-:S10]  /*0770*/  VIADD R15, R5, 0x200 ;  /* 0x00000200050f7836 */ /* 0x000fd40000000000 */
[----:B------:R-:W-:Y:S05]  /*0780*/  @P0 BRA `(.L_x_254) ;  /* 0x00000008008c0947 */ /* 0x000fea0003800000 */
[----:B------:R-:W-:Y:S02]  /*0790*/  IADD3 R12, PT, PT, -R11, RZ, RZ ;  /* 0x000000ff0b0c7210 */ /* 0x000fe40007ffe1ff */
[----:B------:R-:W-:Y:S02]  /*07a0*/  PLOP3.LUT P0, PT, PT, PT, PT, 0x80, 0x8 ;  /* 0x000000000008781c */ /* 0x000fe40003f0f070 */
[----:B------:R-:W-:-:S13]  /*07b0*/  ISETP.GT.AND P1, PT, R12, 0xc, PT ;  /* 0x0000000c0c00780c */ /* 0x000fda0003f24270 */
[----:B------:R-:W-:Y:S05]  /*07c0*/  @!P1 BRA `(.L_x_255) ;  /* 0x0000000400909947 */ /* 0x000fea0003800000 */
[----:B------:R-:W-:-:S13]  /*07d0*/  PLOP3.LUT P0, PT, PT, PT, PT, 0x8, 0x80 ;  /* 0x000000000080781c */ /* 0x000fda0003f0e170 */
.L_x_272:
[----:B------:R-:W-:-:S05]  /*07e0*/  VIADD R17, R13, 0xffffff00 ;  /* 0xffffff000d117836 */ /* 0x000fca0000000000 */
[----:B------:R-:W-:-:S13]  /*07f0*/  ISETP.GE.AND P2, PT, R17, R0, PT ;  /* 0x000000001100720c */ /* 0x000fda0003f46270 */
[----:B------:R-:W2:Y:S01]  /*0800*/  @!P2 LDG.E.64 R18, desc[UR4][R8.64+-0x8] ;  /* 0xfffff8040812a981 */ /* 0x000ea2000c1e1b00 */
[C---:B------:R-:W-:Y:S01]  /*0810*/  VIADD R17, R13.reuse, 0xffffff80 ;  /* 0xffffff800d117836 */ /* 0x040fe20000000000 */
[----:B------:R-:W-:Y:S01]  /*0820*/  BSSY.RECONVERGENT B0, `(.L_x_256) ;  /* 0x000000a000007945 */ /* 0x000fe20003800200 */
[C---:B------:R-:W-:Y:S01]  /*0830*/  VIADD R21, R13.reuse, 0x80 ;  /* 0x000000800d157836 */ /* 0x040fe20000000000 */
[-C--:B------:R-:W-:Y:S02]  /*0840*/  ISETP.GE.AND P4, PT, R13, R0.reuse, PT ;  /* 0x000000000d00720c */ /* 0x080fe40003f86270 */
[-C--:B------:R-:W-:Y:S01]  /*0850*/  ISETP.GE.AND P3, PT, R17, R0.reuse, PT ;  /* 0x000000001100720c */ /* 0x080fe20003f66270 */
[----:B------:R-:W-:Y:S01]  /*0860*/  IMAD.WIDE R16, R15, 0x8, R6 ;  /* 0x000000080f107825 */ /* 0x000fe200078e0206 */
[----:B------:R-:W-:-:S04]  /*0870*/  ISETP.GE.AND P1, PT, R21, R0, PT ;  /* 0x000000001500720c */ /* 0x000fc80003f26270 */
[----:B--2---:R0:W-:Y:S07]  /*0880*/  @!P2 STG.E.64 desc[UR4][R16.64+-0x800], R18 ;  /* 0xfff800121000a986 */ /* 0x0041ee000c101b04 */
[----:B------:R-:W-:Y:S05]  /*0890*/  @P3 BRA `(.L_x_257) ;  /* 0x0000000000083947 */ /* 0x000fea0003800000 */
[----:B0-----:R-:W2:Y:S04]  /*08a0*/  LDG.E.64 R18, desc[UR4][R8.64+-0x8] ;  /* 0xfffff80408127981 */ /* 0x001ea8000c1e1b00 */
[----:B--2---:R1:W-:Y:S02]  /*08b0*/  STG.E.64 desc[UR4][R16.64+-0x400], R18 ;  /* 0xfffc001210007986 */ /* 0x0043e4000c101b04 */
.L_x_257:
[----:B------:R-:W-:Y:S05]  /*08c0*/  BSYNC.RECONVERGENT B0 ;  /* 0x0000000000007941 */ /* 0x000fea0003800200 */
.L_x_256:
[----:B------:R-:W-:Y:S04]  /*08d0*/  BSSY.RECONVERGENT B0, `(.L_x_258) ;  /* 0x0000004000007945 */ /* 0x000fe80003800200 */
[----:B------:R-:W-:Y:S05]  /*08e0*/  @P4 BRA `(.L_x_259) ;  /* 0x0000000000084947 */ /* 0x000fea0003800000 */
[----:B01----:R-:W2:Y:S04]  /*08f0*/  LDG.E.64 R18, desc[UR4][R8.64+-0x8] ;  /* 0xfffff80408127981 */ /* 0x003ea8000c1e1b00 */
[----:B--2---:R2:W-:Y:S02]  /*0900*/  STG.E.64 desc[UR4][R16.64], R18 ;  /* 0x0000001210007986 */ /* 0x0045e4000c101b04 */
.L_x_259:
[----:B------:R-:W-:Y:S05]  /*0910*/  BSYNC.RECONVERGENT B0 ;  /* 0x0000000000007941 */ /* 0x000fea0003800200 */
.L_x_258:
[----:B------:R-:W3:Y:S01]  /*0920*/  @!P1 LDG.E.64 R22, desc[UR4][R8.64+-0x8] ;  /* 0xfffff80408169981 */ /* 0x000ee2000c1e1b00 */
[----:B012---:R-:W-:-:S05]  /*0930*/  VIADD R19, R13, 0x100 ;  /* 0x000001000d137836 */ /* 0x007fca0000000000 */
[-C--:B------:R-:W-:Y:S01]  /*0940*/  ISETP.GE.AND P2, PT, R19, R0.reuse, PT ;  /* 0x000000001300720c */ /* 0x080fe20003f46270 */
[----:B------:R-:W-:Y:S01]  /*0950*/  VIADD R19, R15, 0x200 ;  /* 0x000002000f137836 */ /* 0x000fe20000000000 */
[----:B---3--:R0:W-:Y:S11]  /*0960*/  @!P1 STG.E.64 desc[UR4][R16.64+0x400], R22 ;  /* 0x0004001610009986 */ /* 0x0081f6000c101b04 */
[----:B------:R-:W2:Y:S01]  /*0970*/  @!P2 LDG.E.64 R20, desc[UR4][R8.64+-0x8] ;  /* 0xfffff8040814a981 */ /* 0x000ea2000c1e1b00 */
[----:B------:R-:W-:Y:S01]  /*0980*/  IMAD.WIDE R18, R19, 0x8, R6 ;  /* 0x0000000813127825 */ /* 0x000fe200078e0206 */
[C---:B------:R-:W-:Y:S01]  /*0990*/  IADD3 R27, PT, PT, R13.reuse, 0x280, RZ ;  /* 0x000002800d1b7810 */ /* 0x040fe20007ffe0ff */
[----:B------:R-:W-:Y:S02]  /*09a0*/  BSSY.RECONVERGENT B0, `(.L_x_260) ;  /* 0x000000a000007945 */ /* 0x000fe40003800200 */
[----:B------:R-:W-:Y:S01]  /*09b0*/  VIADD R25, R13, 0x180 ;  /* 0x000001800d197836 */ /* 0x000fe20000000000 */
[----:B------:R-:W-:Y:S01]  /*09c0*/  ISETP.GE.AND P1, PT, R27, R0, PT ;  /* 0x000000001b00720c */ /* 0x000fe20003f26270 */
[----:B------:R-:W-:-:S03]  /*09d0*/  VIADD R29, R13, 0x200 ;  /* 0x000002000d1d7836 */ /* 0x000fc60000000000 */
[-C--:B------:R-:W-:Y:S02]  /*09e0*/  ISETP.GE.AND P3, PT, R25, R0.reuse, PT ;  /* 0x000000001900720c */ /* 0x080fe40003f66270 */
[----:B------:R-:W-:Y:S01]  /*09f0*/  ISETP.GE.AND P4, PT, R29, R0, PT ;  /* 0x000000001d00720c */ /* 0x000fe20003f86270 */
[----:B--2---:R0:W-:Y:S10]  /*0a00*/  @!P2 STG.E.64 desc[UR4][R18.64+-0x800], R20 ;  /* 0xfff800141200a986 */ /* 0x0041f4000c101b04 */
[----:B------:R-:W-:Y:S05]  /*0a10*/  @P3 BRA `(.L_x_261) ;  /* 0x0000000000083947 */ /* 0x000fea0003800000 */
[----:B0-----:R-:W2:Y:S04]  /*0a20*/  LDG.E.64 R16, desc[UR4][R8.64+-0x8] ;  /* 0xfffff80408107981 */ /* 0x001ea8000c1e1b00 */
[----:B--2---:R1:W-:Y:S02]  /*0a30*/  STG.E.64 desc[UR4][R18.64+-0x400], R16 ;  /* 0xfffc001012007986 */ /* 0x0043e4000c101b04 */
.L_x_261:
[----:B------:R-:W-:Y:S05]  /*0a40*/  BSYNC.RECONVERGENT B0 ;  /* 0x0000000000007941 */ /* 0x000fea0003800200 */
.L_x_260:
[----:B------:R-:W-:Y:S04]  /*0a50*/  BSSY.RECONVERGENT B0, `(.L_x_262) ;  /* 0x0000004000007945 */ /* 0x000fe80003800200 */
[----:B------:R-:W-:Y:S05]  /*0a60*/  @P4 BRA `(.L_x_263) ;  /* 0x0000000000084947 */ /* 0x000fea0003800000 */
[----:B01----:R-:W2:Y:S04]  /*0a70*/  LDG.E.64 R16, desc[UR4][R8.64+-0x8] ;  /* 0xfffff80408107981 */ /* 0x003ea8000c1e1b00 */
[----:B--2---:R2:W-:Y:S02]  /*0a80*/  STG.E.64 desc[UR4][R18.64], R16 ;  /* 0x0000001012007986 */ /* 0x0045e4000c101b04 */
.L_x_263:
[----:B------:R-:W-:Y:S05]  /*0a90*/  BSYNC.RECONVERGENT B0 ;  /* 0x0000000000007941 */ /* 0x000fea0003800200 */
.L_x_262:
[----:B0-----:R-:W3:Y:S01]  /*0aa0*/  @!P1 LDG.E.64 R22, desc[UR4][R8.64+-0x8] ;  /* 0xfffff80408169981 */ /* 0x001ee2000c1e1b00 */
[----:B-12---:R-:W-:-:S05]  /*0ab0*/  VIADD R17, R13, 0x300 ;  /* 0x000003000d117836 */ /* 0x006fca0000000000 */
[----:B------:R-:W-:Y:S01]  /*0ac0*/  ISETP.GE.AND P2, PT, R17, R0, PT ;  /* 0x000000001100720c */ /* 0x000fe20003f46270 */
[----:B------:R-:W-:Y:S01]  /*0ad0*/  VIADD R17, R15, 0x400 ;  /* 0x000004000f117836 */ /* 0x000fe20000000000 */
[----:B---3--:R0:W-:Y:S11]  /*0ae0*/  @!P1 STG.E.64 desc[UR4][R18.64+0x400], R22 ;  /* 0x0004001612009986 */ /* 0x0081f6000c101b04 */
[----:B------:R-:W2:Y:S01]  /*0af0*/  @!P2 LDG.E.64 R20, desc[UR4][R8.64+-0x8] ;  /* 0xfffff8040814a981 */ /* 0x000ea2000c1e1b00 */
[----:B------:R-:W-:Y:S01]  /*0b00*/  IMAD.WIDE R16, R17, 0x8, R6 ;  /* 0x0000000811107825 */ /* 0x000fe200078e0206 */
[----:B------:R-:W-:Y:S03]  /*0b10*/  BSSY.RECONVERGENT B0, `(.L_x_264) ;  /* 0x000000b000007945 */ /* 0x000fe60003800200 */
[----:B------:R-:W-:-:S02]  /*0b20*/  VIADD R25, R13, 0x380 ;  /* 0x000003800d197836 */ /* 0x000fc40000000000 */
[C---:B------:R-:W-:Y:S02]  /*0b30*/  VIADD R29, R13.reuse, 0x400 ;  /* 0x000004000d1d7836 */ /* 0x040fe40000000000 */
[----:B------:R-:W-:Y:S01]  /*0b40*/  VIADD R27, R13, 0x480 ;  /* 0x000004800d1b7836 */ /* 0x000fe20000000000 */
[-C--:B------:R-:W-:Y:S02]  /*0b50*/  ISETP.GE.AND P3, PT, R25, R0.reuse, PT ;  /* 0x000000001900720c */ /* 0x080fe40003f66270 */
[-C--:B------:R-:W-:Y:S02]  /*0b60*/  ISETP.GE.AND P4, PT, R29, R0.reuse, PT ;  /* 0x000000001d00720c */ /* 0x080fe40003f86270 */
[----:B------:R-:W-:Y:S01]  /*0b70*/  ISETP.GE.AND P1, PT, R27, R0, PT ;  /* 0x000000001b00720c */ /* 0x000fe20003f26270 */
[----:B--2---:R0:W-:Y:S08]  /*0b80*/  @!P2 STG.E.64 desc[UR4][R16.64+-0x800], R20 ;  /* 0xfff800141000a986 */ /* 0x0041f0000c101b04 */
[----:B------:R-:W-:Y:S05]  /*0b90*/  @P3 BRA `(.L_x_265) ;  /* 0x0000000000083947 */ /* 0x000fea0003800000 */
[----:B0-----:R-:W2:Y:S04]  /*0ba0*/  LDG.E.64 R18, desc[UR4][R8.64+-0x8] ;  /* 0xfffff80408127981 */ /* 0x001ea8000c1e1b00 */
[----:B--2---:R1:W-:Y:S02]  /*0bb0*/  STG.E.64 desc[UR4][R16.64+-0x400], R18 ;  /* 0xfffc001210007986 */ /* 0x0043e4000c101b04 */
.L_x_265:
[----:B------:R-:W-:Y:S05]  /*0bc0*/  BSYNC.RECONVERGENT B0 ;  /* 0x0000000000007941 */ /* 0x000fea0003800200 */
.L_x_264:
[----:B------:R-:W-:Y:S04]  /*0bd0*/  BSSY.RECONVERGENT B0, `(.L_x_266) ;  /* 0x0000004000007945 */ /* 0x000fe80003800200 */
[----:B------:R-:W-:Y:S05]  /*0be0*/  @P4 BRA `(.L_x_267) ;  /* 0x0000000000084947 */ /* 0x000fea0003800000 */
[----:B01----:R-:W2:Y:S04]  /*0bf0*/  LDG.E.64 R18, desc[UR4][R8.64+-0x8] ;  /* 0xfffff80408127981 */ /* 0x003ea8000c1e1b00 */
[----:B--2---:R2:W-:Y:S02]  /*0c00*/  STG.E.64 desc[UR4][R16.64], R18 ;  /* 0x0000001210007986 */ /* 0x0045e4000c101b04 */
.L_x_267:
[----:B------:R-:W-:Y:S05]  /*0c10*/  BSYNC.RECONVERGENT B0 ;  /* 0x0000000000007941 */ /* 0x000fea0003800200 */
.L_x_266:
[----:B0-----:R-:W3:Y:S01]  /*0c20*/  @!P1 LDG.E.64 R22, desc[UR4][R8.64+-0x8] ;  /* 0xfffff80408169981 */ /* 0x001ee2000c1e1b00 */
[----:B-12---:R-:W-:-:S04]  /*0c30*/  IADD3 R19, PT, PT, R13, 0x500, RZ ;  /* 0x000005000d137810 */ /* 0x006fc80007ffe0ff */
[-C--:B------:R-:W-:Y:S01]  /*0c40*/  ISETP.GE.AND P2, PT, R19, R0.reuse, PT ;  /* 0x000000001300720c */ /* 0x080fe20003f46270 */
[----:B------:R-:W-:Y:S02]  /*0c50*/  VIADD R25, R13, 0x580 ;  /* 0x000005800d197836 */ /* 0x000fe40000000000 */
[----:B------:R-:W-:Y:S01]  /*0c60*/  VIADD R19, R15, 0x600 ;  /* 0x000006000f137836 */ /* 0x000fe20000000000 */
[----:B---3--:R0:W-:Y:S09]  /*0c70*/  @!P1 STG.E.64 desc[UR4][R16.64+0x400], R22 ;  /* 0x0004001610009986 */ /* 0x0081f2000c101b04 */
[----:B------:R-:W2:Y:S01]  /*0c80*/  @!P2 LDG.E.64 R20, desc[UR4][R8.64+-0x8] ;  /* 0xfffff8040814a981 */ /* 0x000ea2000c1e1b00 */
[-C--:B------:R-:W-:Y:S01]  /*0c90*/  ISETP.GE.AND P1, PT, R25, R0.reuse, PT ;  /* 0x000000001900720c */ /* 0x080fe20003f26270 */
[----:B------:R-:W-:Y:S01]  /*0ca0*/  IMAD.WIDE R18, R19, 0x8, R6 ;  /* 0x0000000813127825 */ /* 0x000fe200078e0206 */
[----:B------:R-:W-:Y:S03]  /*0cb0*/  BSSY.RECONVERGENT B0, `(.L_x_268) ;  /* 0x0000007000007945 */ /* 0x000fe60003800200 */
[----:B------:R-:W-:Y:S01]  /*0cc0*/  VIADD R27, R13, 0x600 ;  /* 0x000006000d1b7836 */ /* 0x000fe20000000000 */
[----:B--2---:R0:W-:Y:S04]  /*0cd0*/  @!P2 STG.E.64 desc[UR4][R18.64+-0x800], R20 ;  /* 0xfff800141200a986 */ /* 0x0041e8000c101b04 */
[----:B------:R-:W-:-:S03]  /*0ce0*/  ISETP.GE.AND P2, PT, R27, R0, PT ;  /* 0x000000001b00720c */ /* 0x000fc60003f46270 */
[----:B------:R-:W-:Y:S10]  /*0cf0*/  @P1 BRA `(.L_x_269) ;  /* 0x0000000000081947 */ /* 0x000ff40003800000 */
[----:B0-----:R-:W2:Y:S04]  /*0d00*/  LDG.E.64 R16, desc[UR4][R8.64+-0x8] ;  /* 0xfffff80408107981 */ /* 0x001ea8000c1e1b00 */
[----:B--2---:R1:W-:Y:S02]  /*0d10*/  STG.E.64 desc[UR4][R18.64+-0x400], R16 ;  /* 0xfffc001012007986 */ /* 0x0043e4000c101b04 */
.L_x_269:
[----:B------:R-:W-:Y:S05]  /*0d20*/  BSYNC.RECONVERGENT B0 ;  /* 0x0000000000007941 */ /* 0x000fea0003800200 */
.L_x_268:
[----:B------:R-:W-:Y:S04]  /*0d30*/  BSSY.RECONVERGENT B0, `(.L_x_270) ;  /* 0x0000004000007945 */ /* 0x000fe80003800200 */
[----:B------:R-:W-:Y:S05]  /*0d40*/  @P2 BRA `(.L_x_271) ;  /* 0x0000000000082947 */ /* 0x000fea0003800000 */
[----:B01----:R-:W2:Y:S04]  /*0d50*/  LDG.E.64 R16, desc[UR4][R8.64+-0x8] ;  /* 0xfffff80408107981 */ /* 0x003ea8000c1e1b00 */
[----:B--2---:R2:W-:Y:S02]  /*0d60*/  STG.E.64 desc[UR4][R18.64], R16 ;  /* 0x0000001012007986 */ /* 0x0045e4000c101b04 */
.L_x_271:
[----:B------:R-:W-:Y:S05]  /*0d70*/  BSYNC.RECONVERGENT B0 ;  /* 0x0000000000007941 */ /* 0x000fea0003800200 */
.L_x_270:
[----:B012---:R-:W-:-:S05]  /*0d80*/  VIADD R17, R13, 0x680 ;  /* 0x000006800d117836 */ /* 0x007fca0000000000 */
[----:B------:R-:W-:-:S13]  /*0d90*/  ISETP.GE.AND P1, PT, R17, R0, PT ;  /* 0x000000001100720c */ /* 0x000fda0003f26270 */
[----:B------:R-:W2:Y:S01]  /*0da0*/  @!P1 LDG.E.64 R16, desc[UR4][R8.64+-0x8] ;  /* 0xfffff80408109981 */ /* 0x000ea2000c1e1b00 */
[----:B------:R-:W-:Y:S01]  /*0db0*/  VIADD R11, R11, 0x10 ;  /* 0x000000100b0b7836 */ /* 0x000fe20000000000 */
[----:B------:R-:W-:Y:S01]  /*0dc0*/  IADD3 R13, PT, PT, R13, 0x800, RZ ;  /* 0x000008000d0d7810 */ /* 0x000fe20007ffe0ff */
[----:B------:R-:W-:Y:S01]  /*0dd0*/  VIADD R15, R15, 0x800 ;  /* 0x000008000f0f7836 */ /* 0x000fe20000000000 */
[----:B--2---:R0:W-:Y:S02]  /*0de0*/  @!P1 STG.E.64 desc[UR4][R18.64+0x400], R16 ;  /* 0x0004001012009986 */ /* 0x0041e4000c101b04 */
[----:B------:R-:W-:-:S13]  /*0df0*/  ISETP.GE.AND P1, PT, R11, -0xc, PT ;  /* 0xfffffff40b00780c */ /* 0x000fda0003f26270 */
[----:B0-----:R-:W-:Y:S05]  /*0e00*/  @!P1 BRA `(.L_x_272) ;  /* 0xfffffff800749947 */ /* 0x001fea000383ffff */
.L_x_255:
[----:B------:R-:W-:-:S05]  /*0e10*/  IMAD.MOV R12, RZ, RZ, -R11 ;  /* 0x000000ffff0c7224 */ /* 0x000fca00078e0a0b */
[----:B------:R-:W-:-:S13]  /*0e20*/  ISETP.GT.AND P1, PT, R12, 0x4, PT ;  /* 0x000000040c00780c */ /* 0x000fda0003f24270 */
[----:B------:R-:W-:Y:S05]  /*0e30*/  @!P1 BRA `(.L_x_273) ;  /* 0x0000000000d89947 */ /* 0x000fea0003800000 */
        /* <DEDUP_REMOVED lines=14> */
.L_x_275:
[----:B------:R-:W-:Y:S05]  /*0f20*/  BSYNC.RECONVERGENT B0 ;  /* 0x0000000000007941 */ /* 0x000fea0003800200 */
.L_x_274:
[----:B------:R-:W-:Y:S04]  /*0f30*/  BSSY.RECONVERGENT B0, `(.L_x_276) ;  /* 0x0000004000007945 */ /* 0x000fe80003800200 */
[----:B------:R-:W-:Y:S05]  /*0f40*/  @P2 BRA `(.L_x_277) ;  /* 0x0000000000082947 */ /* 0x000fea0003800000 */
[----:B01----:R-:W2:Y:S04]  /*0f50*/  LDG.E.64 R18, desc[UR4][R8.64+-0x8] ;  /* 0xfffff80408127981 */ /* 0x003ea8000c1e1b00 */
[----:B--2---:R2:W-:Y:S02]  /*0f60*/  STG.E.64 desc[UR4][R16.64], R18 ;  /* 0x0000001210007986 */ /* 0x0045e4000c101b04 */
.L_x_277:
[----:B------:R-:W-:Y:S05]  /*0f70*/  BSYNC.RECONVERGENT B0 ;  /* 0x0000000000007941 */ /* 0x000fea0003800200 */
.L_x_276:
[----:B------:R-:W3:Y:S01]  /*0f80*/  @!P3 LDG.E.64 R20, desc[UR4][R8.64+-0x8] ;  /* 0xfffff8040814b981 */ /* 0x000ee2000c1e1b00 */
[----:B012---:R-:W-:-:S05]  /*0f90*/  VIADD R19, R13, 0x100 ;  /* 0x000001000d137836 */ /* 0x007fca0000000000 */
[-C--:B------:R-:W-:Y:S01]  /*0fa0*/  ISETP.GE.AND P1, PT, R19, R0.reuse, PT ;  /* 0x000000001300720c */ /* 0x080fe20003f26270 */
[----:B------:R-:W-:Y:S01]  /*0fb0*/  VIADD R25, R13, 0x200 ;  /* 0x000002000d197836 */ /* 0x000fe20000000000 */
[----:B---3--:R0:W-:Y:S11]  /*0fc0*/  @!P3 STG.E.64 desc[UR4][R16.64+0x400], R20 ;  /* 0x000400141000b986 */ /* 0x0081f6000c101b04 */
[----:B------:R-:W2:Y:S01]  /*0fd0*/  @!P1 LDG.E.64 R18, desc[UR4][R8.64+-0x8] ;  /* 0xfffff80408129981 */ /* 0x000ea2000c1e1b00 */
[----:B------:R-:W-:Y:S01]  /*0fe0*/  IADD3 R13, PT, PT, R25, -0x80, RZ ;  /* 0xffffff80190d7810 */ /* 0x000fe20007ffe0ff */
[----:B------:R-:W-:Y:S01]  /*0ff0*/  VIADD R27, R15, 0x200 ;  /* 0x000002000f1b7836 */ /* 0x000fe20000000000 */
[----:B------:R-:W-:Y:S01]  /*1000*/  BSSY.RECONVERGENT B0, `(.L_x_278) ;  /* 0x000000d000007945 */ /* 0x000fe20003800200 */
[----:B------:R-:W-:Y:S01]  /*1010*/  VIADD R23, R25, 0x80 ;  /* 0x0000008019177836 */ /* 0x000fe20000000000 */
[----:B------:R-:W-:Y:S01]  /*1020*/  ISETP.GE.AND P2, PT, R13, R0, PT ;  /* 0x000000000d00720c */ /* 0x000fe20003f46270 */
[----:B------:R-:W-:Y:S01]  /*1030*/  IMAD.WIDE R12, R27, 0x8, R6 ;  /* 0x000000081b0c7825 */ /* 0x000fe200078e0206 */
[----:B------:R-:W-:-:S02]  /*1040*/  PLOP3.LUT P0, PT, PT, PT, PT, 0x8, 0x80 ;  /* 0x000000000080781c */ /* 0x000fc40003f0e170 */
[-C--:B------:R-:W-:Y:S01]  /*1050*/  ISETP.GE.AND P4, PT, R23, R0.reuse, PT ;  /* 0x000000001700720c */ /* 0x080fe20003f86270 */
[----:B------:R-:W-:Y:S01]  /*1060*/  VIADD R11, R11, 0x4 ;  /* 0x000000040b0b7836 */ /* 0x000fe20000000000 */
[----:B------:R-:W-:-:S03]  /*1070*/  ISETP.GE.AND P3, PT, R25, R0, PT ;  /* 0x000000001900720c */ /* 0x000fc60003f66270 */
[----:B------:R-:W-:Y:S01]  /*1080*/  VIADD R11, R11, 0x4 ;  /* 0x000000040b0b7836 */ /* 0x000fe20000000000 */
[----:B--2---:R0:W-:Y:S03]  /*1090*/  @!P1 STG.E.64 desc[UR4][R12.64+-0x800], R18 ;  /* 0xfff800120c009986 */ /* 0x0041e6000c101b04 */
[----:B------:R-:W-:Y:S06]  /*10a0*/  @P2 BRA `(.L_x_279) ;  /* 0x0000000000082947 */ /* 0x000fec0003800000 */
[----:B------:R-:W2:Y:S04]  /*10b0*/  LDG.E.64 R14, desc[UR4][R8.64+-0x8] ;  /* 0xfffff804080e7981 */ /* 0x000ea8000c1e1b00 */
[----:B--2---:R1:W-:Y:S02]  /*10c0*/  STG.E.64 desc[UR4][R12.64+-0x400], R14 ;  /* 0xfffc000e0c007986 */ /* 0x0043e4000c101b04 */
.L_x_279:
[----:B------:R-:W-:Y:S05]  /*10d0*/  BSYNC.RECONVERGENT B0 ;  /* 0x0000000000007941 */ /* 0x000fea0003800200 */
.L_x_278:
[----:B------:R-:W-:Y:S04]  /*10e0*/  BSSY.RECONVERGENT B0, `(.L_x_280) ;  /* 0x0000004000007945 */ /* 0x000fe80003800200 */
[----:B------:R-:W-:Y:S05]  /*10f0*/  @P3 BRA `(.L_x_281) ;  /* 0x0000000000083947 */ /* 0x000fea0003800000 */
[----:B-1----:R-:W2:Y:S04]  /*1100*/  LDG.E.64 R14, desc[UR4][R8.64+-0x8] ;  /* 0xfffff804080e7981 */ /* 0x002ea8000c1e1b00 */
[----:B--2---:R2:W-:Y:S02]  /*1110*/  STG.E.64 desc[UR4][R12.64], R14 ;  /* 0x0000000e0c007986 */ /* 0x0045e4000c101b04 */
.L_x_281:
[----:B------:R-:W-:Y:S05]  /*1120*/  BSYNC.RECONVERGENT B0 ;  /* 0x0000000000007941 */ /* 0x000fea0003800200 */
.L_x_280:
[----:B------:R-:W-:Y:S04]  /*1130*/  BSSY.RECONVERGENT B0, `(.L_x_282) ;  /* 0x0000004000007945 */ /* 0x000fe80003800200 */
[----:B------:R-:W-:Y:S05]  /*1140*/  @P4 BRA `(.L_x_283) ;  /* 0x0000000000084947 */ /* 0x000fea0003800000 */
[----:B-12---:R-:W2:Y:S04]  /*1150*/  LDG.E.64 R14, desc[UR4][R8.64+-0x8] ;  /* 0xfffff804080e7981 */ /* 0x006ea8000c1e1b00 */
[----:B--2---:R3:W-:Y:S02]  /*1160*/  STG.E.64 desc[UR4][R12.64+0x400], R14 ;  /* 0x0004000e0c007986 */ /* 0x0047e4000c101b04 */
.L_x_283:
[----:B------:R-:W-:Y:S05]  /*1170*/  BSYNC.RECONVERGENT B0 ;  /* 0x0000000000007941 */ /* 0x000fea0003800200 */
.L_x_282:
[----:B0123--:R-:W-:Y:S02]  /*1180*/  VIADD R13, R25, 0x200 ;  /* 0x00000200190d7836 */ /* 0x00ffe40000000000 */
[----:B------:R-:W-:-:S07]  /*1190*/  VIADD R15, R27, 0x200 ;  /* 0x000002001b0f7836 */ /* 0x000fce0000000000 */
.L_x_273:
[----:B------:R-:W-:-:S13]  /*11a0*/  ISETP.EQ.AND P1, PT, R11, RZ, PT ;  /* 0x000000ff0b00720c */ /* 0x000fda0003f22270 */
[----:B------:R-:W-:Y:S05]  /*11b0*/  @!P0 BRA P1, `(.L_x_249) ;  /* 0x00000000006c8947 */ /* 0x000fea0000800000 */
.L_x_254:
[----:B------:R-:W-:-:S04]  /*11c0*/  IADD3 R17, PT, PT, R13, -0x100, RZ ;  /* 0xffffff000d117810 */ /* 0x000fc80007ffe0ff */
[----:B------:R-:W-:-:S13]  /*11d0*/  ISETP.GE.AND P0, PT, R17, R0, PT ;  /* 0x000000001100720c */ /* 0x000fda0003f06270 */
[----:B------:R-:W2:Y:S01]  /*11e0*/  @!P0 LDG.E.64 R18, desc[UR4][R8.64+-0x8] ;  /* 0xfffff80408128981 */ /* 0x000ea2000c1e1b00 */
[----:B------:R-:W-:Y:S01]  /*11f0*/  IMAD.WIDE R16, R15, 0x8, R6 ;  /* 0x000000080f107825 */ /* 0x000fe200078e0206 */
[----:B------:R-:W-:Y:S01]  /*1200*/  BSSY.RECONVERGENT B0, `(.L_x_284) ;  /* 0x0000008000007945 */ /* 0x000fe20003800200 */
[CC--:B------:R-:W-:Y:S02]  /*1210*/  ISETP.GE.AND P1, PT, R13.reuse, R0.reuse, PT ;  /* 0x000000000d00720c */ /* 0x0c0fe40003f26270 */
[----:B------:R-:W-:Y:S01]  /*1220*/  VIADD R21, R13, 0xffffff80 ;  /* 0xffffff800d157836 */ /* 0x000fe20000000000 */
[----:B--2---:R0:W-:Y:S04]  /*1230*/  @!P0 STG.E.64 desc[UR4][R16.64+-0x800], R18 ;  /* 0xfff8001210008986 */ /* 0x0041e8000c101b04 */
[----:B------:R-:W-:-:S13]  /*1240*/  ISETP.GE.AND P0, PT, R21, R0, PT ;  /* 0x000000001500720c */ /* 0x000fda0003f06270 */
[----:B0-----:R-:W-:Y:S05]  /*1250*/  @P0 BRA `(.L_x_285) ;  /* 0x0000000000080947 */ /* 0x001fea0003800000 */
[----:B------:R-:W2:Y:S04]  /*1260*/  LDG.E.64 R18, desc[UR4][R8.64+-0x8] ;  /* 0xfffff80408127981 */ /* 0x000ea8000c1e1b00 */
[----:B--2---:R0:W-:Y:S02]  /*1270*/  STG.E.64 desc[UR4][R16.64+-0x400], R18 ;  /* 0xfffc001210007986 */ /* 0x0041e4000c101b04 */
.L_x_285:
[----:B------:R-:W-:Y:S05]  /*1280*/  BSYNC.RECONVERGENT B0 ;  /* 0x0000000000007941 */ /* 0x000fea0003800200 */
.L_x_284:
[----:B------:R-:W-:Y:S04]  /*1290*/  BSSY.RECONVERGENT B0, `(.L_x_286) ;  /* 0x0000004000007945 */ /* 0x000fe80003800200 */
[----:B------:R-:W-:Y:S05]  /*12a0*/  @P1 BRA `(.L_x_287) ;  /* 0x0000000000081947 */ /* 0x000fea0003800000 */
[----:B0-----:R-:W2:Y:S04]  /*12b0*/  LDG.E.64 R18, desc[UR4][R8.64+-0x8] ;  /* 0xfffff80408127981 */ /* 0x001ea8000c1e1b00 */
[----:B--2---:R1:W-:Y:S02]  /*12c0*/  STG.E.64 desc[UR4][R16.64], R18 ;  /* 0x0000001210007986 */ /* 0x0043e4000c101b04 */
.L_x_287:
[----:B------:R-:W-:Y:S05]  /*12d0*/  BSYNC.RECONVERGENT B0 ;  /* 0x0000000000007941 */ /* 0x000fea0003800200 */
.L_x_286:
[----:B01----:R-:W-:-:S05]  /*12e0*/  VIADD R19, R13, 0x80 ;  /* 0x000000800d137836 */ /* 0x003fca0000000000 */
[----:B------:R-:W-:-:S13]  /*12f0*/  ISETP.GE.AND P0, PT, R19, R0, PT ;  /* 0x000000001300720c */ /* 0x000fda0003f06270 */
[----:B------:R-:W2:Y:S01]  /*1300*/  @!P0 LDG.E.64 R18, desc[UR4][R8.64+-0x8] ;  /* 0xfffff80408128981 */ /* 0x000ea2000c1e1b00 */
[----:B------:R-:W-:Y:S02]  /*1310*/  VIADD R11, R11, 0x4 ;  /* 0x000000040b0b7836 */ /* 0x000fe40000000000 */
[----:B------:R-:W-:Y:S02]  /*1320*/  VIADD R15, R15, 0x200 ;  /* 0x000002000f0f7836 */ /* 0x000fe40000000000 */
[----:B------:R-:W-:Y:S01]  /*1330*/  VIADD R13, R13, 0x200 ;  /* 0x000002000d0d7836 */ /* 0x000fe20000000000 */
[----:B--2---:R1:W-:Y:S01]  /*1340*/  @!P0 STG.E.64 desc[UR4][R16.64+0x400], R18 ;  /* 0x0004001210008986 */ /* 0x0043e2000c101b04 */
[----:B------:R-:W-:-:S13]  /*1350*/  ISETP.NE.AND P0, PT, R11, RZ, PT ;  /* 0x000000ff0b00720c */ /* 0x000fda0003f05270 */
[----:B-1----:R-:W-:Y:S05]  /*1360*/  @P0 BRA `(.L_x_254) ;  /* 0xfffffffc00940947 */ /* 0x002fea000383ffff */
.L_x_249:
[----:B------:R-:W-:-:S13]  /*1370*/  ISETP.NE.AND P0, PT, R4, RZ, PT ;  /* 0x000000ff0400720c */ /* 0x000fda0003f05270 */
[----:B------:R-:W-:Y:S05]  /*1380*/  @!P0 EXIT ;  /* 0x000000000000894d */ /* 0x000fea0003800000 */
[----:B------:R-:W-:Y:S01]  /*1390*/  IMAD R11, R10, 0x80, R5 ;  /* 0x000000800a0b7824 */ /* 0x000fe200078e0205 */
[----:B------:R-:W-:-:S07]  /*13a0*/  IADD3 R10, PT, PT, -R4, RZ, RZ ;  /* 0x000000ff040a7210 */ /* 0x000fce0007ffe1ff */
.L_x_288:
[----:B------:R-:W-:-:S13]  /*13b0*/  ISETP.GE.AND P0, PT, R11, R0, PT ;  /* 0x000000000b00720c */ /* 0x000fda0003f06270 */
[----:B------:R-:W2:Y:S01]  /*13c0*/  @!P0 LDG.E.64 R4, desc[UR4][R8.64+-0x8] ;  /* 0xfffff80408048981 */ /* 0x000ea2000c1e1b00 */
[----:B------:R-:W-:-:S04]  /*13d0*/  @!P0 IMAD.WIDE R6, R11, 0x8, R2 ;  /* 0x000000080b068825 */ /* 0x000fc800078e0202 */
[----:B------:R-:W-:Y:S02]  /*13e0*/  VIADD R10, R10, 0x1 ;  /* 0x000000010a0a7836 */ /* 0x000fe40000000000 */
[----:B------:R-:W-:Y:S01]  /*13f0*/  VIADD R11, R11, 0x80 ;  /* 0x000000800b0b7836 */ /* 0x000fe20000000000 */
[----:B--2---:R1:W-:Y:S02]  /*1400*/  @!P0 STG.E.64 desc[UR4][R6.64], R4 ;  /* 0x0000000406008986 */ /* 0x0043e4000c101b04 */
[----:B------:R-:W-:-:S13]  /*1410*/  ISETP.NE.AND P0, PT, R10, RZ, PT ;  /* 0x000000ff0a00720c */ /* 0x000fda0003f05270 */
[----:B-1----:R-:W-:Y:S05]  /*1420*/  @P0 BRA `(.L_x_288) ;  /* 0xfffffffc00e00947 */ /* 0x002fea000383ffff */
[----:B------:R-:W-:Y:S05]  /*1430*/  EXIT ;  /* 0x000000000000794d */ /* 0x000fea0003800000 */
.L_x_242:
[----:B------:R-:W-:-:S13]  /*1440*/  ISETP.GE.AND P0, PT, R11, 0x1, PT ;  /* 0x000000010b00780c */ /* 0x000fda0003f06270 */
[----:B------:R-:W-:Y:S05]  /*1450*/  @!P0 EXIT ;  /* 0x000000000000894d */ /* 0x000fea0003800000 */
[----:B------:R-:W0:Y:S02]  /*1460*/  LDC R9, c[0x0][0x3a8] ;  /* 0x0000ea00ff097b82 */ /* 0x000e240000000800 */
[----:B0-----:R-:W-:-:S13]  /*1470*/  ISETP.GE.AND P0, PT, R9, 0x2, PT ;  /* 0x000000020900780c */ /* 0x001fda0003f06270 */
[----:B------:R-:W-:Y:S05]  /*1480*/  @!P0 BRA `(.L_x_289) ;  /* 0x0000000000848947 */ /* 0x000fea0003800000 */
[----:B------:R-:W-:-:S07]  /*1490*/  IMAD.MOV.U32 R0, RZ, RZ, RZ ;  /* 0x000000ffff007224 */ /* 0x000fce00078e00ff */
.L_x_292:
[----:B0-----:R-:W-:Y:S01]  /*14a0*/  IMAD R9, R0, 0x80, R5 ;  /* 0x0000008000097824 */ /* 0x001fe200078e0205 */
[----:B------:R-:W0:Y:S01]  /*14b0*/  LDCU.64 UR6, c[0x0][0x390] ;  /* 0x00007200ff0677ac */ /* 0x000e220008000a00 */
[----:B------:R-:W1:Y:S02]  /*14c0*/  LDC.64 R10, c[0x0][0x398] ;  /* 0x0000e600ff0a7b82 */ /* 0x000e640000000a00 */
[----:B------:R-:W-:-:S05]  /*14d0*/  IMAD.WIDE R14, R9, 0x8, R6 ;  /* 0x00000008090e7825 */ /* 0x000fca00078e0206 */
[----:B------:R-:W0:Y:S01]  /*14e0*/  LDG.E.64 R12, desc[UR4][R14.64] ;  /* 0x000000040e0c7981 */ /* 0x000e22000c1e1b00 */
[----:B------:R-:W2:Y:S01]  /*14f0*/  LDCU UR8, c[0x0][0x3a8] ;  /* 0x00007500ff0877ac */ /* 0x000ea20008000800 */
[----:B------:R-:W-:Y:S01]  /*1500*/  BSSY.RECONVERGENT B0, `(.L_x_290) ;  /* 0x000000f000007945 */ /* 0x000fe20003800200 */
[----:B------:R-:W-:Y:S02]  /*1510*/  IMAD.MOV.U32 R4, RZ, RZ, RZ ;  /* 0x000000ffff047224 */ /* 0x000fe400078e00ff */
[----:B--2---:R-:W-:Y:S01]  /*1520*/  IMAD.U32 R17, RZ, RZ, UR8 ;  /* 0x00000008ff117e24 */ /* 0x004fe2000f8e00ff */
[----:B01----:R-:W-:-:S11]  /*1530*/  DMUL R12, R12, UR6 ;  /* 0x000000060c0c7c28 */ /* 0x003fd60008000000 */
.L_x_291:
[----:B------:R-:W-:-:S04]  /*1540*/  IADD3 R8, PT, PT, R17, R4, RZ ;  /* 0x0000000411087210 */ /* 0x000fc80007ffe0ff */
        /* <DEDUP_REMOVED lines=11> */
.L_x_290:
[----:B------:R-:W0:Y:S01]  /*1600*/  LDC.64 R10, c[0x0][0x3a0] ;  /* 0x0000e800ff0a7b82 */ /* 0x000e220000000a00 */
[----:B------:R-:W1:Y:S01]  /*1610*/  LDCU UR6, c[0x0][0x388] ;  /* 0x00007100ff0677ac */ /* 0x000e620008000800 */
[----:B0-----:R-:W-:-:S06]  /*1620*/  IMAD.WIDE.U32 R10, R17, 0x8, R10 ;  /* 0x00000008110a7825 */ /* 0x001fcc00078e000a */
[----:B------:R-:W2:Y:S01]  /*1630*/  LDG.E.64 R10, desc[UR4][R10.64+-0x8] ;  /* 0xfffff8040a0a7981 */ /* 0x000ea2000c1e1b00 */
[----:B------:R-:W-:Y:S02]  /*1640*/  VIADD R0, R0, 0x1 ;  /* 0x0000000100007836 */ /* 0x000fe40000000000 */
[----:B------:R-:W-:-:S03]  /*1650*/  IMAD.WIDE R8, R9, 0x8, R2 ;  /* 0x0000000809087825 */ /* 0x000fc600078e0202 */
[----:B-1----:R-:W-:Y:S02]  /*1660*/  ISETP.NE.AND P0, PT, R0, UR6, PT ;  /* 0x0000000600007c0c */ /* 0x002fe4000bf05270 */
[----:B--2---:R0:W-:Y:S11]  /*1670*/  STG.E.64 desc[UR4][R8.64], R10 ;  /* 0x0000000a08007986 */ /* 0x0041f6000c101b04 */
[----:B------:R-:W-:Y:S05]  /*1680*/  @!P0 EXIT ;  /* 0x000000000000894d */ /* 0x000fea0003800000 */
[----:B------:R-:W-:Y:S05]  /*1690*/  BRA `(.L_x_292) ;  /* 0xfffffffc00807947 */ /* 0x000fea000383ffff */
.L_x_289:
[----:B------:R-:W0:Y:S01]  /*16a0*/  LDC.64 R6, c[0x0][0x3a0] ;  /* 0x0000e800ff067b82 */ /* 0x000e220000000a00 */
[C---:B------:R-:W-:Y:S01]  /*16b0*/  ISETP.GE.U32.AND P1, PT, R11.reuse, 0x10, PT ;  /* 0x000000100b00780c */ /* 0x040fe20003f26070 */
[----:B------:R-:W-:Y:S01]  /*16c0*/  IMAD.MOV.U32 R0, RZ, RZ, RZ ;  /* 0x000000ffff007224 */ /* 0x000fe200078e00ff */
[----:B------:R-:W-:-:S04]  /*16d0*/  LOP3.LUT R10, R11, 0xf, RZ, 0xc0, !PT ;  /* 0x0000000f0b0a7812 */ /* 0x000fc800078ec0ff */
[----:B------:R-:W-:Y:S01]  /*16e0*/  ISETP.NE.AND P0, PT, R10, RZ, PT ;  /* 0x000000ff0a00720c */ /* 0x000fe20003f05270 */
[----:B0-----:R-:W-:-:S06]  /*16f0*/  IMAD.WIDE R6, R9, 0x8, R6 ;  /* 0x0000000809067825 */ /* 0x001fcc00078e0206 */
[----:B------:R-:W-:Y:S06]  /*1700*/  @!P1 BRA `(.L_x_293) ;  /* 0x00000000009c9947 */ /* 0x000fec0003800000 */
[----:B------:R-:W-:Y:S01]  /*1710*/  IMAD.WIDE.U32 R8, R5, 0x8, R2 ;  /* 0x0000000805087825 */ /* 0x000fe200078e0002 */
[----:B------:R-:W-:Y:S02]  /*1720*/  LOP3.LUT R0, R11, 0x7ffffff0, RZ, 0xc0, !PT ;  /* 0x7ffffff00b007812 */ /* 0x000fe400078ec0ff */
[----:B------:R-:W-:Y:S01]  /*1730*/  IADD3 R12, P1, PT, R2, 0xc00, RZ ;  /* 0x00000c00020c7810 */ /* 0x000fe20007f3e0ff */
[----:B------:R-:W-:Y:S01]  /*1740*/  VIADD R15, R5, 0x480 ;  /* 0x00000480050f7836 */ /* 0x000fe20000000000 */
[----:B------:R-:W-:Y:S01]  /*1750*/  IADD3 R8, P2, PT, R8, 0x1000, RZ ;  /* 0x0000100008087810 */ /* 0x000fe20007f5e0ff */
[----:B------:R-:W-:Y:S01]  /*1760*/  IMAD.MOV R4, RZ, RZ, -R0 ;  /* 0x000000ffff047224 */ /* 0x000fe200078e0a00 */
[----:B------:R-:W-:-:S03]  /*1770*/  IADD3.X R13, PT, PT, RZ, R3, RZ, P1, !PT ;  /* 0x00000003ff0d7210 */ /* 0x000fc60000ffe4ff */
[----:B------:R-:W-:-:S08]  /*1780*/  IMAD.X R9, RZ, RZ, R9, P2 ;  /* 0x000000ffff097224 */ /* 0x000fd000010e0609 */
.L_x_294:
[----:B----4-:R-:W2:Y:S04]  /*1790*/  LDG.E.64 R16, desc[UR4][R6.64+-0x8] ;  /* 0xfffff80406107981 */ /* 0x010ea8000c1e1b00 */
[----:B--2---:R-:W-:Y:S04]  /*17a0*/  STG.E.64 desc[UR4][R8.64+-0x1000], R16 ;  /* 0xfff0001008007986 */ /* 0x004fe8000c101b04 */
[----:B------:R0:W-:Y:S04]  /*17b0*/  STG.E.64 desc[UR4][R8.64+-0xc00], R16 ;  /* 0xfff4001008007986 */ /* 0x0001e8000c101b04 */
[----:B------:R-:W2:Y:S04]  /*17c0*/  LDG.E.64 R18, desc[UR4][R6.64+-0x8] ;  /* 0xfffff80406127981 */ /* 0x000ea8000c1e1b00 */
[----:B--2---:R-:W-:Y:S04]  /*17d0*/  STG.E.64 desc[UR4][R8.64+-0x800], R18 ;  /* 0xfff8001208007986 */ /* 0x004fe8000c101b04 */
[----:B------:R1:W-:Y:S04]  /*17e0*/  STG.E.64 desc[UR4][R8.64+-0x400], R18 ;  /* 0xfffc001208007986 */ /* 0x0003e8000c101b04 */
[----:B------:R-:W2:Y:S04]  /*17f0*/  LDG.E.64 R20, desc[UR4][R6.64+-0x8] ;  /* 0xfffff80406147981 */ /* 0x000ea8000c1e1b00 */
[----:B--2---:R-:W-:Y:S04]  /*1800*/  STG.E.64 desc[UR4][R8.64], R20 ;  /* 0x0000001408007986 */ /* 0x004fe8000c101b04 */
[----:B------:R2:W-:Y:S04]  /*1810*/  STG.E.64 desc[UR4][R8.64+0x400], R20 ;  /* 0x0004001408007986 */ /* 0x0005e8000c101b04 */
[----:B------:R-:W3:Y:S01]  /*1820*/  LDG.E.64 R22, desc[UR4][R6.64+-0x8] ;  /* 0xfffff80406167981 */ /* 0x000ee2000c1e1b00 */
[----:B0-----:R-:W-:-:S03]  /*1830*/  IMAD.WIDE R16, R15, 0x8, R12 ;  /* 0x000000080f107825 */ /* 0x001fc600078e020c */
[----:B---3--:R-:W-:Y:S04]  /*1840*/  STG.E.64 desc[UR4][R8.64+0x800], R22 ;  /* 0x0008001608007986 */ /* 0x008fe8000c101b04 */
[----:B------:R0:W-:Y:S04]  /*1850*/  STG.E.64 desc[UR4][R8.64+0xc00], R22 ;  /* 0x000c001608007986 */ /* 0x0001e8000c101b04 */
[----:B------:R-:W3:Y:S04]  /*1860*/  LDG.E.64 R24, desc[UR4][R6.64+-0x8] ;  /* 0xfffff80406187981 */ /* 0x000ee8000c1e1b00 */
[----:B---3--:R3:W-:Y:S04]  /*1870*/  STG.E.64 desc[UR4][R8.64+0x1000], R24 ;  /* 0x0010001808007986 */ /* 0x0087e8000c101b04 */
[----:B------:R4:W-:Y:S04]  /*1880*/  STG.E.64 desc[UR4][R16.64+-0xc00], R24 ;  /* 0xfff4001810007986 */ /* 0x0009e8000c101b04 */
[----:B-1----:R-:W5:Y:S04]  /*1890*/  LDG.E.64 R18, desc[UR4][R6.64+-0x8] ;  /* 0xfffff80406127981 */ /* 0x002f68000c1e1b00 */
[----:B-----5:R4:W-:Y:S04]  /*18a0*/  STG.E.64 desc[UR4][R16.64+-0x800], R18 ;  /* 0xfff8001210007986 */ /* 0x0209e8000c101b04 */
[----:B------:R4:W-:Y:S04]  /*18b0*/  STG.E.64 desc[UR4][R16.64+-0x400], R18 ;  /* 0xfffc001210007986 */ /* 0x0009e8000c101b04 */
[----:B--2---:R-:W2:Y:S04]  /*18c0*/  LDG.E.64 R20, desc[UR4][R6.64+-0x8] ;  /* 0xfffff80406147981 */ /* 0x004ea8000c1e1b00 */
[----:B--2---:R4:W-:Y:S04]  /*18d0*/  STG.E.64 desc[UR4][R16.64], R20 ;  /* 0x0000001410007986 */ /* 0x0049e8000c101b04 */
[----:B------:R4:W-:Y:S04]  /*18e0*/  STG.E.64 desc[UR4][R16.64+0x400], R20 ;  /* 0x0004001410007986 */ /* 0x0009e8000c101b04 */
[----:B0-----:R-:W2:Y:S01]  /*18f0*/  LDG.E.64 R22, desc[UR4][R6.64+-0x8] ;  /* 0xfffff80406167981 */ /* 0x001ea2000c1e1b00 */
[----:B------:R-:W-:Y:S01]  /*1900*/  VIADD R4, R4, 0x10 ;  /* 0x0000001004047836 */ /* 0x000fe20000000000 */
[----:B---3--:R-:W-:Y:S01]  /*1910*/  IADD3 R8, P2, PT, R8, 0x4000, RZ ;  /* 0x0000400008087810 */ /* 0x008fe20007f5e0ff */
[----:B------:R-:W-:-:S03]  /*1920*/  VIADD R15, R15, 0x800 ;  /* 0x000008000f0f7836 */ /* 0x000fc60000000000 */
[----:B------:R-:W-:Y:S01]  /*1930*/  ISETP.NE.AND P1, PT, R4, RZ, PT ;  /* 0x000000ff0400720c */ /* 0x000fe20003f25270 */
[----:B------:R-:W-:Y:S01]  /*1940*/  IMAD.X R9, RZ, RZ, R9, P2 ;  /* 0x000000ffff097224 */ /* 0x000fe200010e0609 */
[----:B--2---:R4:W-:Y:S04]  /*1950*/  STG.E.64 desc[UR4][R16.64+0x800], R22 ;  /* 0x0008001610007986 */ /* 0x0049e8000c101b04 */
[----:B------:R4:W-:Y:S07]  /*1960*/  STG.E.64 desc[UR4][R16.64+0xc00], R22 ;  /* 0x000c001610007986 */ /* 0x0009ee000c101b04 */
[----:B------:R-:W-:Y:S05]  /*1970*/  @P1 BRA `(.L_x_294) ;  /* 0xfffffffc00841947 */ /* 0x000fea000383ffff */
.L_x_293:
[----:B------:R-:W-:Y:S05]  /*1980*/  @!P0 EXIT ;  /* 0x000000000000894d */ /* 0x000fea0003800000 */
[----:B------:R-:W-:Y:S02]  /*1990*/  ISETP.GE.U32.AND P0, PT, R10, 0x8, PT ;  /* 0x000000080a00780c */ /* 0x000fe40003f06070 */
[----:B----4-:R-:W-:-:S04]  /*19a0*/  LOP3.LUT R20, R11, 0x7, RZ, 0xc0, !PT ;  /* 0x000000070b147812 */ /* 0x010fc800078ec0ff */
[----:B------:R-:W-:-:S07]  /*19b0*/  ISETP.NE.AND P1, PT, R20, RZ, PT ;  /* 0x000000ff1400720c */ /* 0x000fce0003f25270 */
[----:B------:R-:W-:Y:S06]  /*19c0*/  @!P0 BRA `(.L_x_295) ;  /* 0x00000000003c8947 */ /* 0x000fec0003800000 */
[----:B------:R-:W2:Y:S01]  /*19d0*/  LDG.E.64 R8, desc[UR4][R6.64+-0x8] ;  /* 0xfffff80406087981 */ /* 0x000ea2000c1e1b00 */
[----:B------:R-:W-:-:S04]  /*19e0*/  IMAD R13, R0, 0x80, R5 ;  /* 0x00000080000d7824 */ /* 0x000fc800078e0205 */
[----:B------:R-:W-:-:S05]  /*19f0*/  IMAD.WIDE R12, R13, 0x8, R2 ;  /* 0x000000080d0c7825 */ /* 0x000fca00078e0202 */
[----:B--2---:R0:W-:Y:S04]  /*1a00*/  STG.E.64 desc[UR4][R12.64], R8 ;  /* 0x000000080c007986 */ /* 0x0041e8000c101b04 */
[----:B------:R0:W-:Y:S04]  /*1a10*/  STG.E.64 desc[UR4][R12.64+0x400], R8 ;  /* 0x000400080c007986 */ /* 0x0001e8000c101b04 */
[----:B------:R-:W2:Y:S04]  /*1a20*/  LDG.E.64 R14, desc[UR4][R6.64+-0x8] ;  /* 0xfffff804060e7981 */ /* 0x000ea8000c1e1b00 */
[----:B--2---:R0:W-:Y:S04]  /*1a30*/  STG.E.64 desc[UR4][R12.64+0x800], R14 ;  /* 0x0008000e0c007986 */ /* 0x0041e8000c101b04 */
[----:B------:R0:W-:Y:S04]  /*1a40*/  STG.E.64 desc[UR4][R12.64+0xc00], R14 ;  /* 0x000c000e0c007986 */ /* 0x0001e8000c101b04 */
[----:B------:R-:W2:Y:S04]  /*1a50*/  LDG.E.64 R16, desc[UR4][R6.64+-0x8] ;  /* 0xfffff80406107981 */ /* 0x000ea8000c1e1b00 */
[----:B--2---:R0:W-:Y:S04]  /*1a60*/  STG.E.64 desc[UR4][R12.64+0x1000], R16 ;  /* 0x001000100c007986 */ /* 0x0041e8000c101b04 */
[----:B------:R0:W-:Y:S04]  /*1a70*/  STG.E.64 desc[UR4][R12.64+0x1400], R16 ;  /* 0x001400100c007986 */ /* 0x0001e8000c101b04 */
[----:B------:R-:W2:Y:S01]  /*1a80*/  LDG.E.64 R18, desc[UR4][R6.64+-0x8] ;  /* 0xfffff80406127981 */ /* 0x000ea2000c1e1b00 */
[----:B------:R-:W-:-:S03]  /*1a90*/  VIADD R0, R0, 0x8 ;  /* 0x0000000800007836 */ /* 0x000fc60000000000 */
[----:B--2---:R0:W-:Y:S04]  /*1aa0*/  STG.E.64 desc[UR4][R12.64+0x1800], R18 ;  /* 0x001800120c007986 */ /* 0x0041e8000c101b04 */
[----:B------:R0:W-:Y:S02]  /*1ab0*/  STG.E.64 desc[UR4][R12.64+0x1c00], R18 ;  /* 0x001c00120c007986 */ /* 0x0001e4000c101b04 */
.L_x_295:
[----:B------:R-:W-:Y:S05]  /*1ac0*/  @!P1 EXIT ;  /* 0x000000000000994d */ /* 0x000fea0003800000 */
[----:B------:R-:W-:Y:S02]  /*1ad0*/  ISETP.GE.U32.AND P0, PT, R20, 0x4, PT ;  /* 0x000000041400780c */ /* 0x000fe40003f06070 */
[----:B------:R-:W-:-:S04]  /*1ae0*/  LOP3.LUT R4, R11, 0x3, RZ, 0xc0, !PT ;  /* 0x000000030b047812 */ /* 0x000fc800078ec0ff */
[----:B------:R-:W-:-:S07]  /*1af0*/  ISETP.NE.AND P1, PT, R4, RZ, PT ;  /* 0x000000ff0400720c */ /* 0x000fce0003f25270 */
[----:B------:R-:W-:Y:S06]  /*1b00*/  @!P0 BRA `(.L_x_296) ;  /* 0x0000000000248947 */ /* 0x000fec0003800000 */
[----:B0-----:R-:W2:Y:S01]  /*1b10*/  LDG.E.64 R8, desc[UR4][R6.64+-0x8] ;  /* 0xfffff80406087981 */ /* 0x001ea2000c1e1b00 */
[----:B------:R-:W-:-:S05]  /*1b20*/  LEA R13, R0, R5, 0x7 ;  /* 0x00000005000d7211 */ /* 0x000fca00078e38ff */
[----:B------:R-:W-:-:S05]  /*1b30*/  IMAD.WIDE R12, R13, 0x8, R2 ;  /* 0x000000080d0c7825 */ /* 0x000fca00078e0202 */
[----:B--2---:R1:W-:Y:S04]  /*1b40*/  STG.E.64 desc[UR4][R12.64], R8 ;  /* 0x000000080c007986 */ /* 0x0043e8000c101b04 */
[----:B------:R1:W-:Y:S04]  /*1b50*/  STG.E.64 desc[UR4][R12.64+0x400], R8 ;  /* 0x000400080c007986 */ /* 0x0003e8000c101b04 */
[----:B------:R-:W2:Y:S01]  /*1b60*/  LDG.E.64 R10, desc[UR4][R6.64+-0x8] ;  /* 0xfffff804060a7981 */ /* 0x000ea2000c1e1b00 */
[----:B------:R-:W-:-:S03]  /*1b70*/  VIADD R0, R0, 0x4 ;  /* 0x0000000400007836 */ /* 0x000fc60000000000 */
[----:B--2---:R1:W-:Y:S04]  /*1b80*/  STG.E.64 desc[UR4][R12.64+0x800], R10 ;  /* 0x0008000a0c007986 */ /* 0x0043e8000c101b04 */
[----:B------:R1:W-:Y:S02]  /*1b90*/  STG.E.64 desc[UR4][R12.64+0xc00], R10 ;  /* 0x000c000a0c007986 */ /* 0x0003e4000c101b04 */
.L_x_296:
[----:B------:R-:W-:Y:S05]  /*1ba0*/  @!P1 EXIT ;  /* 0x000000000000994d */ /* 0x000fea0003800000 */
[----:B------:R-:W5:Y:S01]  /*1bb0*/  LDG.E.64 R6, desc[UR4][R6.64+-0x8] ;  /* 0xfffff80406067981 */ /* 0x000f62000c1e1b00 */
[----:B01----:R-:W-:Y:S02]  /*1bc0*/  IMAD R9, R0, 0x80, R5 ;  /* 0x0000008000097824 */ /* 0x003fe400078e0205 */
[----:B------:R-:W-:-:S07]  /*1bd0*/  IMAD.MOV R0, RZ, RZ, -R4 ;  /* 0x000000ffff007224 */ /* 0x000fce00078e0a04 */
.L_x_297:
[----:B------:R-:W-:Y:S02]  /*1be0*/  VIADD R0, R0, 0x1 ;  /* 0x0000000100007836 */ /* 0x000fe40000000000 */
[----:B0-----:R-:W-:-:S03]  /*1bf0*/  IMAD.WIDE R4, R9, 0x8, R2 ;  /* 0x0000000809047825 */ /* 0x001fc600078e0202 */
[----:B------:R-:W-:Y:S02]  /*1c00*/  ISETP.NE.AND P0, PT, R0, RZ, PT ;  /* 0x000000ff0000720c */ /* 0x000fe40003f05270 */
[----:B-----5:R0:W-:Y:S11]  /*1c10*/  STG.E.64 desc[UR4][R4.64], R6 ;  /* 0x0000000604007986 */ /* 0x0201f6000c101b04 */
[----:B------:R-:W-:Y:S05]  /*1c20*/  @!P0 EXIT ;  /* 0x000000000000894d */ /* 0x000fea0003800000 */
[----:B------:R-:W-:Y:S01]  /*1c30*/  VIADD R9, R9, 0x80 ;  /* 0x0000008009097836 */ /* 0x000fe20000000000 */
[----:B------:R-:W-:Y:S06]  /*1c40*/  BRA `(.L_x_297) ;  /* 0xfffffffc00e47947 */ /* 0x000fec000383ffff */
.L_x_298:
        /* <DEDUP_REMOVED lines=11> */
.L_x_490:


//--------------------- .text._ZN3cub18CUB_300001_SM_10006detail9transform16transform_kernelINS2_10policy_hubILb1EN4cuda3std3__45tupleIJN6thrust24THRUST_300001_SM_1000_NS6detail15normal_iteratorINSA_10device_ptrIdEEEEEEEE10policy1000Ei8resampleSF_JPdEEEvT0_iT1_T2_DpNS2_10kernel_argIT3_EE --------------------------
	.section	.text._ZN3cub18CUB_300001_SM_10006detail9transform16transform_kernelINS2_10policy_hubILb1EN4cuda3std3__45tupleIJN6thrust24THRUST_300001_SM_1000_NS6detail15normal_iteratorINSA_10device_ptrIdEEEEEEEE10policy1000Ei8resampleSF_JPdEEEvT0_iT1_T2_DpNS2_10kernel_argIT3_EE,"ax",@progbits
	.align	128
        .global         _ZN3cub18CUB_300001_SM_10006detail9transform16transform_kernelINS2_10policy_hubILb1EN4cuda3std3__45tupleIJN6thrust24THRUST_300001_SM_1000_NS6detail15normal_iteratorINSA_10device_ptrIdEEEEEEEE10policy1000Ei8resampleSF_JPdEEEvT0_iT1_T2_DpNS2_10kernel_argIT3_EE
        .type           _ZN3cub18CUB_300001_SM_10006detail9transform16transform_kernelINS2_10policy_hubILb1EN4cuda3std3__45tupleIJN6thrust24THRUST_300001_SM_1000_NS6detail15normal_iteratorINSA_10device_ptrIdEEEEEEEE10policy1000Ei8resampleSF_JPdEEEvT0_iT1_T2_DpNS2_10kernel_argIT3_EE,@function
        .size           _ZN3cub18CUB_300001_SM_10006detail9transform16transform_kernelINS2_10policy_hubILb1EN4cuda3std3__45tupleIJN6thrust24THRUST_300001_SM_1000_NS6detail15normal_iteratorINSA_10device_ptrIdEEEEEEEE10policy1000Ei8resampleSF_JPdEEEvT0_iT1_T2_DpNS2_10kernel_argIT3_EE,(.L_x_491 - _ZN3cub18CUB_300001_SM_10006detail9transform16transform_kernelINS2_10policy_hubILb1EN4cuda3std3__45tupleIJN6thrust24THRUST_300001_SM_1000_NS6detail15normal_iteratorINSA_10device_ptrIdEEEEEEEE10policy1000Ei8resampleSF_JPdEEEvT0_iT1_T2_DpNS2_10kernel_argIT3_EE)
        .other          _ZN3cub18CUB_300001_SM_10006detail9transform16transform_kernelINS2_10policy_hubILb1EN4cuda3std3__45tupleIJN6thrust24THRUST_300001_SM_1000_NS6detail15normal_iteratorINSA_10device_ptrIdEEEEEEEE10policy1000Ei8resampleSF_JPdEEEvT0_iT1_T2_DpNS2_10kernel_argIT3_EE,@"STO_CUDA_ENTRY STV_DEFAULT"
_ZN3cub18CUB_300001_SM_10006detail9transform16transform_kernelINS2_10policy_hubILb1EN4cuda3std3__45tupleIJN6thrust24THRUST_300001_SM_1000_NS6detail15normal_iteratorINSA_10device_ptrIdEEEEEEEE10policy1000Ei8resampleSF_JPdEEEvT0_iT1_T2_DpNS2_10kernel_argIT3_EE:
.text._ZN3cub18CUB_300001_SM_10006detail9transform16transform_kernelINS2_10policy_hubILb1EN4cuda3std3__45tupleIJN6thrust24THRUST_300001_SM_1000_NS6detail15normal_iteratorINSA_10device_ptrIdEEEEEEEE10policy1000Ei8resampleSF_JPdEEEvT0_iT1_T2_DpNS2_10kernel_argIT3_EE:
[----:B------:R-:W-:Y:S08]  /*0000*/  LDC R1, c[0x0][0x37c] ;  /* 0x0000df00ff017b82 */ /* 0x000ff00000000800 */
[----:B------:R-:W0:Y:S01]  /*0010*/  LDC.64 R4, c[0x0][0x380] ;  /* 0x0000e000ff047b82 */ /* 0x000e220000000a00 */
[----:B------:R-:W1:Y:S01]  /*0020*/  S2R R7, SR_TID.X ;  /* 0x0000000000077919 */ /* 0x000e620000002100 */
[----:B------:R-:W-:Y:S06]  /*0030*/  BSSY.RECONVERGENT B0, `(.L_x_299) ;  /* 0x0000017000007945 */ /* 0x000fec0003800200 */
[----:B------:R-:W2:Y:S08]  /*0040*/  S2UR UR4, SR_CTAID.X ;  /* 0x00000000000479c3 */ /* 0x000eb00000002500 */
[----:B------:R-:W3:Y:S01]  /*0050*/  LDC.64 R8, c[0x0][0x3b0] ;  /* 0x0000ec00ff087b82 */ /* 0x000ee20000000a00 */
[----:B0-----:R-:W-:-:S07]  /*0060*/  IMAD.SHL.U32 R6, R5, 0x80, RZ ;  /* 0x0000008005067824 */ /* 0x001fce00078e00ff */
[----:B------:R-:W0:Y:S01]  /*0070*/  LDC.64 R2, c[0x0][0x3a8] ;  /* 0x0000ea00ff027b82 */ /* 0x000e220000000a00 */
[----:B--2---:R-:W-:Y:S01]  /*0080*/  IMAD R13, R6, UR4, RZ ;  /* 0x00000004060d7c24 */ /* 0x004fe2000f8e02ff */
[----:B------:R-:W2:Y:S01]  /*0090*/  LDCU.64 UR4, c[0x0][0x358] ;  /* 0x00006b00ff0477ac */ /* 0x000ea20008000a00 */
[----:B-1----:R-:W-:Y:S02]  /*00a0*/  IMAD.SHL.U32 R15, R7, 0x80, RZ ;  /* 0x00000080070f7824 */ /* 0x002fe400078e00ff */
[----:B------:R-:W-:-:S05]  /*00b0*/  IMAD.IADD R11, R4, 0x1, -R13 ;  /* 0x00000001040b7824 */ /* 0x000fca00078e0a0d */
[CC--:B------:R-:W-:Y:S02]  /*00c0*/  VIMNMX R0, PT, PT, R6.reuse, R11.reuse, PT ;  /* 0x0000000b06007248 */ /* 0x0c0fe40003fe0100 */
[----:B------:R-:W-:-:S03]  /*00d0*/  ISETP.GT.AND P1, PT, R6, R11, PT ;  /* 0x0000000b0600720c */ /* 0x000fc60003f24270 */
[----:B------:R-:W-:-:S05]  /*00e0*/  IMAD.SHL.U32 R4, R0, 0x8, RZ ;  /* 0x0000000800047824 */ /* 0x000fca00078e00ff */
[----:B------:R-:W-:-:S13]  /*00f0*/  ISETP.GE.AND P0, PT, R15, R4, PT ;  /* 0x000000040f00720c */ /* 0x000fda0003f06270 */
[----:B--23--:R-:W-:Y:S05]  /*0100*/  @P0 BRA `(.L_x_300) ;  /* 0x0000000000240947 */ /* 0x00cfea0003800000 */
[----:B------:R-:W1:Y:S02]  /*0110*/  LDC.64 R10, c[0x0][0x3b0] ;  /* 0x0000ec00ff0a7b82 */ /* 0x000e640000000a00 */
[----:B-1----:R-:W-:-:S04]  /*0120*/  IMAD.WIDE.U32 R10, R7, 0x80, R10 ;  /* 0x00000080070a7825 */ /* 0x002fc800078e000a */
[----:B------:R-:W-:-:S07]  /*0130*/  IMAD.WIDE R10, R13, 0x8, R10 ;  /* 0x000000080d0a7825 */ /* 0x000fce00078e020a */
.L_x_301:
[----:B------:R-:W-:Y:S01]  /*0140*/  IADD3 R15, PT, PT, R15, 0x4000, RZ ;  /* 0x000040000f0f7810 */ /* 0x000fe20007ffe0ff */
[----:B------:R1:W-:Y:S03]  /*0150*/  CCTL.E.PF2 [R10] ;  /* 0x000000000a00798f */ /* 0x0003e60000800100 */
[----:B------:R-:W-:Y:S02]  /*0160*/  ISETP.GE.AND P0, PT, R15, R4, PT ;  /* 0x000000040f00720c */ /* 0x000fe40003f06270 */
[----:B-1----:R-:W-:-:S05]  /*0170*/  IADD3 R10, P2, PT, R10, 0x4000, RZ ;  /* 0x000040000a0a7810 */ /* 0x002fca0007f5e0ff */
[----:B------:R-:W-:-:S06]  /*0180*/  IMAD.X R11, RZ, RZ, R11, P2 ;  /* 0x000000ffff0b7224 */ /* 0x000fcc00010e060b */
[----:B------:R-:W-:Y:S05]  /*0190*/  @!P0 BRA `(.L_x_301) ;  /* 0xfffffffc00e88947 */ /* 0x000fea000383ffff */
.L_x_300:
[----:B------:R-:W-:Y:S05]  /*01a0*/  BSYNC.RECONVERGENT B0 ;  /* 0x0000000000007941 */ /* 0x000fea0003800200 */
.L_x_299:
[----:B------:R-:W-:-:S04]  /*01b0*/  IMAD.WIDE R8, R13, 0x8, R8 ;  /* 0x000000080d087825 */ /* 0x000fc800078e0208 */
[----:B0-----:R-:W-:Y:S01]  /*01c0*/  IMAD.WIDE R2, R13, 0x8, R2 ;  /* 0x000000080d027825 */ /* 0x001fe200078e0202 */
[----:B------:R-:W-:Y:S06]  /*01d0*/  @P1 BRA `(.L_x_302) ;  /* 0x0000000800041947 */ /* 0x000fec0003800000 */
[----:B------:R-:W-:-:S13]  /*01e0*/  ISETP.GE.AND P0, PT, R5, 0x1, PT ;  /* 0x000000010500780c */ /* 0x000fda0003f06270 */
[----:B------:R-:W-:Y:S05]  /*01f0*/  @!P0 EXIT ;  /* 0x000000000000894d */ /* 0x000fea0003800000 */
[----:B------:R-:W0:Y:S02]  /*0200*/  LDC R11, c[0x0][0x3a0] ;  /* 0x0000e800ff0b7b82 */ /* 0x000e240000000800 */
[----:B0-----:R-:W-:-:S13]  /*0210*/  ISETP.GE.AND P0, PT, R11, 0x2, PT ;  /* 0x000000020b00780c */ /* 0x001fda0003f06270 */
[----:B------:R-:W-:Y:S05]  /*0220*/  @!P0 BRA `(.L_x_303) ;  /* 0x0000000000848947 */ /* 0x000fea0003800000 */
[----:B------:R-:W-:-:S07]  /*0230*/  IMAD.MOV.U32 R0, RZ, RZ, RZ ;  /* 0x000000ffff007224 */ /* 0x000fce00078e00ff */
.L_x_306:
[----:B0-----:R-:W-:Y:S01]  /*0240*/  IMAD R5, R0, 0x80, R7 ;  /* 0x0000008000057824 */ /* 0x001fe200078e0207 */
[----:B------:R-:W0:Y:S01]  /*0250*/  LDCU.64 UR6, c[0x0][0x388] ;  /* 0x00007100ff0677ac */ /* 0x000e220008000a00 */
[----:B------:R-:W1:Y:S02]  /*0260*/  LDC.64 R10, c[0x0][0x390] ;  /* 0x0000e400ff0a7b82 */ /* 0x000e640000000a00 */
[----:B------:R-:W-:-:S05]  /*0270*/  IMAD.WIDE R14, R5, 0x8, R8 ;  /* 0x00000008050e7825 */ /* 0x000fca00078e0208 */
[----:B------:R-:W0:Y:S01]  /*0280*/  LDG.E.64 R12, desc[UR4][R14.64] ;  /* 0x000000040e0c7981 */ /* 0x000e22000c1e1b00 */
[----:B------:R-:W2:Y:S01]  /*0290*/  LDCU UR8, c[0x0][0x3a0] ;  /* 0x00007400ff0877ac */ /* 0x000ea20008000800 */
[----:B------:R-:W-:Y:S01]  /*02a0*/  BSSY.RECONVERGENT B0, `(.L_x_304) ;  /* 0x000000f000007945 */ /* 0x000fe20003800200 */
[----:B------:R-:W-:Y:S01]  /*02b0*/  IMAD.MOV.U32 R4, RZ, RZ, RZ ;  /* 0x000000ffff047224 */ /* 0x000fe200078e00ff */
[----:B--2---:R-:W-:Y:S01]  /*02c0*/  MOV R17, UR8 ;  /* 0x0000000800117c02 */ /* 0x004fe20008000f00 */
[----:B01----:R-:W-:-:S11]  /*02d0*/  DMUL R12, R12, UR6 ;  /* 0x000000060c0c7c28 */ /* 0x003fd60008000000 */
.L_x_305:
        /* <DEDUP_REMOVED lines=12> */
.L_x_304:
        /* <DEDUP_REMOVED lines=10> */
.L_x_303:
[----:B------:R-:W0:Y:S01]  /*0440*/  LDC.64 R8, c[0x0][0x398] ;  /* 0x0000e600ff087b82 */ /* 0x000e220000000a00 */
[C---:B------:R-:W-:Y:S02]  /*0450*/  ISETP.GE.U32.AND P1, PT, R5.reuse, 0x10, PT ;  /* 0x000000100500780c */ /* 0x040fe40003f26070 */
[----:B------:R-:W-:Y:S02]  /*0460*/  LOP3.LUT R6, R5, 0xf, RZ, 0xc0, !PT ;  /* 0x0000000f05067812 */ /* 0x000fe400078ec0ff */
[----:B------:R-:W-:Y:S02]  /*0470*/  MOV R0, RZ ;  /* 0x000000ff00007202 */ /* 0x000fe40000000f00 */
[----:B------:R-:W-:Y:S01]  /*0480*/  ISETP.NE.AND P0, PT, R6, RZ, PT ;  /* 0x000000ff0600720c */ /* 0x000fe20003f05270 */
[----:B0-----:R-:W-:-:S06]  /*0490*/  IMAD.WIDE R8, R11, 0x8, R8 ;  /* 0x000000080b087825 */ /* 0x001fcc00078e0208 */
[----:B------:R-:W-:Y:S06]  /*04a0*/  @!P1 BRA `(.L_x_307) ;  /* 0x00000000009c9947 */ /* 0x000fec0003800000 */
[----:B------:R-:W-:Y:S01]  /*04b0*/  IMAD.WIDE.U32 R10, R7, 0x8, R2 ;  /* 0x00000008070a7825 */ /* 0x000fe200078e0002 */
[----:B------:R-:W-:Y:S02]  /*04c0*/  IADD3 R12, P1, PT, R2, 0xc00, RZ ;  /* 0x00000c00020c7810 */ /* 0x000fe40007f3e0ff */
[----:B------:R-:W-:Y:S01]  /*04d0*/  LOP3.LUT R0, R5, 0x7ffffff0, RZ, 0xc0, !PT ;  /* 0x7ffffff005007812 */ /* 0x000fe200078ec0ff */
[----:B------:R-:W-:Y:S01]  /*04e0*/  VIADD R15, R7, 0x480 ;  /* 0x00000480070f7836 */ /* 0x000fe20000000000 */
[----:B------:R-:W-:Y:S01]  /*04f0*/  IADD3 R10, P2, PT, R10, 0x1000, RZ ;  /* 0x000010000a0a7810 */ /* 0x000fe20007f5e0ff */
[----:B------:R-:W-:Y:S02]  /*0500*/  IMAD.X R13, RZ, RZ, R3, P1 ;  /* 0x000000ffff0d7224 */ /* 0x000fe400008e0603 */
[----:B------:R-:W-:Y:S02]  /*0510*/  IMAD.MOV R4, RZ, RZ, -R0 ;  /* 0x000000ffff047224 */ /* 0x000fe400078e0a00 */
[----:B------:R-:W-:-:S08]  /*0520*/  IMAD.X R11, RZ, RZ, R11, P2 ;  /* 0x000000ffff0b7224 */ /* 0x000fd000010e060b */
.L_x_308:
        /* <DEDUP_REMOVED lines=23> */
[----:B------:R-:W-:Y:S01]  /*06a0*/  IADD3 R4, PT, PT, R4, 0x10, RZ ;  /* 0x0000001004047810 */ /* 0x000fe20007ffe0ff */
[----:B------:R-:W-:Y:S01]  /*06b0*/  VIADD R15, R15, 0x800 ;  /* 0x000008000f0f7836 */ /* 0x000fe20000000000 */
[----:B---3--:R-:W-:-:S02]  /*06c0*/  IADD3 R10, P2, PT, R10, 0x4000, RZ ;  /* 0x000040000a0a7810 */ /* 0x008fc40007f5e0ff */
[----:B------:R-:W-:-:S03]  /*06d0*/  ISETP.NE.AND P1, PT, R4, RZ, PT ;  /* 0x000000ff0400720c */ /* 0x000fc60003f25270 */
[----:B------:R-:W-:Y:S01]  /*06e0*/  IMAD.X R11, RZ, RZ, R11, P2 ;  /* 0x000000ffff0b7224 */ /* 0x000fe200010e060b */
[----:B--2---:R4:W-:Y:S04]  /*06f0*/  STG.E.64 desc[UR4][R16.64+0x800], R22 ;  /* 0x0008001610007986 */ /* 0x0049e8000c101b04 */
[----:B------:R4:W-:Y:S05]  /*0700*/  STG.E.64 desc[UR4][R16.64+0xc00], R22 ;  /* 0x000c001610007986 */ /* 0x0009ea000c101b04 */
[----:B------:R-:W-:Y:S05]  /*0710*/  @P1 BRA `(.L_x_308) ;  /* 0xfffffffc00841947 */ /* 0x000fea000383ffff */
.L_x_307:
[----:B------:R-:W-:Y:S05]  /*0720*/  @!P0 EXIT ;  /* 0x000000000000894d */ /* 0x000fea0003800000 */
[----:B------:R-:W-:Y:S02]  /*0730*/  ISETP.GE.U32.AND P0, PT, R6, 0x8, PT ;  /* 0x000000080600780c */ /* 0x000fe40003f06070 */
[----:B------:R-:W-:-:S04]  /*0740*/  LOP3.LUT R4, R5, 0x7, RZ, 0xc0, !PT ;  /* 0x0000000705047812 */ /* 0x000fc800078ec0ff */
        /* <DEDUP_REMOVED lines=10> */
[----:B----4-:R-:W2:Y:S04]  /*07f0*/  LDG.E.64 R16, desc[UR4][R8.64+-0x8] ;  /* 0xfffff80408107981 */ /* 0x010ea8000c1e1b00 */
[----:B--2---:R0:W-:Y:S04]  /*0800*/  STG.E.64 desc[UR4][R12.64+0x1000], R16 ;  /* 0x001000100c007986 */ /* 0x0041e8000c101b04 */
[----:B------:R0:W-:Y:S04]  /*0810*/  STG.E.64 desc[UR4][R12.64+0x1400], R16 ;  /* 0x001400100c007986 */ /* 0x0001e8000c101b04 */
[----:B------:R-:W2:Y:S01]  /*0820*/  LDG.E.64 R18, desc[UR4][R8.64+-0x8] ;  /* 0xfffff80408127981 */ /* 0x000ea2000c1e1b00 */
[----:B------:R-:W-:-:S03]  /*0830*/  VIADD R0, R0, 0x8 ;  /* 0x0000000800007836 */ /* 0x000fc60000000000 */
[----:B--2---:R0:W-:Y:S04]  /*0840*/  STG.E.64 desc[UR4][R12.64+0x1800], R18 ;  /* 0x001800120c007986 */ /* 0x0041e8000c101b04 */
[----:B------:R0:W-:Y:S02]  /*0850*/  STG.E.64 desc[UR4][R12.64+0x1c00], R18 ;  /* 0x001c00120c007986 */ /* 0x0001e4000c101b04 */
.L_x_309:
[----:B------:R-:W-:Y:S05]  /*0860*/  @!P1 EXIT ;  /* 0x000000000000994d */ /* 0x000fea0003800000 */
[----:B------:R-:W-:Y:S02]  /*0870*/  ISETP.GE.U32.AND P0, PT, R4, 0x4, PT ;  /* 0x000000040400780c */ /* 0x000fe40003f06070 */
[----:B------:R-:W-:-:S04]  /*0880*/  LOP3.LUT R6, R5, 0x3, RZ, 0xc0, !PT ;  /* 0x0000000305067812 */ /* 0x000fc800078ec0ff */
[----:B------:R-:W-:-:S07]  /*0890*/  ISETP.NE.AND P1, PT, R6, RZ, PT ;  /* 0x000000ff0600720c */ /* 0x000fce0003f25270 */
[----:B------:R-:W-:Y:S06]  /*08a0*/  @!P0 BRA `(.L_x_310) ;  /* 0x0000000000248947 */ /* 0x000fec0003800000 */
[----:B------:R-:W2:Y:S01]  /*08b0*/  LDG.E.64 R4, desc[UR4][R8.64+-0x8] ;  /* 0xfffff80408047981 */ /* 0x000ea2000c1e1b00 */
[----:B0-----:R-:W-:-:S05]  /*08c0*/  LEA R13, R0, R7, 0x7 ;  /* 0x00000007000d7211 */ /* 0x001fca00078e38ff */
[----:B------:R-:W-:-:S05]  /*08d0*/  IMAD.WIDE R12, R13, 0x8, R2 ;  /* 0x000000080d0c7825 */ /* 0x000fca00078e0202 */
[----:B--2---:R1:W-:Y:S04]  /*08e0*/  STG.E.64 desc[UR4][R12.64], R4 ;  /* 0x000000040c007986 */ /* 0x0043e8000c101b04 */
[----:B------:R1:W-:Y:S04]  /*08f0*/  STG.E.64 desc[UR4][R12.64+0x400], R4 ;  /* 0x000400040c007986 */ /* 0x0003e8000c101b04 */
[----:B------:R-:W2:Y:S01]  /*0900*/  LDG.E.64 R10, desc[UR4][R8.64+-0x8] ;  /* 0xfffff804080a7981 */ /* 0x000ea2000c1e1b00 */
[----:B------:R-:W-:-:S03]  /*0910*/  VIADD R0, R0, 0x4 ;  /* 0x0000000400007836 */ /* 0x000fc60000000000 */
[----:B--2---:R1:W-:Y:S04]  /*0920*/  STG.E.64 desc[UR4][R12.64+0x800], R10 ;  /* 0x0008000a0c007986 */ /* 0x0043e8000c101b04 */
[----:B------:R1:W-:Y:S02]  /*0930*/  STG.E.64 desc[UR4][R12.64+0xc00], R10 ;  /* 0x000c000a0c007986 */ /* 0x0003e4000c101b04 */
.L_x_310:
[----:B------:R-:W-:Y:S05]  /*0940*/  @!P1 EXIT ;  /* 0x000000000000994d */ /* 0x000fea0003800000 */
[----:B------:R-:W5:Y:S01]  /*0950*/  LDG.E.64 R8, desc[UR4][R8.64+-0x8] ;  /* 0xfffff80408087981 */ /* 0x000f62000c1e1b00 */
[----:B------:R-:W-:Y:S02]  /*0960*/  IMAD R7, R0, 0x80, R7 ;  /* 0x0000008000077824 */ /* 0x000fe400078e0207 */
[----:B------:R-:W-:-:S07]  /*0970*/  IMAD.MOV R6, RZ, RZ, -R6 ;  /* 0x000000ffff067224 */ /* 0x000fce00078e0a06 */
.L_x_311:
[C---:B-1----:R-:W-:Y:S01]  /*0980*/  IMAD.WIDE R4, R7.reuse, 0x8, R2 ;  /* 0x0000000807047825 */ /* 0x042fe200078e0202 */
[----:B------:R-:W-:-:S03]  /*0990*/  IADD3 R7, PT, PT, R7, 0x80, RZ ;  /* 0x0000008007077810 */ /* 0x000fc60007ffe0ff */
[----:B------:R-:W-:Y:S01]  /*09a0*/  VIADD R6, R6, 0x1 ;  /* 0x0000000106067836 */ /* 0x000fe20000000000 */
[----:B-----5:R2:W-:Y:S04]  /*09b0*/  STG.E.64 desc[UR4][R4.64], R8 ;  /* 0x0000000804007986 */ /* 0x0205e8000c101b04 */
[----:B------:R-:W-:-:S13]  /*09c0*/  ISETP.NE.AND P0, PT, R6, RZ, PT ;  /* 0x000000ff0600720c */ /* 0x000fda0003f05270 */
[----:B--2---:R-:W-:Y:S05]  /*09d0*/  @P0 BRA `(.L_x_311) ;  /* 0xfffffffc00e80947 */ /* 0x004fea000383ffff */
[----:B------:R-:W-:Y:S05]  /*09e0*/  EXIT ;  /* 0x000000000000794d */ /* 0x000fea0003800000 */
.L_x_302:
[----:B------:R-:W-:-:S13]  /*09f0*/  ISETP.GE.AND P0, PT, R5, 0x1, PT ;  /* 0x000000010500780c */ /* 0x000fda0003f06270 */
[----:B------:R-:W-:Y:S05]  /*0a00*/  @!P0 EXIT ;  /* 0x000000000000894d */ /* 0x000fea0003800000 */
[----:B------:R-:W0:Y:S02]  /*0a10*/  LDC R11, c[0x0][0x3a0] ;  /* 0x0000e800ff0b7b82 */ /* 0x000e240000000800 */
[----:B0-----:R-:W-:-:S13]  /*0a20*/  ISETP.GE.AND P0, PT, R11, 0x2, PT ;  /* 0x000000020b00780c */ /* 0x001fda0003f06270 */
[----:B------:R-:W-:Y:S05]  /*0a30*/  @!P0 BRA `(.L_x_312) ;  /* 0x0000000000948947 */ /* 0x000fea0003800000 */
[----:B------:R-:W-:-:S07]  /*0a40*/  IMAD.MOV.U32 R4, RZ, RZ, RZ ;  /* 0x000000ffff047224 */ /* 0x000fce00078e00ff */
.L_x_317:
[----:B------:R-:W-:Y:S01]  /*0a50*/  IMAD R5, R4, 0x80, R7 ;  /* 0x0000008004057824 */ /* 0x000fe200078e0207 */
[----:B------:R-:W-:Y:S04]  /*0a60*/  BSSY.RECONVERGENT B0, `(.L_x_313) ;  /* 0x000001d000007945 */ /* 0x000fe80003800200 */
[----:B------:R-:W-:-:S13]  /*0a70*/  ISETP.GE.AND P0, PT, R5, R0, PT ;  /* 0x000000000500720c */ /* 0x000fda0003f06270 */
[----:B0-----:R-:W-:Y:S05]  /*0a80*/  @P0 BRA `(.L_x_314) ;  /* 0x0000000000680947 */ /* 0x001fea0003800000 */
[----:B------:R-:W-:Y:S01]  /*0a90*/  IMAD.WIDE R14, R5, 0x8, R8 ;  /* 0x00000008050e7825 */ /* 0x000fe200078e0208 */
[----:B------:R-:W0:Y:S01]  /*0aa0*/  LDCU.64 UR6, c[0x0][0x388] ;  /* 0x00007100ff0677ac */ /* 0x000e220008000a00 */
[----:B------:R-:W1:Y:S03]  /*0ab0*/  LDC.64 R10, c[0x0][0x390] ;  /* 0x0000e400ff0a7b82 */ /* 0x000e660000000a00 */
[----:B------:R-:W0:Y:S01]  /*0ac0*/  LDG.E.64 R12, desc[UR4][R14.64] ;  /* 0x000000040e0c7981 */ /* 0x000e22000c1e1b00 */
[----:B------:R-:W2:Y:S01]  /*0ad0*/  LDCU UR8, c[0x0][0x3a0] ;  /* 0x00007400ff0877ac */ /* 0x000ea20008000800 */
[----:B------:R-:W-:Y:S01]  /*0ae0*/  BSSY.RECONVERGENT B1, `(.L_x_315) ;  /* 0x000000f000017945 */ /* 0x000fe20003800200 */
[----:B------:R-:W-:Y:S01]  /*0af0*/  IMAD.MOV.U32 R6, RZ, RZ, RZ ;  /* 0x000000ffff067224 */ /* 0x000fe200078e00ff */
[----:B--2---:R-:W-:Y:S01]  /*0b00*/  MOV R17, UR8 ;  /* 0x0000000800117c02 */ /* 0x004fe20008000f00 */
[----:B01----:R-:W-:-:S11]  /*0b10*/  DMUL R12, R12, UR6 ;  /* 0x000000060c0c7c28 */ /* 0x003fd60008000000 */
.L_x_316:
        /* <DEDUP_REMOVED lines=12> */
.L_x_315:
[----:B------:R-:W0:Y:S02]  /*0be0*/  LDC.64 R10, c[0x0][0x398] ;  /* 0x0000e600ff0a7b82 */ /* 0x000e240000000a00 */
[----:B0-----:R-:W-:-:S06]  /*0bf0*/  IMAD.WIDE.U32 R10, R17, 0x8, R10 ;  /* 0x00000008110a7825 */ /* 0x001fcc00078e000a */
[----:B------:R-:W2:Y:S01]  /*0c00*/  LDG.E.64 R10, desc[UR4][R10.64+-0x8] ;  /* 0xfffff8040a0a7981 */ /* 0x000ea2000c1e1b00 */
[----:B------:R-:W-:-:S05]  /*0c10*/  IMAD.WIDE R12, R5, 0x8, R2 ;  /* 0x00000008050c7825 */ /* 0x000fca00078e0202 */
[----:B--2---:R0:W-:Y:S02]  /*0c20*/  STG.E.64 desc[UR4][R12.64], R10 ;  /* 0x0000000a0c007986 */ /* 0x0041e4000c101b04 */
.L_x_314:
[----:B------:R-:W-:Y:S05]  /*0c30*/  BSYNC.RECONVERGENT B0 ;  /* 0x0000000000007941 */ /* 0x000fea0003800200 */
.L_x_313:
[----:B------:R-:W1:Y:S01]  /*0c40*/  LDCU UR6, c[0x0][0x384] ;  /* 0x00007080ff0677ac */ /* 0x000e620008000800 */
[----:B------:R-:W-:-:S04]  /*0c50*/  IADD3 R4, PT, PT, R4, 0x1, RZ ;  /* 0x0000000104047810 */ /* 0x000fc80007ffe0ff */
[----:B-1----:R-:W-:-:S13]  /*0c60*/  ISETP.NE.AND P0, PT, R4, UR6, PT ;  /* 0x0000000604007c0c */ /* 0x002fda000bf05270 */
[----:B------:R-:W-:Y:S05]  /*0c70*/  @!P0 EXIT ;  /* 0x000000000000894d */ /* 0x000fea0003800000 */
[----:B------:R-:W-:Y:S05]  /*0c80*/  BRA `(.L_x_317) ;  /* 0xfffffffc00707947 */ /* 0x000fea000383ffff */
.L_x_312:
[----:B------:R-:W0:Y:S01]  /*0c90*/  LDC.64 R8, c[0x0][0x398] ;  /* 0x0000e600ff087b82 */ /* 0x000e220000000a00 */
[C---:B------:R-:W-:Y:S01]  /*0ca0*/  ISETP.GE.U32.AND P0, PT, R5.reuse, 0x4, PT ;  /* 0x000000040500780c */ /* 0x040fe20003f06070 */
[----:B------:R-:W-:Y:S01]  /*0cb0*/  IMAD.MOV.U32 R10, RZ, RZ, RZ ;  /* 0x000000ffff0a7224 */ /* 0x000fe200078e00ff */
[----:B------:R-:W-:Y:S01]  /*0cc0*/  LOP3.LUT R6, R5, 0x3, RZ, 0xc0, !PT ;  /* 0x0000000305067812 */ /* 0x000fe200078ec0ff */
[----:B0-----:R-:W-:-:S10]  /*0cd0*/  IMAD.WIDE R8, R11, 0x8, R8 ;  /* 0x000000080b087825 */ /* 0x001fd400078e0208 */
[----:B------:R-:W-:Y:S05]  /*0ce0*/  @!P0 BRA `(.L_x_318) ;  /* 0x0000000c00188947 */ /* 0x000fea0003800000 */
[----:B------:R-:W-:Y:S01]  /*0cf0*/  LOP3.LUT R10, R5, 0x7ffffffc, RZ, 0xc0, !PT ;  /* 0x7ffffffc050a7812 */ /* 0x000fe200078ec0ff */
[----:B------:R-:W-:Y:S01]  /*0d00*/  IMAD.MOV.U32 R15, RZ, RZ, R7 ;  /* 0x000000ffff0f7224 */ /* 0x000fe200078e0007 */
[----:B------:R-:W-:Y:S02]  /*0d10*/  IADD3 R4, P1, PT, R2, 0x800, RZ ;  /* 0x0000080002047810 */ /* 0x000fe40007f3e0ff */
[----:B------:R-:W-:Y:S01]  /*0d20*/  IADD3 R13, PT, PT, R7, 0x100, RZ ;  /* 0x00000100070d7810 */ /* 0x000fe20007ffe0ff */
[----:B------:R-:W-:Y:S02]  /*0d30*/  IMAD.MOV R11, RZ, RZ, -R10 ;  /* 0x000000ffff0b7224 */ /* 0x000fe400078e0a0a */
[----:B------:R-:W-:-:S03]  /*0d40*/  IMAD.X R5, RZ, RZ, R3, P1 ;  /* 0x000000ffff057224 */ /* 0x000fc600008e0603 */
[----:B------:R-:W-:-:S13]  /*0d50*/  ISETP.GE.AND P0, PT, R11, RZ, PT ;  /* 0x000000ff0b00720c */ /* 0x000fda0003f06270 */
[----:B------:R-:W-:Y:S05]  /*0d60*/  @P0 BRA `(.L_x_319) ;  /* 0x00000008008c0947 */ /* 0x000fea0003800000 */
[----:B------:R-:W-:Y:S01]  /*0d70*/  IMAD.MOV R12, RZ, RZ, -R11 ;  /* 0x000000ffff0c7224 */ /* 0x000fe200078e0a0b */
[----:B------:R-:W-:-:S04]  /*0d80*/  PLOP3.LUT P0, PT, PT, PT, PT, 0x80, 0x8 ;  /* 0x000000000008781c */ /* 0x000fc80003f0f070 */
[----:B------:R-:W-:-:S13]  /*0d90*/  ISETP.GT.AND P1, PT, R12, 0xc, PT ;  /* 0x0000000c0c00780c */ /* 0x000fda0003f24270 */
[----:B------:R-:W-:Y:S05]  /*0da0*/  @!P1 BRA `(.L_x_320) ;  /* 0x0000000400909947 */ /* 0x000fea0003800000 */
[----:B------:R-:W-:-:S13]  /*0db0*/  PLOP3.LUT P0, PT, PT, PT, PT, 0x8, 0x80 ;  /* 0x000000000080781c */ /* 0x000fda0003f0e170 */
.L_x_337:
[----:B------:R-:W-:-:S05]  /*0dc0*/  VIADD R17, R13, 0xffffff00 ;  /* 0xffffff000d117836 */ /* 0x000fca0000000000 */
[----:B------:R-:W-:-:S13]  /*0dd0*/  ISETP.GE.AND P2, PT, R17, R0, PT ;  /* 0x000000001100720c */ /* 0x000fda0003f46270 */
[----:B------:R-:W2:Y:S01]  /*0de0*/  @!P2 LDG.E.64 R18, desc[UR4][R8.64+-0x8] ;  /* 0xfffff8040812a981 */ /* 0x000ea2000c1e1b00 */
[C---:B------:R-:W-:Y:S01]  /*0df0*/  IADD3 R17, PT, PT, R13.reuse, -0x80, RZ ;  /* 0xffffff800d117810 */ /* 0x040fe20007ffe0ff */
[C---:B------:R-:W-:Y:S01]  /*0e00*/  VIADD R21, R13.reuse, 0x80 ;  /* 0x000000800d157836 */ /* 0x040fe20000000000 */
[----:B------:R-:W-:Y:S01]  /*0e10*/  BSSY.RECONVERGENT B0, `(.L_x_321) ;  /* 0x0000009000007945 */ /* 0x000fe20003800200 */
        /* <DEDUP_REMOVED lines=8> */
.L_x_322:
[----:B------:R-:W-:Y:S05]  /*0ea0*/  BSYNC.RECONVERGENT B0 ;  /* 0x0000000000007941 */ /* 0x000fea0003800200 */
.L_x_321:
[----:B------:R-:W-:Y:S04]  /*0eb0*/  BSSY.RECONVERGENT B0, `(.L_x_323) ;  /* 0x0000004000007945 */ /* 0x000fe80003800200 */
[----:B------:R-:W-:Y:S05]  /*0ec0*/  @P4 BRA `(.L_x_324) ;  /* 0x0000000000084947 */ /* 0x000fea0003800000 */
[----:B01----:R-:W2:Y:S04]  /*0ed0*/  LDG.E.64 R18, desc[UR4][R8.64+-0x8] ;  /* 0xfffff80408127981 */ /* 0x003ea8000c1e1b00 */
[----:B--2---:R2:W-:Y:S02]  /*0ee0*/  STG.E.64 desc[UR4][R16.64], R18 ;  /* 0x0000001210007986 */ /* 0x0045e4000c101b04 */
.L_x_324:
[----:B------:R-:W-:Y:S05]  /*0ef0*/  BSYNC.RECONVERGENT B0 ;  /* 0x0000000000007941 */ /* 0x000fea0003800200 */
.L_x_323:
        /* <DEDUP_REMOVED lines=18> */
.L_x_326:
[----:B------:R-:W-:Y:S05]  /*1020*/  BSYNC.RECONVERGENT B0 ;  /* 0x0000000000007941 */ /* 0x000fea0003800200 */
.L_x_325:
[----:B------:R-:W-:Y:S04]  /*1030*/  BSSY.RECONVERGENT B0, `(.L_x_327) ;  /* 0x0000004000007945 */ /* 0x000fe80003800200 */
[----:B------:R-:W-:Y:S05]  /*1040*/  @P4 BRA `(.L_x_328) ;  /* 0x0000000000084947 */ /* 0x000fea0003800000 */
[----:B01----:R-:W2:Y:S04]  /*1050*/  LDG.E.64 R16, desc[UR4][R8.64+-0x8] ;  /* 0xfffff80408107981 */ /* 0x003ea8000c1e1b00 */
[----:B--2---:R2:W-:Y:S02]  /*1060*/  STG.E.64 desc[UR4][R18.64], R16 ;  /* 0x0000001012007986 */ /* 0x0045e4000c101b04 */
.L_x_328:
[----:B------:R-:W-:Y:S05]  /*1070*/  BSYNC.RECONVERGENT B0 ;  /* 0x0000000000007941 */ /* 0x000fea0003800200 */
.L_x_327:
[----:B0-----:R-:W3:Y:S01]  /*1080*/  @!P1 LDG.E.64 R22, desc[UR4][R8.64+-0x8] ;  /* 0xfffff80408169981 */ /* 0x001ee2000c1e1b00 */
[----:B-12---:R-:W-:-:S05]  /*1090*/  VIADD R17, R13, 0x300 ;  /* 0x000003000d117836 */ /* 0x006fca0000000000 */
        /* <DEDUP_REMOVED lines=12> */
[----:B--2---:R0:W-:Y:S06]  /*1160*/  @!P2 STG.E.64 desc[UR4][R16.64+-0x800], R20 ;  /* 0xfff800141000a986 */ /* 0x0041ec000c101b04 */
[----:B------:R-:W-:Y:S06]  /*1170*/  @P3 BRA `(.L_x_330) ;  /* 0x0000000000083947 */ /* 0x000fec0003800000 */
[----:B0-----:R-:W2:Y:S04]  /*1180*/  LDG.E.64 R18, desc[UR4][R8.64+-0x8] ;  /* 0xfffff80408127981 */ /* 0x001ea8000c1e1b00 */
[----:B--2---:R1:W-:Y:S02]  /*1190*/  STG.E.64 desc[UR4][R16.64+-0x400], R18 ;  /* 0xfffc001210007986 */ /* 0x0043e4000c101b04 */
.L_x_330:
[----:B------:R-:W-:Y:S05]  /*11a0*/  BSYNC.RECONVERGENT B0 ;  /* 0x0000000000007941 */ /* 0x000fea0003800200 */
.L_x_329:
[----:B------:R-:W-:Y:S04]  /*11b0*/  BSSY.RECONVERGENT B0, `(.L_x_331) ;  /* 0x0000004000007945 */ /* 0x000fe80003800200 */
[----:B------:R-:W-:Y:S05]  /*11c0*/  @P4 BRA `(.L_x_332) ;  /* 0x0000000000084947 */ /* 0x000fea0003800000 */
[----:B01----:R-:W2:Y:S04]  /*11d0*/  LDG.E.64 R18, desc[UR4][R8.64+-0x8] ;  /* 0xfffff80408127981 */ /* 0x003ea8000c1e1b00 */
[----:B--2---:R2:W-:Y:S02]  /*11e0*/  STG.E.64 desc[UR4][R16.64], R18 ;  /* 0x0000001210007986 */ /* 0x0045e4000c101b04 */
.L_x_332:
[----:B------:R-:W-:Y:S05]  /*11f0*/  BSYNC.RECONVERGENT B0 ;  /* 0x0000000000007941 */ /* 0x000fea0003800200 */
.L_x_331:
        /* <DEDUP_REMOVED lines=16> */
.L_x_334:
[----:B------:R-:W-:Y:S05]  /*1300*/  BSYNC.RECONVERGENT B0 ;  /* 0x0000000000007941 */ /* 0x000fea0003800200 */
.L_x_333:
[----:B------:R-:W-:Y:S04]  /*1310*/  BSSY.RECONVERGENT B0, `(.L_x_335) ;  /* 0x0000004000007945 */ /* 0x000fe80003800200 */
[----:B------:R-:W-:Y:S05]  /*1320*/  @P2 BRA `(.L_x_336) ;  /* 0x0000000000082947 */ /* 0x000fea0003800000 */
[----:B01----:R-:W2:Y:S04]  /*1330*/  LDG.E.64 R16, desc[UR4][R8.64+-0x8] ;  /* 0xfffff80408107981 */ /* 0x003ea8000c1e1b00 */
[----:B--2---:R2:W-:Y:S02]  /*1340*/  STG.E.64 desc[UR4][R18.64], R16 ;  /* 0x0000001012007986 */ /* 0x0045e4000c101b04 */
.L_x_336:
[----:B------:R-:W-:Y:S05]  /*1350*/  BSYNC.RECONVERGENT B0 ;  /* 0x0000000000007941 */ /* 0x000fea0003800200 */
.L_x_335:
[----:B012---:R-:W-:-:S04]  /*1360*/  IADD3 R17, PT, PT, R13, 0x680, RZ ;  /* 0x000006800d117810 */ /* 0x007fc80007ffe0ff */
[----:B------:R-:W-:-:S13]  /*1370*/  ISETP.GE.AND P1, PT, R17, R0, PT ;  /* 0x000000001100720c */ /* 0x000fda0003f26270 */
[----:B------:R-:W2:Y:S01]  /*1380*/  @!P1 LDG.E.64 R16, desc[UR4][R8.64+-0x8] ;  /* 0xfffff80408109981 */ /* 0x000ea2000c1e1b00 */
[----:B------:R-:W-:Y:S02]  /*1390*/  VIADD R11, R11, 0x10 ;  /* 0x000000100b0b7836 */ /* 0x000fe40000000000 */
[----:B------:R-:W-:Y:S02]  /*13a0*/  VIADD R15, R15, 0x800 ;  /* 0x000008000f0f7836 */ /* 0x000fe40000000000 */
[----:B------:R-:W-:Y:S01]  /*13b0*/  VIADD R13, R13, 0x800 ;  /* 0x000008000d0d7836 */ /* 0x000fe20000000000 */
[----:B--2---:R0:W-:Y:S01]  /*13c0*/  @!P1 STG.E.64 desc[UR4][R18.64+0x400], R16 ;  /* 0x0004001012009986 */ /* 0x0041e2000c101b04 */
[----:B------:R-:W-:-:S13]  /*13d0*/  ISETP.GE.AND P1, PT, R11, -0xc, PT ;  /* 0xfffffff40b00780c */ /* 0x000fda0003f26270 */
[----:B0-----:R-:W-:Y:S05]  /*13e0*/  @!P1 BRA `(.L_x_337) ;  /* 0xfffffff800749947 */ /* 0x001fea000383ffff */
.L_x_320:
[----:B------:R-:W-:-:S04]  /*13f0*/  IADD3 R12, PT, PT, -R11, RZ, RZ ;  /* 0x000000ff0b0c7210 */ /* 0x000fc80007ffe1ff */
        /* <DEDUP_REMOVED lines=16> */
.L_x_340:
[----:B------:R-:W-:Y:S05]  /*1500*/  BSYNC.RECONVERGENT B0 ;  /* 0x0000000000007941 */ /* 0x000fea0003800200 */
.L_x_339:
[----:B------:R-:W-:Y:S04]  /*1510*/  BSSY.RECONVERGENT B0, `(.L_x_341) ;  /* 0x0000004000007945 */ /* 0x000fe80003800200 */
[----:B------:R-:W-:Y:S05]  /*1520*/  @P2 BRA `(.L_x_342) ;  /* 0x0000000000082947 */ /* 0x000fea0003800000 */
[----:B01----:R-:W2:Y:S04]  /*1530*/  LDG.E.64 R18, desc[UR4][R8.64+-0x8] ;  /* 0xfffff80408127981 */ /* 0x003ea8000c1e1b00 */
[----:B--2---:R2:W-:Y:S02]  /*1540*/  STG.E.64 desc[UR4][R16.64], R18 ;  /* 0x0000001210007986 */ /* 0x0045e4000c101b04 */
.L_x_342:
[----:B------:R-:W-:Y:S05]  /*1550*/  BSYNC.RECONVERGENT B0 ;  /* 0x0000000000007941 */ /* 0x000fea0003800200 */
.L_x_341:
[----:B------:R-:W3:Y:S01]  /*1560*/  @!P3 LDG.E.64 R20, desc[UR4][R8.64+-0x8] ;  /* 0xfffff8040814b981 */ /* 0x000ee2000c1e1b00 */
[----:B012---:R-:W-:-:S04]  /*1570*/  IADD3 R19, PT, PT, R13, 0x100, RZ ;  /* 0x000001000d137810 */ /* 0x007fc80007ffe0ff */
[----:B------:R-:W-:Y:S01]  /*1580*/  ISETP.GE.AND P1, PT, R19, R0, PT ;  /* 0x000000001300720c */ /* 0x000fe20003f26270 */
[----:B------:R-:W-:Y:S01]  /*1590*/  VIADD R25, R13, 0x200 ;  /* 0x000002000d197836 */ /* 0x000fe20000000000 */
[----:B------:R-:W-:-:S03]  /*15a0*/  IADD3 R27, PT, PT, R15, 0x200, RZ ;  /* 0x000002000f1b7810 */ /* 0x000fc60007ffe0ff */
[----:B------:R-:W-:Y:S01]  /*15b0*/  VIADD R13, R25, 0xffffff80 ;  /* 0xffffff80190d7836 */ /* 0x000fe20000000000 */
[----:B---3--:R0:W-:Y:S07]  /*15c0*/  @!P3 STG.E.64 desc[UR4][R16.64+0x400], R20 ;  /* 0x000400141000b986 */ /* 0x0081ee000c101b04 */
[----:B------:R-:W2:Y:S01]  /*15d0*/  @!P1 LDG.E.64 R18, desc[UR4][R8.64+-0x8] ;  /* 0xfffff80408129981 */ /* 0x000ea2000c1e1b00 */
[----:B------:R-:W-:Y:S01]  /*15e0*/  ISETP.GE.AND P2, PT, R13, R0, PT ;  /* 0x000000000d00720c */ /* 0x000fe20003f46270 */
[----:B------:R-:W-:Y:S01]  /*15f0*/  IMAD.WIDE R12, R27, 0x8, R4 ;  /* 0x000000081b0c7825 */ /* 0x000fe200078e0204 */
[----:B------:R-:W-:Y:S01]  /*1600*/  BSSY.RECONVERGENT B0, `(.L_x_343) ;  /* 0x000000b000007945 */ /* 0x000fe20003800200 */
[----:B------:R-:W-:-:S02]  /*1610*/  PLOP3.LUT P0, PT, PT, PT, PT, 0x8, 0x80 ;  /* 0x000000000080781c */ /* 0x000fc40003f0e170 */
[C---:B------:R-:W-:Y:S01]  /*1620*/  VIADD R23, R25.reuse, 0x80 ;  /* 0x0000008019177836 */ /* 0x040fe20000000000 */
[----:B------:R-:W-:Y:S01]  /*1630*/  ISETP.GE.AND P3, PT, R25, R0, PT ;  /* 0x000000001900720c */ /* 0x000fe20003f66270 */
[----:B------:R-:W-:-:S03]  /*1640*/  VIADD R11, R11, 0x4 ;  /* 0x000000040b0b7836 */ /* 0x000fc60000000000 */
[----:B------:R-:W-:Y:S01]  /*1650*/  ISETP.GE.AND P4, PT, R23, R0, PT ;  /* 0x000000001700720c */ /* 0x000fe20003f86270 */
[----:B------:R-:W-:Y:S01]  /*1660*/  VIADD R11, R11, 0x4 ;  /* 0x000000040b0b7836 */ /* 0x000fe20000000000 */
[----:B--2---:R0:W-:Y:S01]  /*1670*/  @!P1 STG.E.64 desc[UR4][R12.64+-0x800], R18 ;  /* 0xfff800120c009986 */ /* 0x0041e2000c101b04 */
[----:B------:R-:W-:Y:S10]  /*1680*/  @P2 BRA `(.L_x_344) ;  /* 0x0000000000082947 */ /* 0x000ff40003800000 */
[----:B------:R-:W2:Y:S04]  /*1690*/  LDG.E.64 R14, desc[UR4][R8.64+-0x8] ;  /* 0xfffff804080e7981 */ /* 0x000ea8000c1e1b00 */
[----:B--2---:R1:W-:Y:S02]  /*16a0*/  STG.E.64 desc[UR4][R12.64+-0x400], R14 ;  /* 0xfffc000e0c007986 */ /* 0x0043e4000c101b04 */
.L_x_344:
[----:B------:R-:W-:Y:S05]  /*16b0*/  BSYNC.RECONVERGENT B0 ;  /* 0x0000000000007941 */ /* 0x000fea0003800200 */
.L_x_343:
[----:B------:R-:W-:Y:S04]  /*16c0*/  BSSY.RECONVERGENT B0, `(.L_x_345) ;  /* 0x0000004000007945 */ /* 0x000fe80003800200 */
[----:B------:R-:W-:Y:S05]  /*16d0*/  @P3 BRA `(.L_x_346) ;  /* 0x0000000000083947 */ /* 0x000fea0003800000 */
[----:B-1----:R-:W2:Y:S04]  /*16e0*/  LDG.E.64 R14, desc[UR4][R8.64+-0x8] ;  /* 0xfffff804080e7981 */ /* 0x002ea8000c1e1b00 */
[----:B--2---:R2:W-:Y:S02]  /*16f0*/  STG.E.64 desc[UR4][R12.64], R14 ;  /* 0x0000000e0c007986 */ /* 0x0045e4000c101b04 */
.L_x_346:
[----:B------:R-:W-:Y:S05]  /*1700*/  BSYNC.RECONVERGENT B0 ;  /* 0x0000000000007941 */ /* 0x000fea0003800200 */
.L_x_345:
[----:B------:R-:W-:Y:S04]  /*1710*/  BSSY.RECONVERGENT B0, `(.L_x_347) ;  /* 0x0000004000007945 */ /* 0x000fe80003800200 */
[----:B------:R-:W-:Y:S05]  /*1720*/  @P4 BRA `(.L_x_348) ;  /* 0x0000000000084947 */ /* 0x000fea0003800000 */
[----:B-12---:R-:W2:Y:S04]  /*1730*/  LDG.E.64 R14, desc[UR4][R8.64+-0x8] ;  /* 0xfffff804080e7981 */ /* 0x006ea8000c1e1b00 */
[----:B--2---:R3:W-:Y:S02]  /*1740*/  STG.E.64 desc[UR4][R12.64+0x400], R14 ;  /* 0x0004000e0c007986 */ /* 0x0047e4000c101b04 */
.L_x_348:
[----:B------:R-:W-:Y:S05]  /*1750*/  BSYNC.RECONVERGENT B0 ;  /* 0x0000000000007941 */ /* 0x000fea0003800200 */
.L_x_347:
[----:B0123--:R-:W-:Y:S01]  /*1760*/  VIADD R13, R25, 0x200 ;  /* 0x00000200190d7836 */ /* 0x00ffe20000000000 */
[----:B------:R-:W-:-:S07]  /*1770*/  IADD3 R15, PT, PT, R27, 0x200, RZ ;  /* 0x000002001b0f7810 */ /* 0x000fce0007ffe0ff */
.L_x_338:
[----:B------:R-:W-:-:S13]  /*1780*/  ISETP.NE.OR P0, PT, R11, RZ, P0 ;  /* 0x000000ff0b00720c */ /* 0x000fda0000705670 */
[----:B------:R-:W-:Y:S05]  /*1790*/  @!P0 BRA `(.L_x_318) ;  /* 0x00000000006c8947 */ /* 0x000fea0003800000 */
.L_x_319:
[----:B------:R-:W-:-:S05]  /*17a0*/  VIADD R17, R13, 0xffffff00 ;  /* 0xffffff000d117836 */ /* 0x000fca0000000000 */
        /* <DEDUP_REMOVED lines=11> */
.L_x_350:
[----:B------:R-:W-:Y:S05]  /*1860*/  BSYNC.RECONVERGENT B0 ;  /* 0x0000000000007941 */ /* 0x000fea0003800200 */
.L_x_349:
[----:B------:R-:W-:Y:S04]  /*1870*/  BSSY.RECONVERGENT B0, `(.L_x_351) ;  /* 0x0000004000007945 */ /* 0x000fe80003800200 */
[----:B------:R-:W-:Y:S05]  /*1880*/  @P1 BRA `(.L_x_352) ;  /* 0x0000000000081947 */ /* 0x000fea0003800000 */
[----:B0-----:R-:W2:Y:S04]  /*1890*/  LDG.E.64 R18, desc[UR4][R8.64+-0x8] ;  /* 0xfffff80408127981 */ /* 0x001ea8000c1e1b00 */
[----:B--2---:R1:W-:Y:S02]  /*18a0*/  STG.E.64 desc[UR4][R16.64], R18 ;  /* 0x0000001210007986 */ /* 0x0043e4000c101b04 */
.L_x_352:
[----:B------:R-:W-:Y:S05]  /*18b0*/  BSYNC.RECONVERGENT B0 ;  /* 0x0000000000007941 */ /* 0x000fea0003800200 */
.L_x_351:
[----:B01----:R-:W-:-:S05]  /*18c0*/  VIADD R19, R13, 0x80 ;  /* 0x000000800d137836 */ /* 0x003fca0000000000 */
[----:B------:R-:W-:-:S13]  /*18d0*/  ISETP.GE.AND P0, PT, R19, R0, PT ;  /* 0x000000001300720c */ /* 0x000fda0003f06270 */
[----:B------:R-:W2:Y:S01]  /*18e0*/  @!P0 LDG.E.64 R18, desc[UR4][R8.64+-0x8] ;  /* 0xfffff80408128981 */ /* 0x000ea2000c1e1b00 */
[----:B------:R-:W-:Y:S01]  /*18f0*/  IADD3 R11, PT, PT, R11, 0x4, RZ ;  /* 0x000000040b0b7810 */ /* 0x000fe20007ffe0ff */
[----:B------:R-:W-:Y:S02]  /*1900*/  VIADD R15, R15, 0x200 ;  /* 0x000002000f0f7836 */ /* 0x000fe40000000000 */
[----:B------:R-:W-:Y:S01]  /*1910*/  VIADD R13, R13, 0x200 ;  /* 0x000002000d0d7836 */ /* 0x000fe20000000000 */
[----:B--2---:R0:W-:Y:S01]  /*1920*/  @!P0 STG.E.64 desc[UR4][R16.64+0x400], R18 ;  /* 0x0004001210008986 */ /* 0x0041e2000c101b04 */
[----:B------:R-:W-:-:S13]  /*1930*/  ISETP.NE.AND P0, PT, R11, RZ, PT ;  /* 0x000000ff0b00720c */ /* 0x000fda0003f05270 */
[----:B0-----:R-:W-:Y:S05]  /*1940*/  @P0 BRA `(.L_x_319) ;  /* 0xfffffffc00940947 */ /* 0x001fea000383ffff */
.L_x_318:
[----:B------:R-:W-:-:S13]  /*1950*/  ISETP.NE.AND P0, PT, R6, RZ, PT ;  /* 0x000000ff0600720c */ /* 0x000fda0003f05270 */
[----:B------:R-:W-:Y:S05]  /*1960*/  @!P0 EXIT ;  /* 0x000000000000894d */ /* 0x000fea0003800000 */
[----:B------:R-:W-:Y:S01]  /*1970*/  IMAD R11, R10, 0x80, R7 ;  /* 0x000000800a0b7824 */ /* 0x000fe200078e0207 */
[----:B------:R-:W-:-:S07]  /*1980*/  IADD3 R10, PT, PT, -R6, RZ, RZ ;  /* 0x000000ff060a7210 */ /* 0x000fce0007ffe1ff */
.L_x_353:
[----:B------:R-:W-:-:S13]  /*1990*/  ISETP.GE.AND P0, PT, R11, R0, PT ;  /* 0x000000000b00720c */ /* 0x000fda0003f06270 */
[----:B------:R-:W2:Y:S01]  /*19a0*/  @!P0 LDG.E.64 R4, desc[UR4][R8.64+-0x8] ;  /* 0xfffff80408048981 */ /* 0x000ea2000c1e1b00 */
[----:B------:R-:W-:-:S04]  /*19b0*/  @!P0 IMAD.WIDE R6, R11, 0x8, R2 ;  /* 0x000000080b068825 */ /* 0x000fc800078e0202 */
[----:B------:R-:W-:Y:S01]  /*19c0*/  VIADD R10, R10, 0x1 ;  /* 0x000000010a0a7836 */ /* 0x000fe20000000000 */
[----:B--2---:R0:W-:Y:S04]  /*19d0*/  @!P0 STG.E.64 desc[UR4][R6.64], R4 ;  /* 0x0000000406008986 */ /* 0x0041e8000c101b04 */
[----:B------:R-:W-:-:S13]  /*19e0*/  ISETP.NE.AND P0, PT, R10, RZ, PT ;  /* 0x000000ff0a00720c */ /* 0x000fda0003f05270 */
[----:B0-----:R-:W-:Y:S05]  /*19f0*/  @!P0 EXIT ;  /* 0x000000000000894d */ /* 0x001fea0003800000 */
[----:B------:R-:W-:Y:S01]  /*1a00*/  VIADD R11, R11, 0x80 ;  /* 0x000000800b0b7836 */ /* 0x000fe20000000000 */
[----:B------:R-:W-:Y:S06]  /*1a10*/  BRA `(.L_x_353) ;  /* 0xfffffffc00dc7947 */ /* 0x000fec000383ffff */
.L_x_354:
        /* <DEDUP_REMOVED lines=14> */
.L_x_491:


//--------------------- .text._ZN3cub18CUB_300001_SM_10006detail9transform16transform_kernelINS2_10policy_hubILb1EN4cuda3std3__45tupleIJN6thrust24THRUST_300001_SM_1000_NS6detail15normal_iteratorINSA_10device_ptrIdEEEEEEEE10policy1000El6likeliSF_JPdEEEvT0_iT1_T2_DpNS2_10kernel_argIT3_EE --------------------------
	.section	.text._ZN3cub18CUB_300001_SM_10006detail9transform16transform_kernelINS2_10policy_hubILb1EN4cuda3std3__45tupleIJN6thrust24THRUST_300001_SM_1000_NS6detail15normal_iteratorINSA_10device_ptrIdEEEEEEEE10policy1000El6likeliSF_JPdEEEvT0_iT1_T2_DpNS2_10kernel_argIT3_EE,"ax",@progbits
	.align	128
        .global         _ZN3cub18CUB_300001_SM_10006detail9transform16transform_kernelINS2_10policy_hubILb1EN4cuda3std3__45tupleIJN6thrust24THRUST_300001_SM_1000_NS6detail15normal_iteratorINSA_10device_ptrIdEEEEEEEE10policy1000El6likeliSF_JPdEEEvT0_iT1_T2_DpNS2_10kernel_argIT3_EE
        .type           _ZN3cub18CUB_300001_SM_10006detail9transform16transform_kernelINS2_10policy_hubILb1EN4cuda3std3__45tupleIJN6thrust24THRUST_300001_SM_1000_NS6detail15normal_iteratorINSA_10device_ptrIdEEEEEEEE10policy1000El6likeliSF_JPdEEEvT0_iT1_T2_DpNS2_10kernel_argIT3_EE,@function
        .size           _ZN3cub18CUB_300001_SM_10006detail9transform16transform_kernelINS2_10policy_hubILb1EN4cuda3std3__45tupleIJN6thrust24THRUST_300001_SM_1000_NS6detail15normal_iteratorINSA_10device_ptrIdEEEEEEEE10policy1000El6likeliSF_JPdEEEvT0_iT1_T2_DpNS2_10kernel_argIT3_EE,(.L_x_492 - _ZN3cub18CUB_300001_SM_10006detail9transform16transform_kernelINS2_10policy_hubILb1EN4cuda3std3__45tupleIJN6thrust24THRUST_300001_SM_1000_NS6detail15normal_iteratorINSA_10device_ptrIdEEEEEEEE10policy1000El6likeliSF_JPdEEEvT0_iT1_T2_DpNS2_10kernel_argIT3_EE)
        .other          _ZN3cub18CUB_300001_SM_10006detail9transform16transform_kernelINS2_10policy_hubILb1EN4cuda3std3__45tupleIJN6thrust24THRUST_300001_SM_1000_NS6detail15normal_iteratorINSA_10device_ptrIdEEEEEEEE10policy1000El6likeliSF_JPdEEEvT0_iT1_T2_DpNS2_10kernel_argIT3_EE,@"STO_CUDA_ENTRY STV_DEFAULT"
_ZN3cub18CUB_300001_SM_10006detail9transform16transform_kernelINS2_10policy_hubILb1EN4cuda3std3__45tupleIJN6thrust24THRUST_300001_SM_1000_NS6detail15normal_iteratorINSA_10device_ptrIdEEEEEEEE10policy1000El6likeliSF_JPdEEEvT0_iT1_T2_DpNS2_10kernel_argIT3_EE:
.text._ZN3cub18CUB_300001_SM_10006detail9transform16transform_kernelINS2_10policy_hubILb1EN4cuda3std3__45tupleIJN6thrust24THRUST_300001_SM_1000_NS6detail15normal_iteratorINSA_10device_ptrIdEEEEEEEE10policy1000El6likeliSF_JPdEEEvT0_iT1_T2_DpNS2_10kernel_argIT3_EE:
        /* <DEDUP_REMOVED lines=24> */
.L_x_357:
[----:B------:R-:W-:Y:S01]  /*0180*/  VIADD R12, R12, 0x4000 ;  /* 0x000040000c0c7836 */ /* 0x000fe20000000000 */
[----:B------:R0:W-:Y:S04]  /*0190*/  CCTL.E.PF2 [R4] ;  /* 0x000000000400798f */ /* 0x0001e80000800100 */
[----:B------:R-:W-:Y:S02]  /*01a0*/  ISETP.GE.AND P0, PT, R12, R7, PT ;  /* 0x000000070c00720c */ /* 0x000fe40003f06270 */
[----:B0-----:R-:W-:-:S05]  /*01b0*/  IADD3 R4, P1, PT, R4, 0x4000, RZ ;  /* 0x0000400004047810 */ /* 0x001fca0007f3e0ff */
[----:B------:R-:W-:-:S06]  /*01c0*/  IMAD.X R5, RZ, RZ, R5, P1 ;  /* 0x000000ffff057224 */ /* 0x000fcc00008e0605 */
[----:B------:R-:W-:Y:S05]  /*01d0*/  @!P0 BRA `(.L_x_357) ;  /* 0xfffffffc00e88947 */ /* 0x000fea000383ffff */
.L_x_356:
[----:B------:R-:W-:Y:S05]  /*01e0*/  BSYNC.RECONVERGENT B0 ;  /* 0x0000000000007941 */ /* 0x000fea0003800200 */
.L_x_355:
        /* <DEDUP_REMOVED lines=12> */
[----:B------:R-:W-:Y:S01]  /*02b0*/  ISETP.NE.AND P0, PT, R6, 0x1, PT ;  /* 0x000000010600780c */ /* 0x000fe20003f05270 */
[----:B------:R-:W-:-:S12]  /*02c0*/  IMAD.MOV.U32 R7, RZ, RZ, RZ ;  /* 0x000000ffff077224 */ /* 0x000fd800078e00ff */
[----:B------:R-:W-:Y:S05]  /*02d0*/  @!P0 BRA `(.L_x_359) ;  /* 0x0000000800588947 */ /* 0x000fea0003800000 */
[----:B------:R-:W-:Y:S01]  /*02e0*/  LOP3.LUT R6, R6, 0x7ffffffe, RZ, 0xc0, !PT ;  /* 0x7ffffffe06067812 */ /* 0x000fe200078ec0ff */
[----:B------:R-:W-:Y:S01]  /*02f0*/  IMAD.MOV.U32 R9, RZ, RZ, R10 ;  /* 0x000000ffff097224 */ /* 0x000fe200078e000a */
[----:B------:R-:W0:Y:S03]  /*0300*/  LDCU.128 UR4, c[0x0][0x390] ;  /* 0x00007200ff0477ac */ /* 0x000e260008000c00 */
[----:B------:R-:W-:-:S07]  /*0310*/  IMAD.MOV R6, RZ, RZ, -R6 ;  /* 0x000000ffff067224 */ /* 0x000fce00078e0a06 */
.L_x_368:
[C---:B------:R-:W-:Y:S01]  /*0320*/  ISETP.GE.AND P1, PT, R9.reuse, R8, PT ;  /* 0x000000080900720c */ /* 0x040fe20003f26270 */
[----:B------:R-:W-:Y:S01]  /*0330*/  VIADD R6, R6, 0x2 ;  /* 0x0000000206067836 */ /* 0x000fe20000000000 */
[----:B------:R-:W-:Y:S01]  /*0340*/  BSSY.RECONVERGENT B0, `(.L_x_360) ;  /* 0x0000046000007945 */ /* 0x000fe20003800200 */
[----:B------:R-:W-:-:S03]  /*0350*/  VIADD R7, R9, 0x80 ;  /* 0x0000008009077836 */ /* 0x000fc60000000000 */
[----:B------:R-:W-:-:S07]  /*0360*/  ISETP.NE.AND P0, PT, R6, RZ, PT ;  /* 0x000000ff0600720c */ /* 0x000fce0003f05270 */
[----:B01----:R-:W-:Y:S06]  /*0370*/  @P1 BRA `(.L_x_361) ;  /* 0x0000000400081947 */ /* 0x003fec0003800000 */
[----:B------:R-:W-:-:S06]  /*0380*/  IMAD.WIDE R18, R9, 0x8, R4 ;  /* 0x0000000809127825 */ /* 0x000fcc00078e0204 */
[----:B------:R-:W0:Y:S01]  /*0390*/  LDG.E.64 R18, desc[UR8][R18.64] ;  /* 0x0000000812127981 */ /* 0x000e22000c1e1b00 */
[----:B------:R-:W-:Y:S01]  /*03a0*/  UMOV UR10, 0xfefa39ef ;  /* 0xfefa39ef000a7882 */ /* 0x000fe20000000000 */
[----:B------:R-:W-:Y:S01]  /*03b0*/  UMOV UR11, 0x3fe62e42 ;  /* 0x3fe62e42000b7882 */ /* 0x000fe20000000000 */
[----:B------:R-:W-:Y:S01]  /*03c0*/  BSSY.RECONVERGENT B1, `(.L_x_362) ;  /* 0x000003c000017945 */ /* 0x000fe20003800200 */
[----:B0-----:R-:W-:Y:S01]  /*03d0*/  DADD R12, R18, -UR4 ;  /* 0x80000004120c7e29 */ /* 0x001fe20008000000 */
[----:B------:R-:W-:Y:S02]  /*03e0*/  IMAD.MOV.U32 R18, RZ, RZ, -0x35dec16 ;  /* 0xfca213eaff127424 */ /* 0x000fe400078e00ff */
[----:B------:R-:W-:-:S05]  /*03f0*/  IMAD.MOV.U32 R19, RZ, RZ, 0x3e928af3 ;  /* 0x3e928af3ff137424 */ /* 0x000fca00078e00ff */
[----:B------:R-:W-:-:S08]  /*0400*/  DMUL R14, R12, UR6 ;  /* 0x000000060c0e7c28 */ /* 0x000fd00008000000 */
[----:B------:R-:W-:Y:S01]  /*0410*/  DMUL R12, R12, R14 ;  /* 0x0000000e0c0c7228 */ /* 0x000fe20000000000 */
[----:B------:R-:W-:Y:S01]  /*0420*/  MOV R14, 0x652b82fe ;  /* 0x652b82fe000e7802 */ /* 0x000fe20000000f00 */
[----:B------:R-:W-:-:S06]  /*0430*/  IMAD.MOV.U32 R15, RZ, RZ, 0x3ff71547 ;  /* 0x3ff71547ff0f7424 */ /* 0x000fcc00078e00ff */
[----:B------:R-:W-:Y:S02]  /*0440*/  DFMA R14, R12, R14, 6.75539944105574400000e+15 ;  /* 0x433800000c0e742b */ /* 0x000fe4000000000e */
[----:B------:R-:W-:-:S06]  /*0450*/  FSETP.GEU.AND P1, PT, |R13|, 4.1917929649353027344, PT ;  /* 0x4086232b0d00780b */ /* 0x000fcc0003f2e200 */
[----:B------:R-:W-:-:S08]  /*0460*/  DADD R16, R14, -6.75539944105574400000e+15 ;  /* 0xc33800000e107429 */ /* 0x000fd00000000000 */
[----:B------:R-:W-:Y:S01]  /*0470*/  DFMA R20, R16, -UR10, R12 ;  /* 0x8000000a10147c2b */ /* 0x000fe2000800000c */
[----:B------:R-:W-:Y:S01]  /*0480*/  UMOV UR10, 0x3b39803f ;  /* 0x3b39803f000a7882 */ /* 0x000fe20000000000 */
[----:B------:R-:W-:-:S06]  /*0490*/  UMOV UR11, 0x3c7abc9e ;  /* 0x3c7abc9e000b7882 */ /* 0x000fcc0000000000 */
[----:B------:R-:W-:Y:S01]  /*04a0*/  DFMA R16, R16, -UR10, R20 ;  /* 0x8000000a10107c2b */ /* 0x000fe20008000014 */
[----:B------:R-:W-:Y:S01]  /*04b0*/  UMOV UR10, 0x69ce2bdf ;  /* 0x69ce2bdf000a7882 */ /* 0x000fe20000000000 */
[----:B------:R-:W-:-:S06]  /*04c0*/  UMOV UR11, 0x3e5ade15 ;  /* 0x3e5ade15000b7882 */ /* 0x000fcc0000000000 */
[----:B------:R-:W-:Y:S01]  /*04d0*/  DFMA R18, R16, UR10, R18 ;  /* 0x0000000a10127c2b */ /* 0x000fe20008000012 */
[----:B------:R-:W-:Y:S01]  /*04e0*/  UMOV UR10, 0x62401315 ;  /* 0x62401315000a7882 */ /* 0x000fe20000000000 */
[----:B------:R-:W-:-:S06]  /*04f0*/  UMOV UR11, 0x3ec71dee ;  /* 0x3ec71dee000b7882 */ /* 0x000fcc0000000000 */
[----:B------:R-:W-:Y:S01]  /*0500*/  DFMA R18, R16, R18, UR10 ;  /* 0x0000000a10127e2b */ /* 0x000fe20008000012 */
        /* <DEDUP_REMOVED lines=20> */
[----:B------:R-:W-:-:S08]  /*0650*/  DFMA R18, R16, R18, UR10 ;  /* 0x0000000a10127e2b */ /* 0x000fd00008000012 */
[----:B------:R-:W-:-:S08]  /*0660*/  DFMA R18, R16, R18, 1 ;  /* 0x3ff000001012742b */ /* 0x000fd00000000012 */
[----:B------:R-:W-:Y:S01]  /*0670*/  DFMA R20, R16, R18, 1 ;  /* 0x3ff000001014742b */ /* 0x000fe20000000012 */
[----:B------:R-:W-:-:S09]  /*0680*/  IMAD.WIDE R18, R9, 0x8, R2 ;  /* 0x0000000809127825 */ /* 0x000fd200078e0202 */
[----:B------:R-:W-:Y:S02]  /*0690*/  IMAD R17, R14, 0x100000, R21 ;  /* 0x001000000e117824 */ /* 0x000fe400078e0215 */
[----:B------:R-:W-:Y:S01]  /*06a0*/  IMAD.MOV.U32 R16, RZ, RZ, R20 ;  /* 0x000000ffff107224 */ /* 0x000fe200078e0014 */
[----:B------:R-:W-:Y:S06]  /*06b0*/  @!P1 BRA `(.L_x_363) ;  /* 0x0000000000309947 */ /* 0x000fec0003800000 */
[----:B------:R-:W-:Y:S01]  /*06c0*/  FSETP.GEU.AND P2, PT, |R13|, 4.2275390625, PT ;  /* 0x408748000d00780b */ /* 0x000fe20003f4e200 */
[C---:B------:R-:W-:Y:S02]  /*06d0*/  DADD R16, R12.reuse, +INF ;  /* 0x7ff000000c107429 */ /* 0x040fe40000000000 */
[----:B------:R-:W-:-:S08]  /*06e0*/  DSETP.GEU.AND P1, PT, R12, RZ, PT ;  /* 0x000000ff0c00722a */ /* 0x000fd00003f2e000 */
[----:B------:R-:W-:Y:S02]  /*06f0*/  FSEL R16, R16, RZ, P1 ;  /* 0x000000ff10107208 */ /* 0x000fe40000800000 */
[----:B------:R-:W-:Y:S02]  /*0700*/  @!P2 LEA.HI R11, R14, R14, RZ, 0x1 ;  /* 0x0000000e0e0ba211 */ /* 0x000fe400078f08ff */
[----:B------:R-:W-:Y:S02]  /*0710*/  FSEL R17, R17, RZ, P1 ;  /* 0x000000ff11117208 */ /* 0x000fe40000800000 */
[----:B------:R-:W-:-:S05]  /*0720*/  @!P2 SHF.R.S32.HI R11, RZ, 0x1, R11 ;  /* 0x00000001ff0ba819 */ /* 0x000fca000001140b */
[----:B------:R-:W-:Y:S02]  /*0730*/  @!P2 IMAD.IADD R12, R14, 0x1, -R11 ;  /* 0x000000010e0ca824 */ /* 0x000fe400078e0a0b */
[----:B------:R-:W-:-:S03]  /*0740*/  @!P2 IMAD R21, R11, 0x100000, R21 ;  /* 0x001000000b15a824 */ /* 0x000fc600078e0215 */
[----:B------:R-:W-:Y:S01]  /*0750*/  @!P2 LEA R13, R12, 0x3ff00000, 0x14 ;  /* 0x3ff000000c0da811 */ /* 0x000fe200078ea0ff */
[----:B------:R-:W-:-:S06]  /*0760*/  @!P2 IMAD.MOV.U32 R12, RZ, RZ, RZ ;  /* 0x000000ffff0ca224 */ /* 0x000fcc00078e00ff */
[----:B------:R-:W-:-:S11]  /*0770*/  @!P2 DMUL R16, R20, R12 ;  /* 0x0000000c1410a228 */ /* 0x000fd60000000000 */
.L_x_363:
[----:B------:R-:W-:Y:S05]  /*0780*/  BSYNC.RECONVERGENT B1 ;  /* 0x0000000000017941 */ /* 0x000fea0003800200 */
.L_x_362:
[----:B------:R1:W-:Y:S02]  /*0790*/  STG.E.64 desc[UR8][R18.64], R16 ;  /* 0x0000001012007986 */ /* 0x0003e4000c101b08 */
.L_x_361:
[----:B0-----:R-:W-:Y:S05]  /*07a0*/  BSYNC.RECONVERGENT B0 ;  /* 0x0000000000007941 */ /* 0x001fea0003800200 */
.L_x_360:
[----:B------:R-:W-:Y:S01]  /*07b0*/  ISETP.GE.AND P1, PT, R7, R8, PT ;  /* 0x000000080700720c */ /* 0x000fe20003f26270 */
[----:B------:R-:W-:-:S12]  /*07c0*/  BSSY.RECONVERGENT B0, `(.L_x_364) ;  /* 0x0000044000007945 */ /* 0x000fd80003800200 */
[----:B------:R-:W-:Y:S05]  /*07d0*/  @P1 BRA `(.L_x_365) ;  /* 0x0000000400081947 */ /* 0x000fea0003800000 */
[----:B-1----:R-:W-:-:S06]  /*07e0*/  IMAD.WIDE R18, R7, 0x8, R4 ;  /* 0x0000000807127825 */ /* 0x002fcc00078e0204 */
[----:B------:R-:W2:Y:S01]  /*07f0*/  LDG.E.64 R18, desc[UR8][R18.64] ;  /* 0x0000000812127981 */ /* 0x000ea2000c1e1b00 */
[----:B------:R-:W-:Y:S01]  /*0800*/  UMOV UR10, 0xfefa39ef ;  /* 0xfefa39ef000a7882 */ /* 0x000fe20000000000 */
[----:B------:R-:W-:Y:S01]  /*0810*/  UMOV UR11, 0x3fe62e42 ;  /* 0x3fe62e42000b7882 */ /* 0x000fe20000000000 */
[----:B------:R-:W-:Y:S01]  /*0820*/  BSSY.RECONVERGENT B1, `(.L_x_366) ;  /* 0x000003c000017945 */ /* 0x000fe20003800200 */
[----:B--2---:R-:W-:Y:S01]  /*0830*/  DADD R12, R18, -UR4 ;  /* 0x80000004120c7e29 */ /* 0x004fe20008000000 */
[----:B------:R-:W-:Y:S01]  /*0840*/  MOV R18, 0xfca213ea ;  /* 0xfca213ea00127802 */ /* 0x000fe20000000f00 */
[----:B------:R-:W-:-:S06]  /*0850*/  IMAD.MOV.U32 R19, RZ, RZ, 0x3e928af3 ;  /* 0x3e928af3ff137424 */ /* 0x000fcc00078e00ff */
[----:B------:R-:W-:-:S08]  /*0860*/  DMUL R14, R12, UR6 ;  /* 0x000000060c0e7c28 */ /* 0x000fd00008000000 */
[----:B------:R-:W-:Y:S01]  /*0870*/  DMUL R12, R12, R14 ;  /* 0x0000000e0c0c7228 */ /* 0x000fe20000000000 */
[----:B------:R-:W-:Y:S02]  /*0880*/  IMAD.MOV.U32 R14, RZ, RZ, 0x652b82fe ;  /* 0x652b82feff0e7424 */ /* 0x000fe400078e00ff */
[----:B------:R-:W-:-:S06]  /*0890*/  IMAD.MOV.U32 R15, RZ, RZ, 0x3ff71547 ;  /* 0x3ff71547ff0f7424 */ /* 0x000fcc00078e00ff */
[----:B------:R-:W-:Y:S01]  /*08a0*/  DFMA R14, R12, R14, 6.75539944105574400000e+15 ;  /* 0x433800000c0e742b */ /* 0x000fe2000000000e */
[----:B------:R-:W-:-:S07]  /*08b0*/  FSETP.GEU.AND P1, PT, |R13|, 4.1917929649353027344, PT ;  /* 0x4086232b0d00780b */ /* 0x000fce0003f2e200 */
        /* <DEDUP_REMOVED lines=50> */
.L_x_367:
[----:B------:R-:W-:Y:S05]  /*0be0*/  BSYNC.RECONVERGENT B1 ;  /* 0x0000000000017941 */ /* 0x000fea0003800200 */
.L_x_366:
[----:B------:R0:W-:Y:S02]  /*0bf0*/  STG.E.64 desc[UR8][R18.64], R16 ;  /* 0x0000001012007986 */ /* 0x0001e4000c101b08 */
.L_x_365:
[----:B------:R-:W-:Y:S05]  /*0c00*/  BSYNC.RECONVERGENT B0 ;  /* 0x0000000000007941 */ /* 0x000fea0003800200 */
.L_x_364:
[----:B------:R-:W-:Y:S01]  /*0c10*/  VIADD R9, R9, 0x100 ;  /* 0x0000010009097836 */ /* 0x000fe20000000000 */
[----:B------:R-:W-:Y:S06]  /*0c20*/  @P0 BRA `(.L_x_368) ;  /* 0xfffffff400bc0947 */ /* 0x000fec000383ffff */
[----:B------:R-:W-:-:S07]  /*0c30*/  LOP3.LUT R7, R0, 0xffffff00, RZ, 0xc0, !PT ;  /* 0xffffff0000077812 */ /* 0x000fce00078ec0ff */
.L_x_359:
[----:B------:R-:W2:Y:S02]  /*0c40*/  LDC R0, c[0x0][0x388] ;  /* 0x0000e200ff007b82 */ /* 0x000ea40000000800 */
[----:B--2---:R-:W-:-:S04]  /*0c50*/  LOP3.LUT R0, R0, 0x1, RZ, 0xc0, !PT ;  /* 0x0000000100007812 */ /* 0x004fc800078ec0ff */
[----:B------:R-:W-:-:S13]  /*0c60*/  ISETP.NE.U32.AND P0, PT, R0, 0x1, PT ;  /* 0x000000010000780c */ /* 0x000fda0003f05070 */
[----:B------:R-:W-:Y:S05]  /*0c70*/  @P0 EXIT ;  /* 0x000000000000094d */ /* 0x000fea0003800000 */
[----:B------:R-:W-:-:S05]  /*0c80*/  IMAD.IADD R7, R10, 0x1, R7 ;  /* 0x000000010a077824 */ /* 0x000fca00078e0207 */
[----:B------:R-:W-:-:S13]  /*0c90*/  ISETP.GE.AND P0, PT, R7, R8, PT ;  /* 0x000000080700720c */ /* 0x000fda0003f06270 */
[----:B------:R-:W-:Y:S05]  /*0ca0*/  @P0 EXIT ;  /* 0x000000000000094d */ /* 0x000fea0003800000 */
[C---:B------:R-:W-:Y:S01]  /*0cb0*/  IMAD.WIDE R10, R7.reuse, 0x8, R4 ;  /* 0x00000008070a7825 */ /* 0x040fe200078e0204 */
[----:B------:R-:W2:Y:S05]  /*0cc0*/  LDCU.128 UR4, c[0x0][0x390] ;  /* 0x00007200ff0477ac */ /* 0x000eaa0008000c00 */
[----:B------:R-:W2:Y:S01]  /*0cd0*/  LDG.E.64 R10, desc[UR8][R10.64] ;  /* 0x000000080a0a7981 */ /* 0x000ea2000c1e1b00 */
[----:B------:R-:W-:Y:S01]  /*0ce0*/  BSSY.RECONVERGENT B0, `(.L_x_369) ;  /* 0x000003f000007945 */ /* 0x000fe20003800200 */
[----:B------:R-:W-:Y:S01]  /*0cf0*/  IMAD.WIDE R6, R7, 0x8, R2 ;  /* 0x0000000807067825 */ /* 0x000fe200078e0202 */
[----:B--2---:R-:W-:Y:S01]  /*0d00*/  DADD R4, R10, -UR4 ;  /* 0x800000040a047e29 */ /* 0x004fe20008000000 */
[----:B------:R-:W-:Y:S01]  /*0d10*/  UMOV UR4, 0xfefa39ef ;  /* 0xfefa39ef00047882 */ /* 0x000fe20000000000 */
[----:B------:R-:W-:-:S06]  /*0d20*/  UMOV UR5, 0x3fe62e42 ;  /* 0x3fe62e4200057882 */ /* 0x000fcc0000000000 */
        /* <DEDUP_REMOVED lines=12> */
[----:B------:R-:W-:Y:S01]  /*0df0*/  MOV R12, 0xfca213ea ;  /* 0xfca213ea000c7802 */ /* 0x000fe20000000f00 */
[----:B------:R-:W-:Y:S01]  /*0e00*/  IMAD.MOV.U32 R13, RZ, RZ, 0x3e928af3 ;  /* 0x3e928af3ff0d7424 */ /* 0x000fe200078e00ff */
[----:B------:R-:W-:-:S05]  /*0e10*/  UMOV UR5, 0x3e5ade15 ;  /* 0x3e5ade1500057882 */ /* 0x000fca0000000000 */
        /* <DEDUP_REMOVED lines=26> */
[----:B------:R-:W-:-:S10]  /*0fc0*/  DFMA R12, R10, R12, 1 ;  /* 0x3ff000000a0c742b */ /* 0x000fd4000000000c */
[----:B------:R-:W-:Y:S02]  /*0fd0*/  IMAD R11, R8, 0x100000, R13 ;  /* 0x00100000080b7824 */ /* 0x000fe400078e020d */
[----:B------:R-:W-:Y:S01]  /*0fe0*/  IMAD.MOV.U32 R10, RZ, RZ, R12 ;  /* 0x000000ffff0a7224 */ /* 0x000fe200078e000c */
[----:B------:R-:W-:Y:S06]  /*0ff0*/  @!P0 BRA `(.L_x_370) ;  /* 0x0000000000348947 */ /* 0x000fec0003800000 */
[----:B------:R-:W-:Y:S01]  /*1000*/  FSETP.GEU.AND P1, PT, |R5|, 4.2275390625, PT ;  /* 0x408748000500780b */ /* 0x000fe20003f2e200 */
[C---:B------:R-:W-:Y:S02]  /*1010*/  DADD R10, R4.reuse, +INF ;  /* 0x7ff00000040a7429 */ /* 0x040fe40000000000 */
[----:B------:R-:W-:-:S08]  /*1020*/  DSETP.GEU.AND P0, PT, R4, RZ, PT ;  /* 0x000000ff0400722a */ /* 0x000fd00003f0e000 */
[----:B------:R-:W-:Y:S02]  /*1030*/  FSEL R10, R10, RZ, P0 ;  /* 0x000000ff0a0a7208 */ /* 0x000fe40000000000 */
[----:B------:R-:W-:Y:S01]  /*1040*/  @!P1 LEA.HI R0, R8, R8, RZ, 0x1 ;  /* 0x0000000808009211 */ /* 0x000fe200078f08ff */
[----:B------:R-:W-:Y:S01]  /*1050*/  @!P1 IMAD.MOV.U32 R2, RZ, RZ, R12 ;  /* 0x000000ffff029224 */ /* 0x000fe200078e000c */
[----:B------:R-:W-:Y:S02]  /*1060*/  FSEL R11, R11, RZ, P0 ;  /* 0x000000ff0b0b7208 */ /* 0x000fe40000000000 */
[----:B------:R-:W-:-:S05]  /*1070*/  @!P1 SHF.R.S32.HI R3, RZ, 0x1, R0 ;  /* 0x00000001ff039819 */ /* 0x000fca0000011400 */
[----:B------:R-:W-:Y:S02]  /*1080*/  @!P1 IMAD.IADD R4, R8, 0x1, -R3 ;  /* 0x0000000108049824 */ /* 0x000fe400078e0a03 */
[----:B------:R-:W-:-:S03]  /*1090*/  @!P1 IMAD R3, R3, 0x100000, R13 ;  /* 0x0010000003039824 */ /* 0x000fc600078e020d */
[----:B------:R-:W-:Y:S01]  /*10a0*/  @!P1 LEA R5, R4, 0x3ff00000, 0x14 ;  /* 0x3ff0000004059811 */ /* 0x000fe200078ea0ff */
[----:B------:R-:W-:-:S06]  /*10b0*/  @!P1 IMAD.MOV.U32 R4, RZ, RZ, RZ ;  /* 0x000000ffff049224 */ /* 0x000fcc00078e00ff */
[----:B------:R-:W-:-:S11]  /*10c0*/  @!P1 DMUL R10, R2, R4 ;  /* 0x00000004020a9228 */ /* 0x000fd60000000000 */
.L_x_370:
[----:B------:R-:W-:Y:S05]  /*10d0*/  BSYNC.RECONVERGENT B0 ;  /* 0x0000000000007941 */ /* 0x000fea0003800200 */
.L_x_369:
[----:B------:R-:W-:Y:S01]  /*10e0*/  STG.E.64 desc[UR8][R6.64], R10 ;  /* 0x0000000a06007986 */ /* 0x000fe2000c101b08 */
[----:B------:R-:W-:Y:S05]  /*10f0*/  EXIT ;  /* 0x000000000000794d */ /* 0x000fea0003800000 */
.L_x_358:
[----:B------:R-:W-:-:S13]  /*1100*/  ISETP.GE.AND P0, PT, R6, 0x1, PT ;  /* 0x000000010600780c */ /* 0x000fda0003f06270 */
[----:B------:R-:W-:Y:S05]  /*1110*/  @!P0 EXIT ;  /* 0x000000000000894d */ /* 0x000fea0003800000 */
[----:B------:R-:W-:Y:S01]  /*1120*/  ISETP.NE.AND P0, PT, R6, 0x1, PT ;  /* 0x000000010600780c */ /* 0x000fe20003f05270 */
[----:B------:R-:W-:-:S12]  /*1130*/  IMAD.MOV.U32 R7, RZ, RZ, RZ ;  /* 0x000000ffff077224 */ /* 0x000fd800078e00ff */
[----:B------:R-:W-:Y:S05]  /*1140*/  @!P0 BRA `(.L_x_371) ;  /* 0x0000000400c88947 */ /* 0x000fea0003800000 */
[----:B------:R-:W-:Y:S01]  /*1150*/  LOP3.LUT R6, R6, 0x7ffffffe, RZ, 0xc0, !PT ;  /* 0x7ffffffe06067812 */ /* 0x000fe200078ec0ff */
[----:B------:R-:W-:Y:S01]  /*1160*/  IMAD.MOV.U32 R13, RZ, RZ, R10 ;  /* 0x000000ffff0d7224 */ /* 0x000fe200078e000a */
[----:B------:R-:W0:Y:S02]  /*1170*/  LDCU.128 UR4, c[0x0][0x390] ;  /* 0x00007200ff0477ac */ /* 0x000e240008000c00 */
[----:B------:R-:W-:-:S07]  /*1180*/  IADD3 R12, PT, PT, -R6, RZ, RZ ;  /* 0x000000ff060c7210 */ /* 0x000fce0007ffe1ff */
.L_x_376:
[----:B------:R-:W-:-:S05]  /*1190*/  IMAD.WIDE R14, R13, 0x8, R4 ;  /* 0x000000080d0e7825 */ /* 0x000fca00078e0204 */
[----:B-1----:R-:W0:Y:S01]  /*11a0*/  LDG.E.64 R6, desc[UR8][R14.64] ;  /* 0x000000080e067981 */ /* 0x002e22000c1e1b00 */
[----:B------:R-:W-:Y:S01]  /*11b0*/  IMAD.MOV.U32 R10, RZ, RZ, 0x652b82fe ;  /* 0x652b82feff0a7424 */ /* 0x000fe200078e00ff */
[----:B------:R-:W-:Y:S01]  /*11c0*/  UMOV UR10, 0xfefa39ef ;  /* 0xfefa39ef000a7882 */ /* 0x000fe20000000000 */
[----:B------:R-:W-:Y:S01]  /*11d0*/  IMAD.MOV.U32 R11, RZ, RZ, 0x3ff71547 ;  /* 0x3ff71547ff0b7424 */ /* 0x000fe200078e00ff */
[----:B------:R-:W-:Y:S01]  /*11e0*/  UMOV UR11, 0x3fe62e42 ;  /* 0x3fe62e42000b7882 */ /* 0x000fe20000000000 */
        /* <DEDUP_REMOVED lines=20> */
[----:B------:R-:W-:Y:S01]  /*1330*/  BSSY.RECONVERGENT B0, `(.L_x_372) ;  /* 0x0000026000007945 */ /* 0x000fe20003800200 */
[----:B0-----:R-:W-:-:S08]  /*1340*/  DADD R6, R6, -UR4 ;  /* 0x8000000406067e29 */ /* 0x001fd00008000000 */
[----:B------:R-:W-:-:S08]  /*1350*/  DMUL R16, R6, UR6 ;  /* 0x0000000606107c28 */ /* 0x000fd00008000000 */
[----:B------:R-:W-:-:S08]  /*1360*/  DMUL R16, R6, R16 ;  /* 0x0000001006107228 */ /* 0x000fd00000000000 */
[----:B------:R-:W-:Y:S02]  /*1370*/  DFMA R18, R16, R10, 6.75539944105574400000e+15 ;  /* 0x433800001012742b */ /* 0x000fe4000000000a */
[----:B------:R-:W-:-:S06]  /*1380*/  FSETP.GEU.AND P0, PT, |R17|, 4.1917929649353027344, PT ;  /* 0x4086232b1100780b */ /* 0x000fcc0003f0e200 */
[----:B------:R-:W-:-:S08]  /*1390*/  DADD R8, R18, -6.75539944105574400000e+15 ;  /* 0xc338000012087429 */ /* 0x000fd00000000000 */
[----:B------:R-:W-:-:S08]  /*13a0*/  DFMA R6, R8, -UR10, R16 ;  /* 0x8000000a08067c2b */ /* 0x000fd00008000010 */
[----:B------:R-:W-:Y:S01]  /*13b0*/  DFMA R8, R8, -UR12, R6 ;  /* 0x8000000c08087c2b */ /* 0x000fe20008000006 */
[----:B------:R-:W-:Y:S02]  /*13c0*/  IMAD.MOV.U32 R6, RZ, RZ, -0x35dec16 ;  /* 0xfca213eaff067424 */ /* 0x000fe400078e00ff */
[----:B------:R-:W-:-:S06]  /*13d0*/  IMAD.MOV.U32 R7, RZ, RZ, 0x3e928af3 ;  /* 0x3e928af3ff077424 */ /* 0x000fcc00078e00ff */
[----:B------:R-:W-:-:S08]  /*13e0*/  DFMA R20, R8, UR14, R6 ;  /* 0x0000000e08147c2b */ /* 0x000fd00008000006 */
[----:B------:R-:W-:-:S08]  /*13f0*/  DFMA R20, R8, R20, UR16 ;  /* 0x0000001008147e2b */ /* 0x000fd00008000014 */
[----:B------:R-:W-:-:S08]  /*1400*/  DFMA R20, R8, R20, UR18 ;  /* 0x0000001208147e2b */ /* 0x000fd00008000014 */
[----:B------:R-:W-:-:S08]  /*1410*/  DFMA R20, R8, R20, UR20 ;  /* 0x0000001408147e2b */ /* 0x000fd00008000014 */
[----:B------:R-:W-:-:S08]  /*1420*/  DFMA R20, R8, R20, UR22 ;  /* 0x0000001608147e2b */ /* 0x000fd00008000014 */
[----:B------:R-:W-:-:S08]  /*1430*/  DFMA R20, R8, R20, UR24 ;  /* 0x0000001808147e2b */ /* 0x000fd00008000014 */
[----:B------:R-:W-:-:S08]  /*1440*/  DFMA R20, R8, R20, UR26 ;  /* 0x0000001a08147e2b */ /* 0x000fd00008000014 */
[----:B------:R-:W-:-:S08]  /*1450*/  DFMA R20, R8, R20, UR28 ;  /* 0x0000001c08147e2b */ /* 0x000fd00008000014 */
        /* <DEDUP_REMOVED lines=19> */
.L_x_373:
[----:B------:R-:W-:Y:S05]  /*1590*/  BSYNC.RECONVERGENT B0 ;  /* 0x0000000000007941 */ /* 0x000fea0003800200 */
.L_x_372:
[----:B------:R0:W-:Y:S04]  /*15a0*/  STG.E.64 desc[UR8][R8.64], R20 ;  /* 0x0000001408007986 */ /* 0x0001e8000c101b08 */
[----:B------:R-:W2:Y:S01]  /*15b0*/  LDG.E.64 R14, desc[UR8][R14.64+0x400] ;  /* 0x000400080e0e7981 */ /* 0x000ea2000c1e1b00 */
[----:B------:R-:W-:Y:S01]  /*15c0*/  IADD3 R12, PT, PT, R12, 0x2, RZ ;  /* 0x000000020c0c7810 */ /* 0x000fe20007ffe0ff */
[----:B------:R-:W-:Y:S03]  /*15d0*/  BSSY.RECONVERGENT B0, `(.L_x_374) ;  /* 0x0000025000007945 */ /* 0x000fe60003800200 */
[----:B------:R-:W-:Y:S01]  /*15e0*/  ISETP.NE.AND P0, PT, R12, RZ, PT ;  /* 0x000000ff0c00720c */ /* 0x000fe20003f05270 */
[----:B--2---:R-:W-:-:S08]  /*15f0*/  DADD R16, R14, -UR4 ;  /* 0x800000040e107e29 */ /* 0x004fd00008000000 */
[----:B------:R-:W-:-:S08]  /*1600*/  DMUL R18, R16, UR6 ;  /* 0x0000000610127c28 */ /* 0x000fd00008000000 */
[----:B------:R-:W-:-:S08]  /*1610*/  DMUL R16, R16, R18 ;  /* 0x0000001210107228 */ /* 0x000fd00000000000 */
[----:B------:R-:W-:Y:S02]  /*1620*/  DFMA R10, R16, R10, 6.75539944105574400000e+15 ;  /* 0x43380000100a742b */ /* 0x000fe4000000000a */
[----:B------:R-:W-:-:S06]  /*1630*/  FSETP.GEU.AND P1, PT, |R17|, 4.1917929649353027344, PT ;  /* 0x4086232b1100780b */ /* 0x000fcc0003f2e200 */
[----:B------:R-:W-:-:S08]  /*1640*/  DADD R18, R10, -6.75539944105574400000e+15 ;  /* 0xc33800000a127429 */ /* 0x000fd00000000000 */
[----:B------:R-:W-:-:S08]  /*1650*/  DFMA R22, R18, -UR10, R16 ;  /* 0x8000000a12167c2b */ /* 0x000fd00008000010 */
[----:B------:R-:W-:-:S08]  /*1660*/  DFMA R18, R18, -UR12, R22 ;  /* 0x8000000c12127c2b */ /* 0x000fd00008000016 */
        /* <DEDUP_REMOVED lines=10> */
[----:B------:R-:W-:-:S10]  /*1710*/  DFMA R18, R18, R6, 1 ;  /* 0x3ff000001212742b */ /* 0x000fd40000000006 */
[----:B------:R-:W-:Y:S02]  /*1720*/  IMAD R7, R10, 0x100000, R19 ;  /* 0x001000000a077824 */ /* 0x000fe400078e0213 */
[----:B------:R-:W-:Y:S01]  /*1730*/  IMAD.MOV.U32 R6, RZ, RZ, R18 ;  /* 0x000000ffff067224 */ /* 0x000fe200078e0012 */
[----:B0-----:R-:W-:Y:S06]  /*1740*/  @!P1 BRA `(.L_x_375) ;  /* 0x0000000000349947 */ /* 0x001fec0003800000 */
[----:B------:R-:W-:Y:S01]  /*1750*/  FSETP.GEU.AND P2, PT, |R17|, 4.2275390625, PT ;  /* 0x408748001100780b */ /* 0x000fe20003f4e200 */
[C---:B------:R-:W-:Y:S02]  /*1760*/  DADD R14, R16.reuse, +INF ;  /* 0x7ff00000100e7429 */ /* 0x040fe40000000000 */
[----:B------:R-:W-:-:S08]  /*1770*/  DSETP.GEU.AND P1, PT, R16, RZ, PT ;  /* 0x000000ff1000722a */ /* 0x000fd00003f2e000 */
[----:B------:R-:W-:Y:S02]  /*1780*/  FSEL R7, R15, RZ, P1 ;  /* 0x000000ff0f077208 */ /* 0x000fe40000800000 */
[----:B------:R-:W-:-:S04]  /*1790*/  @!P2 LEA.HI R6, R10, R10, RZ, 0x1 ;  /* 0x0000000a0a06a211 */ /* 0x000fc800078f08ff */
[----:B------:R-:W-:Y:S02]  /*17a0*/  @!P2 SHF.R.S32.HI R11, RZ, 0x1, R6 ;  /* 0x00000001ff0ba819 */ /* 0x000fe40000011406 */
[----:B------:R-:W-:Y:S01]  /*17b0*/  FSEL R6, R14, RZ, P1 ;  /* 0x000000ff0e067208 */ /* 0x000fe20000800000 */
[----:B------:R-:W-:Y:S02]  /*17c0*/  @!P2 IMAD.MOV.U32 R14, RZ, RZ, RZ ;  /* 0x000000ffff0ea224 */ /* 0x000fe400078e00ff */
[----:B------:R-:W-:Y:S02]  /*17d0*/  @!P2 IMAD.IADD R10, R10, 0x1, -R11 ;  /* 0x000000010a0aa824 */ /* 0x000fe400078e0a0b */
[----:B------:R-:W-:-:S03]  /*17e0*/  @!P2 IMAD R11, R11, 0x100000, R19 ;  /* 0x001000000b0ba824 */ /* 0x000fc600078e0213 */
[----:B------:R-:W-:Y:S01]  /*17f0*/  @!P2 LEA R15, R10, 0x3ff00000, 0x14 ;  /* 0x3ff000000a0fa811 */ /* 0x000fe200078ea0ff */
[----:B------:R-:W-:-:S06]  /*1800*/  @!P2 IMAD.MOV.U32 R10, RZ, RZ, R18 ;  /* 0x000000ffff0aa224 */ /* 0x000fcc00078e0012 */
[----:B------:R-:W-:-:S11]  /*1810*/  @!P2 DMUL R6, R10, R14 ;  /* 0x0000000e0a06a228 */ /* 0x000fd60000000000 */
.L_x_375:
[----:B------:R-:W-:Y:S05]  /*1820*/  BSYNC.RECONVERGENT B0 ;  /* 0x0000000000007941 */ /* 0x000fea0003800200 */
.L_x_374:
[----:B------:R1:W-:Y:S01]  /*1830*/  STG.E.64 desc[UR8][R8.64+0x400], R6 ;  /* 0x0004000608007986 */ /* 0x0003e2000c101b08 */
[----:B------:R-:W-:Y:S01]  /*1840*/  VIADD R13, R13, 0x100 ;  /* 0x000001000d0d7836 */ /* 0x000fe20000000000 */
[----:B------:R-:W-:Y:S06]  /*1850*/  @P0 BRA `(.L_x_376) ;  /* 0xfffffff8004c0947 */ /* 0x000fec000383ffff */
[----:B-1----:R-:W-:-:S07]  /*1860*/  LOP3.LUT R7, R0, 0xffffff00, RZ, 0xc0, !PT ;  /* 0xffffff0000077812 */ /* 0x002fce00078ec0ff */
.L_x_371:
[----:B------:R-:W0:Y:S02]  /*1870*/  LDC R0, c[0x0][0x388] ;  /* 0x0000e200ff007b82 */ /* 0x000e240000000800 */
[----:B0-----:R-:W-:-:S04]  /*1880*/  LOP3.LUT R0, R0, 0x1, RZ, 0xc0, !PT ;  /* 0x0000000100007812 */ /* 0x001fc800078ec0ff */
[----:B------:R-:W-:-:S13]  /*1890*/  ISETP.NE.U32.AND P0, PT, R0, 0x1, PT ;  /* 0x000000010000780c */ /* 0x000fda0003f05070 */
[----:B------:R-:W-:Y:S05]  /*18a0*/  @P0 EXIT ;  /* 0x000000000000094d */ /* 0x000fea0003800000 */
[----:B------:R-:W0:Y:S01]  /*18b0*/  S2R R0, SR_TID.X ;  /* 0x0000000000007919 */ /* 0x000e220000002100 */
[----:B------:R-:W1:Y:S01]  /*18c0*/  LDCU.128 UR4, c[0x0][0x390] ;  /* 0x00007200ff0477ac */ /* 0x000e620008000c00 */
[----:B0-----:R-:W-:-:S04]  /*18d0*/  IMAD.IADD R7, R0, 0x1, R7 ;  /* 0x0000000100077824 */ /* 0x001fc800078e0207 */
[----:B------:R-:W-:-:S06]  /*18e0*/  IMAD.WIDE R10, R7, 0x8, R4 ;  /* 0x00000008070a7825 */ /* 0x000fcc00078e0204 */
[----:B------:R-:W1:Y:S01]  /*18f0*/  LDG.E.64 R10, desc[UR8][R10.64] ;  /* 0x000000080a0a7981 */ /* 0x000e62000c1e1b00 */
[----:B------:R-:W-:Y:S01]  /*1900*/  BSSY.RECONVERGENT B0, `(.L_x_377) ;  /* 0x000003f000007945 */ /* 0x000fe20003800200 */
[----:B------:R-:W-:Y:S01]  /*1910*/  IMAD.WIDE R6, R7, 0x8, R2 ;  /* 0x0000000807067825 */ /* 0x000fe200078e0202 */
[----:B-1----:R-:W-:Y:S01]  /*1920*/  DADD R4, R10, -UR4 ;  /* 0x800000040a047e29 */ /* 0x002fe20008000000 */
[----:B------:R-:W-:Y:S01]  /*1930*/  UMOV UR4, 0xfefa39ef ;  /* 0xfefa39ef00047882 */ /* 0x000fe20000000000 */
[----:B------:R-:W-:-:S06]  /*1940*/  UMOV UR5, 0x3fe62e42 ;  /* 0x3fe62e4200057882 */ /* 0x000fcc0000000000 */
[----:B------:R-:W-:-:S08]  /*1950*/  DMUL R8, R4, UR6 ;  /* 0x0000000604087c28 */ /* 0x000fd00008000000 */
[----:B------:R-:W-:Y:S01]  /*1960*/  DMUL R4, R4, R8 ;  /* 0x0000000804047228 */ /* 0x000fe20000000000 */
[----:B------:R-:W-:Y:S01]  /*1970*/  IMAD.MOV.U32 R8, RZ, RZ, 0x652b82fe ;  /* 0x652b82feff087424 */ /* 0x000fe200078e00ff */
[----:B------:R-:W-:-:S06]  /*1980*/  MOV R9, 0x3ff71547 ;  /* 0x3ff7154700097802 */ /* 0x000fcc0000000f00 */
        /* <DEDUP_REMOVED lines=8> */
[----:B------:R-:W-:Y:S01]  /*1a10*/  IMAD.MOV.U32 R12, RZ, RZ, -0x35dec16 ;  /* 0xfca213eaff0c7424 */ /* 0x000fe200078e00ff */
[----:B------:R-:W-:Y:S01]  /*1a20*/  UMOV UR5, 0x3e5ade15 ;  /* 0x3e5ade1500057882 */ /* 0x000fe20000000000 */
[----:B------:R-:W-:-:S06]  /*1a30*/  IMAD.MOV.U32 R13, RZ, RZ, 0x3e928af3 ;  /* 0x3e928af3ff0d7424 */ /* 0x000fcc00078e00ff */
        /* <DEDUP_REMOVED lines=43> */
.L_x_378:
[----:B------:R-:W-:Y:S05]  /*1cf0*/  BSYNC.RECONVERGENT B0 ;  /* 0x0000000000007941 */ /* 0x000fea0003800200 */
.L_x_377:
[----:B------:R-:W-:Y:S01]  /*1d00*/  STG.E.64 desc[UR8][R6.64], R10 ;  /* 0x0000000a06007986 */ /* 0x000fe2000c101b08 */
[----:B------:R-:W-:Y:S05]  /*1d10*/  EXIT ;  /* 0x000000000000794d */ /* 0x000fea0003800000 */
.L_x_379:
        /* <DEDUP_REMOVED lines=14> */
.L_x_492:


//--------------------- .text._ZN3cub18CUB_300001_SM_10006detail9transform16transform_kernelINS2_10policy_hubILb1EN4cuda3std3__45tupleIJN6thrust24THRUST_300001_SM_1000_NS6detail15normal_iteratorINSA_10device_ptrIdEEEEEEEE10policy1000Ei6likeliSF_JPdEEEvT0_iT1_T2_DpNS2_10kernel_argIT3_EE --------------------------
	.section	.text._ZN3cub18CUB_300001_SM_10006detail9transform16transform_kernelINS2_10policy_hubILb1EN4cuda3std3__45tupleIJN6thrust24THRUST_300001_SM_1000_NS6detail15normal_iteratorINSA_10device_ptrIdEEEEEEEE10policy1000Ei6likeliSF_JPdEEEvT0_iT1_T2_DpNS2_10kernel_argIT3_EE,"ax",@progbits
	.align	128
        .global         _ZN3cub18CUB_300001_SM_10006detail9transform16transform_kernelINS2_10policy_hubILb1EN4cuda3std3__45tupleIJN6thrust24THRUST_300001_SM_1000_NS6detail15normal_iteratorINSA_10device_ptrIdEEEEEEEE10policy1000Ei6likeliSF_JPdEEEvT0_iT1_T2_DpNS2_10kernel_argIT3_EE
        .type           _ZN3cub18CUB_300001_SM_10006detail9transform16transform_kernelINS2_10policy_hubILb1EN4cuda3std3__45tupleIJN6thrust24THRUST_300001_SM_1000_NS6detail15normal_iteratorINSA_10device_ptrIdEEEEEEEE10policy1000Ei6likeliSF_JPdEEEvT0_iT1_T2_DpNS2_10kernel_argIT3_EE,@function
        .size           _ZN3cub18CUB_300001_SM_10006detail9transform16transform_kernelINS2_10policy_hubILb1EN4cuda3std3__45tupleIJN6thrust24THRUST_300001_SM_1000_NS6detail15normal_iteratorINSA_10device_ptrIdEEEEEEEE10policy1000Ei6likeliSF_JPdEEEvT0_iT1_T2_DpNS2_10kernel_argIT3_EE,(.L_x_493 - _ZN3cub18CUB_300001_SM_10006detail9transform16transform_kernelINS2_10policy_hubILb1EN4cuda3std3__45tupleIJN6thrust24THRUST_300001_SM_1000_NS6detail15normal_iteratorINSA_10device_ptrIdEEEEEEEE10policy1000Ei6likeliSF_JPdEEEvT0_iT1_T2_DpNS2_10kernel_argIT3_EE)
        .other          _ZN3cub18CUB_300001_SM_10006detail9transform16transform_kernelINS2_10policy_hubILb1EN4cuda3std3__45tupleIJN6thrust24THRUST_300001_SM_1000_NS6detail15normal_iteratorINSA_10device_ptrIdEEEEEEEE10policy1000Ei6likeliSF_JPdEEEvT0_iT1_T2_DpNS2_10kernel_argIT3_EE,@"STO_CUDA_ENTRY STV_DEFAULT"
_ZN3cub18CUB_300001_SM_10006detail9transform16transform_kernelINS2_10policy_hubILb1EN4cuda3std3__45tupleIJN6thrust24THRUST_300001_SM_1000_NS6detail15normal_iteratorINSA_10device_ptrIdEEEEEEEE10policy1000Ei6likeliSF_JPdEEEvT0_iT1_T2_DpNS2_10kernel_argIT3_EE:
.text._ZN3cub18CUB_300001_SM_10006detail9transform16transform_kernelINS2_10policy_hubILb1EN4cuda3std3__45tupleIJN6thrust24THRUST_300001_SM_1000_NS6detail15normal_iteratorINSA_10device_ptrIdEEEEEEEE10policy1000Ei6likeliSF_JPdEEEvT0_iT1_T2_DpNS2_10kernel_argIT3_EE:
        /* <DEDUP_REMOVED lines=20> */
.L_x_382:
[----:B------:R-:W-:Y:S01]  /*0140*/  VIADD R15, R15, 0x4000 ;  /* 0x000040000f0f7836 */ /* 0x000fe20000000000 */
[----:B------:R1:W-:Y:S04]  /*0150*/  CCTL.E.PF2 [R8] ;  /* 0x000000000800798f */ /* 0x0003e80000800100 */
[----:B------:R-:W-:Y:S02]  /*0160*/  ISETP.GE.AND P1, PT, R15, R10, PT ;  /* 0x0000000a0f00720c */ /* 0x000fe40003f26270 */
[----:B-1----:R-:W-:-:S04]  /*0170*/  IADD3 R8, P2, PT, R8, 0x4000, RZ ;  /* 0x0000400008087810 */ /* 0x002fc80007f5e0ff */
[----:B------:R-:W-:-:S07]  /*0180*/  IADD3.X R9, PT, PT, RZ, R9, RZ, P2, !PT ;  /* 0x00000009ff097210 */ /* 0x000fce00017fe4ff */
[----:B------:R-:W-:Y:S05]  /*0190*/  @!P1 BRA `(.L_x_382) ;  /* 0xfffffffc00e89947 */ /* 0x000fea000383ffff */
.L_x_381:
[----:B------:R-:W-:Y:S05]  /*01a0*/  BSYNC.RECONVERGENT B0 ;  /* 0x0000000000007941 */ /* 0x000fea0003800200 */
.L_x_380:
[----:B------:R-:W-:-:S04]  /*01b0*/  IMAD.WIDE R2, R13, 0x8, R2 ;  /* 0x000000080d027825 */ /* 0x000fc800078e0202 */
[----:B0-----:R-:W-:Y:S01]  /*01c0*/  IMAD.WIDE R4, R13, 0x8, R4 ;  /* 0x000000080d047825 */ /* 0x001fe200078e0204 */
[----:B------:R-:W-:Y:S06]  /*01d0*/  @P0 BRA `(.L_x_383) ;  /* 0x0000000c00180947 */ /* 0x000fec0003800000 */
[----:B------:R-:W-:-:S13]  /*01e0*/  ISETP.GE.AND P0, PT, R7, 0x1, PT ;  /* 0x000000010700780c */ /* 0x000fda0003f06270 */
[----:B------:R-:W-:Y:S05]  /*01f0*/  @!P0 EXIT ;  /* 0x000000000000894d */ /* 0x000fea0003800000 */
[----:B------:R-:W-:Y:S01]  /*0200*/  ISETP.NE.AND P0, PT, R7, 0x1, PT ;  /* 0x000000010700780c */ /* 0x000fe20003f05270 */
[----:B------:R-:W-:-:S12]  /*0210*/  IMAD.MOV.U32 R6, RZ, RZ, RZ ;  /* 0x000000ffff067224 */ /* 0x000fd800078e00ff */
[----:B------:R-:W-:Y:S05]  /*0220*/  @!P0 BRA `(.L_x_384) ;  /* 0x0000000400d48947 */ /* 0x000fea0003800000 */
[----:B------:R-:W-:Y:S01]  /*0230*/  LOP3.LUT R7, R7, 0x7ffffffe, RZ, 0xc0, !PT ;  /* 0x7ffffffe07077812 */ /* 0x000fe200078ec0ff */
[----:B------:R-:W0:Y:S04]  /*0240*/  LDCU.64 UR6, c[0x0][0x388] ;  /* 0x00007100ff0677ac */ /* 0x000e280008000a00 */
[----:B------:R-:W-:Y:S01]  /*0250*/  IMAD.MOV R10, RZ, RZ, -R7 ;  /* 0x000000ffff0a7224 */ /* 0x000fe200078e0a07 */
[----:B------:R-:W1:Y:S06]  /*0260*/  LDCU.64 UR8, c[0x0][0x390] ;  /* 0x00007200ff0877ac */ /* 0x000e6c0008000a00 */
.L_x_389:
[----:B------:R-:W-:-:S05]  /*0270*/  IMAD.WIDE R16, R11, 0x8, R2 ;  /* 0x000000080b107825 */ /* 0x000fca00078e0202 */
[----:B--2---:R-:W0:Y:S01]  /*0280*/  LDG.E.64 R6, desc[UR4][R16.64] ;  /* 0x0000000410067981 */ /* 0x004e22000c1e1b00 */
        /* <DEDUP_REMOVED lines=25> */
[----:B------:R-:W-:Y:S01]  /*0420*/  IMAD.WIDE R18, R11, 0x8, R2 ;  /* 0x000000080b127825 */ /* 0x000fe200078e0202 */
[----:B0-----:R-:W-:-:S08]  /*0430*/  DADD R6, R6, -UR6 ;  /* 0x8000000606067e29 */ /* 0x001fd00008000000 */
[----:B-1----:R-:W-:-:S08]  /*0440*/  DMUL R12, R6, UR8 ;  /* 0x00000008060c7c28 */ /* 0x002fd00008000000 */
[----:B------:R-:W-:-:S08]  /*0450*/  DMUL R12, R6, R12 ;  /* 0x0000000c060c7228 */ /* 0x000fd00000000000 */
[----:B------:R-:W-:Y:S02]  /*0460*/  DFMA R14, R12, R14, 6.75539944105574400000e+15 ;  /* 0x433800000c0e742b */ /* 0x000fe4000000000e */
[----:B------:R-:W-:-:S06]  /*0470*/  FSETP.GEU.AND P0, PT, |R13|, 4.1917929649353027344, PT ;  /* 0x4086232b0d00780b */ /* 0x000fcc0003f0e200 */
[----:B------:R-:W-:-:S08]  /*0480*/  DADD R8, R14, -6.75539944105574400000e+15 ;  /* 0xc33800000e087429 */ /* 0x000fd00000000000 */
[----:B------:R-:W-:-:S08]  /*0490*/  DFMA R6, R8, -UR10, R12 ;  /* 0x8000000a08067c2b */ /* 0x000fd0000800000c */
[----:B------:R-:W-:Y:S01]  /*04a0*/  DFMA R8, R8, -UR12, R6 ;  /* 0x8000000c08087c2b */ /* 0x000fe20008000006 */
[----:B------:R-:W-:Y:S01]  /*04b0*/  MOV R6, 0xfca213ea ;  /* 0xfca213ea00067802 */ /* 0x000fe20000000f00 */
        /* <DEDUP_REMOVED lines=22> */
[----:B------:R-:W-:-:S04]  /*0620*/  @!P1 SHF.R.S32.HI R15, RZ, 0x1, R15 ;  /* 0x00000001ff0f9819 */ /* 0x000fc8000001140f */
[----:B------:R-:W-:Y:S01]  /*0630*/  @!P1 LEA R17, R15, R17, 0x14 ;  /* 0x000000110f119211 */ /* 0x000fe200078ea0ff */
[----:B------:R-:W-:-:S05]  /*0640*/  @!P1 IMAD.IADD R12, R14, 0x1, -R15 ;  /* 0x000000010e0c9824 */ /* 0x000fca00078e0a0f */
[----:B------:R-:W-:Y:S01]  /*0650*/  @!P1 LEA R13, R12, 0x3ff00000, 0x14 ;  /* 0x3ff000000c0d9811 */ /* 0x000fe200078ea0ff */
[----:B------:R-:W-:-:S06]  /*0660*/  @!P1 IMAD.MOV.U32 R12, RZ, RZ, RZ ;  /* 0x000000ffff0c9224 */ /* 0x000fcc00078e00ff */
[----:B------:R-:W-:-:S11]  /*0670*/  @!P1 DMUL R20, R16, R12 ;  /* 0x0000000c10149228 */ /* 0x000fd60000000000 */
.L_x_386:
[----:B------:R-:W-:Y:S05]  /*0680*/  BSYNC.RECONVERGENT B0 ;  /* 0x0000000000007941 */ /* 0x000fea0003800200 */
.L_x_385:
[----:B------:R0:W-:Y:S04]  /*0690*/  STG.E.64 desc[UR4][R8.64], R20 ;  /* 0x0000001408007986 */ /* 0x0001e8000c101b04 */
[----:B------:R-:W2:Y:S01]  /*06a0*/  LDG.E.64 R18, desc[UR4][R18.64+0x400] ;  /* 0x0004000412127981 */ /* 0x000ea2000c1e1b00 */
[----:B------:R-:W-:Y:S01]  /*06b0*/  VIADD R10, R10, 0x2 ;  /* 0x000000020a0a7836 */ /* 0x000fe20000000000 */
[----:B------:R-:W-:Y:S04]  /*06c0*/  BSSY.RECONVERGENT B0, `(.L_x_387) ;  /* 0x0000027000007945 */ /* 0x000fe80003800200 */
[----:B------:R-:W-:Y:S01]  /*06d0*/  ISETP.NE.AND P0, PT, R10, RZ, PT ;  /* 0x000000ff0a00720c */ /* 0x000fe20003f05270 */
[----:B--2---:R-:W-:-:S08]  /*06e0*/  DADD R12, R18, -UR6 ;  /* 0x80000006120c7e29 */ /* 0x004fd00008000000 */
[----:B------:R-:W-:-:S08]  /*06f0*/  DMUL R14, R12, UR8 ;  /* 0x000000080c0e7c28 */ /* 0x000fd00008000000 */
[----:B------:R-:W-:Y:S01]  /*0700*/  DMUL R12, R12, R14 ;  /* 0x0000000e0c0c7228 */ /* 0x000fe20000000000 */
[----:B------:R-:W-:Y:S02]  /*0710*/  IMAD.MOV.U32 R14, RZ, RZ, 0x652b82fe ;  /* 0x652b82feff0e7424 */ /* 0x000fe400078e00ff */
[----:B------:R-:W-:-:S06]  /*0720*/  IMAD.MOV.U32 R15, RZ, RZ, 0x3ff71547 ;  /* 0x3ff71547ff0f7424 */ /* 0x000fcc00078e00ff */
[----:B------:R-:W-:Y:S01]  /*0730*/  DFMA R14, R12, R14, 6.75539944105574400000e+15 ;  /* 0x433800000c0e742b */ /* 0x000fe2000000000e */
[----:B------:R-:W-:-:S07]  /*0740*/  FSETP.GEU.AND P1, PT, |R13|, 4.1917929649353027344, PT ;  /* 0x4086232b0d00780b */ /* 0x000fce0003f2e200 */
        /* <DEDUP_REMOVED lines=14> */
[----:B------:R-:W-:Y:S01]  /*0830*/  LEA R7, R14, R17, 0x14 ;  /* 0x000000110e077211 */ /* 0x000fe200078ea0ff */
[----:B------:R-:W-:Y:S01]  /*0840*/  IMAD.MOV.U32 R6, RZ, RZ, R16 ;  /* 0x000000ffff067224 */ /* 0x000fe200078e0010 */
[----:B0-----:R-:W-:Y:S06]  /*0850*/  @!P1 BRA `(.L_x_388) ;  /* 0x0000000000349947 */ /* 0x001fec0003800000 */
[----:B------:R-:W-:Y:S01]  /*0860*/  FSETP.GEU.AND P2, PT, |R13|, 4.2275390625, PT ;  /* 0x408748000d00780b */ /* 0x000fe20003f4e200 */
[C---:B------:R-:W-:Y:S02]  /*0870*/  DADD R18, R12.reuse, +INF ;  /* 0x7ff000000c127429 */ /* 0x040fe40000000000 */
[----:B------:R-:W-:-:S08]  /*0880*/  DSETP.GEU.AND P1, PT, R12, RZ, PT ;  /* 0x000000ff0c00722a */ /* 0x000fd00003f2e000 */
[----:B------:R-:W-:Y:S02]  /*0890*/  FSEL R7, R19, RZ, P1 ;  /* 0x000000ff13077208 */ /* 0x000fe40000800000 */
[----:B------:R-:W-:Y:S01]  /*08a0*/  @!P2 LEA.HI R6, R14, R14, RZ, 0x1 ;  /* 0x0000000e0e06a211 */ /* 0x000fe200078f08ff */
[----:B------:R-:W-:-:S03]  /*08b0*/  @!P2 IMAD.MOV.U32 R12, RZ, RZ, R16 ;  /* 0x000000ffff0ca224 */ /* 0x000fc600078e0010 */
[----:B------:R-:W-:Y:S02]  /*08c0*/  @!P2 SHF.R.S32.HI R13, RZ, 0x1, R6 ;  /* 0x00000001ff0da819 */ /* 0x000fe40000011406 */
[----:B------:R-:W-:-:S03]  /*08d0*/  FSEL R6, R18, RZ, P1 ;  /* 0x000000ff12067208 */ /* 0x000fc60000800000 */
[----:B------:R-:W-:Y:S02]  /*08e0*/  @!P2 IMAD.IADD R14, R14, 0x1, -R13 ;  /* 0x000000010e0ea824 */ /* 0x000fe400078e0a0d */
[----:B------:R-:W-:-:S03]  /*08f0*/  @!P2 IMAD R13, R13, 0x100000, R17 ;  /* 0x001000000d0da824 */ /* 0x000fc600078e0211 */
[----:B------:R-:W-:Y:S02]  /*0900*/  @!P2 LEA R15, R14, 0x3ff00000, 0x14 ;  /* 0x3ff000000e0fa811 */ /* 0x000fe400078ea0ff */
[----:B------:R-:W-:-:S06]  /*0910*/  @!P2 MOV R14, RZ ;  /* 0x000000ff000ea202 */ /* 0x000fcc0000000f00 */
[----:B------:R-:W-:-:S11]  /*0920*/  @!P2 DMUL R6, R12, R14 ;  /* 0x0000000e0c06a228 */ /* 0x000fd60000000000 */
.L_x_388:
[----:B------:R-:W-:Y:S05]  /*0930*/  BSYNC.RECONVERGENT B0 ;  /* 0x0000000000007941 */ /* 0x000fea0003800200 */
.L_x_387:
[----:B------:R2:W-:Y:S01]  /*0940*/  STG.E.64 desc[UR4][R8.64+0x400], R6 ;  /* 0x0004000608007986 */ /* 0x0005e2000c101b04 */
[----:B------:R-:W-:Y:S01]  /*0950*/  VIADD R11, R11, 0x100 ;  /* 0x000001000b0b7836 */ /* 0x000fe20000000000 */
[----:B------:R-:W-:Y:S06]  /*0960*/  @P0 BRA `(.L_x_389) ;  /* 0xfffffff800400947 */ /* 0x000fec000383ffff */
[----:B--2---:R-:W-:-:S07]  /*0970*/  LOP3.LUT R6, R0, 0xffffff00, RZ, 0xc0, !PT ;  /* 0xffffff0000067812 */ /* 0x004fce00078ec0ff */
.L_x_384:
[----:B------:R-:W0:Y:S02]  /*0980*/  LDC R0, c[0x0][0x384] ;  /* 0x0000e100ff007b82 */ /* 0x000e240000000800 */
[----:B0-----:R-:W-:-:S04]  /*0990*/  LOP3.LUT R0, R0, 0x1, RZ, 0xc0, !PT ;  /* 0x0000000100007812 */ /* 0x001fc800078ec0ff */
[----:B------:R-:W-:-:S13]  /*09a0*/  ISETP.NE.U32.AND P0, PT, R0, 0x1, PT ;  /* 0x000000010000780c */ /* 0x000fda0003f05070 */
[----:B------:R-:W-:Y:S05]  /*09b0*/  @P0 EXIT ;  /* 0x000000000000094d */ /* 0x000fea0003800000 */
[----:B------:R-:W0:Y:S01]  /*09c0*/  S2R R7, SR_TID.X ;  /* 0x0000000000077919 */ /* 0x000e220000002100 */
[----:B------:R-:W1:Y:S01]  /*09d0*/  LDCU.64 UR6, c[0x0][0x388] ;  /* 0x00007100ff0677ac */ /* 0x000e620008000a00 */
[----:B------:R-:W2:Y:S01]  /*09e0*/  LDCU.64 UR8, c[0x0][0x390] ;  /* 0x00007200ff0877ac */ /* 0x000ea20008000a00 */
        /* <DEDUP_REMOVED lines=8> */
[----:B--2---:R-:W-:-:S08]  /*0a70*/  DMUL R8, R2, UR8 ;  /* 0x0000000802087c28 */ /* 0x004fd00008000000 */
        /* <DEDUP_REMOVED lines=52> */
[----:B------:R-:W-:Y:S01]  /*0dc0*/  @!P1 IMAD.IADD R4, R8, 0x1, -R3 ;  /* 0x0000000108049824 */ /* 0x000fe200078e0a03 */
[----:B------:R-:W-:-:S04]  /*0dd0*/  @!P1 LEA R3, R3, R13, 0x14 ;  /* 0x0000000d03039211 */ /* 0x000fc800078ea0ff */
[----:B------:R-:W-:Y:S01]  /*0de0*/  @!P1 LEA R5, R4, 0x3ff00000, 0x14 ;  /* 0x3ff0000004059811 */ /* 0x000fe200078ea0ff */
[----:B------:R-:W-:-:S06]  /*0df0*/  @!P1 IMAD.MOV.U32 R4, RZ, RZ, RZ ;  /* 0x000000ffff049224 */ /* 0x000fcc00078e00ff */
[----:B------:R-:W-:-:S11]  /*0e00*/  @!P1 DMUL R10, R2, R4 ;  /* 0x00000004020a9228 */ /* 0x000fd60000000000 */
.L_x_391:
[----:B------:R-:W-:Y:S05]  /*0e10*/  BSYNC.RECONVERGENT B0 ;  /* 0x0000000000007941 */ /* 0x000fea0003800200 */
.L_x_390:
[----:B------:R-:W-:Y:S01]  /*0e20*/  STG.E.64 desc[UR4][R6.64], R10 ;  /* 0x0000000a06007986 */ /* 0x000fe2000c101b04 */
[----:B------:R-:W-:Y:S05]  /*0e30*/  EXIT ;  /* 0x000000000000794d */ /* 0x000fea0003800000 */
.L_x_383:
[----:B------:R-:W-:-:S13]  /*0e40*/  ISETP.GE.AND P0, PT, R7, 0x1, PT ;  /* 0x000000010700780c */ /* 0x000fda0003f06270 */
[----:B------:R-:W-:Y:S05]  /*0e50*/  @!P0 EXIT ;  /* 0x000000000000894d */ /* 0x000fea0003800000 */
[----:B------:R-:W0:Y:S01]  /*0e60*/  S2R R10, SR_TID.X ;  /* 0x00000000000a7919 */ /* 0x000e220000002100 */
[----:B------:R-:W-:Y:S01]  /*0e70*/  ISETP.NE.AND P0, PT, R7, 0x1, PT ;  /* 0x000000010700780c */ /* 0x000fe20003f05270 */
[----:B------:R-:W-:-:S12]  /*0e80*/  IMAD.MOV.U32 R9, RZ, RZ, RZ ;  /* 0x000000ffff097224 */ /* 0x000fd800078e00ff */
[----:B------:R-:W-:Y:S05]  /*0e90*/  @!P0 BRA `(.L_x_392) ;  /* 0x00000008005c8947 */ /* 0x000fea0003800000 */
[----:B------:R-:W-:Y:S01]  /*0ea0*/  LOP3.LUT R7, R7, 0x7ffffffe, RZ, 0xc0, !PT ;  /* 0x7ffffffe07077812 */ /* 0x000fe200078ec0ff */
[----:B0-----:R-:W-:Y:S01]  /*0eb0*/  IMAD.MOV.U32 R9, RZ, RZ, R10 ;  /* 0x000000ffff097224 */ /* 0x001fe200078e000a */
[----:B------:R-:W0:Y:S02]  /*0ec0*/  LDCU.64 UR8, c[0x0][0x388] ;  /* 0x00007100ff0877ac */ /* 0x000e240008000a00 */
[----:B------:R-:W-:Y:S01]  /*0ed0*/  IADD3 R8, PT, PT, -R7, RZ, RZ ;  /* 0x000000ff07087210 */ /* 0x000fe20007ffe1ff */
[----:B------:R-:W1:Y:S06]  /*0ee0*/  LDCU.64 UR10, c[0x0][0x390] ;  /* 0x00007200ff0a77ac */ /* 0x000e6c0008000a00 */
.L_x_401:
[C---:B------:R-:W-:Y:S01]  /*0ef0*/  ISETP.GE.AND P1, PT, R9.reuse, R6, PT ;  /* 0x000000060900720c */ /* 0x040fe20003f26270 */
[----:B------:R-:W-:Y:S01]  /*0f00*/  VIADD R8, R8, 0x2 ;  /* 0x0000000208087836 */ /* 0x000fe20000000000 */
[----:B------:R-:W-:Y:S01]  /*0f10*/  BSSY.RECONVERGENT B0, `(.L_x_393) ;  /* 0x0000046000007945 */ /* 0x000fe20003800200 */
[----:B------:R-:W-:-:S03]  /*0f20*/  VIADD R7, R9, 0x80 ;  /* 0x0000008009077836 */ /* 0x000fc60000000000 */
[----:B------:R-:W-:-:S07]  /*0f30*/  ISETP.NE.AND P0, PT, R8, RZ, PT ;  /* 0x000000ff0800720c */ /* 0x000fce0003f05270 */
[----:B0-2---:R-:W-:Y:S06]  /*0f40*/  @P1 BRA `(.L_x_394) ;  /* 0x0000000400081947 */ /* 0x005fec0003800000 */
[----:B------:R-:W-:-:S06]  /*0f50*/  IMAD.WIDE R18, R9, 0x8, R2 ;  /* 0x0000000809127825 */ /* 0x000fcc00078e0202 */
[----:B------:R-:W0:Y:S01]  /*0f60*/  LDG.E.64 R18, desc[UR4][R18.64] ;  /* 0x0000000412127981 */ /* 0x000e22000c1e1b00 */
[----:B------:R-:W-:Y:S01]  /*0f70*/  UMOV UR6, 0xfefa39ef ;  /* 0xfefa39ef00067882 */ /* 0x000fe20000000000 */
[----:B------:R-:W-:Y:S01]  /*0f80*/  UMOV UR7, 0x3fe62e42 ;  /* 0x3fe62e4200077882 */ /* 0x000fe20000000000 */
[----:B------:R-:W-:Y:S01]  /*0f90*/  BSSY.RECONVERGENT B1, `(.L_x_395) ;  /* 0x000003c000017945 */ /* 0x000fe20003800200 */
[----:B0-----:R-:W-:Y:S01]  /*0fa0*/  DADD R12, R18, -UR8 ;  /* 0x80000008120c7e29 */ /* 0x001fe20008000000 */
[----:B------:R-:W-:Y:S01]  /*0fb0*/  MOV R18, 0xfca213ea ;  /* 0xfca213ea00127802 */ /* 0x000fe20000000f00 */
[----:B------:R-:W-:-:S06]  /*0fc0*/  IMAD.MOV.U32 R19, RZ, RZ, 0x3e928af3 ;  /* 0x3e928af3ff137424 */ /* 0x000fcc00078e00ff */
[----:B-1----:R-:W-:-:S08]  /*0fd0*/  DMUL R14, R12, UR10 ;  /* 0x0000000a0c0e7c28 */ /* 0x002fd00008000000 */
        /* <DEDUP_REMOVED lines=55> */
.L_x_396:
[----:B------:R-:W-:Y:S05]  /*1350*/  BSYNC.RECONVERGENT B1 ;  /* 0x0000000000017941 */ /* 0x000fea0003800200 */
.L_x_395:
[----:B------:R2:W-:Y:S02]  /*1360*/  STG.E.64 desc[UR4][R18.64], R16 ;  /* 0x0000001012007986 */ /* 0x0005e4000c101b04 */
.L_x_394:
[----:B01----:R-:W-:Y:S05]  /*1370*/  BSYNC.RECONVERGENT B0 ;  /* 0x0000000000007941 */ /* 0x003fea0003800200 */
.L_x_393:
[----:B------:R-:W-:Y:S01]  /*1380*/  ISETP.GE.AND P1, PT, R7, R6, PT ;  /* 0x000000060700720c */ /* 0x000fe20003f26270 */
[----:B------:R-:W-:-:S12]  /*1390*/  BSSY.RECONVERGENT B0, `(.L_x_397) ;  /* 0x0000044000007945 */ /* 0x000fd80003800200 */
[----:B------:R-:W-:Y:S05]  /*13a0*/  @P1 BRA `(.L_x_398) ;  /* 0x0000000400081947 */ /* 0x000fea0003800000 */
[----:B--2---:R-:W-:-:S06]  /*13b0*/  IMAD.WIDE R18, R7, 0x8, R2 ;  /* 0x0000000807127825 */ /* 0x004fcc00078e0202 */
[----:B------:R-:W2:Y:S01]  /*13c0*/  LDG.E.64 R18, desc[UR4][R18.64] ;  /* 0x0000000412127981 */ /* 0x000ea2000c1e1b00 */
[----:B------:R-:W-:Y:S01]  /*13d0*/  UMOV UR6, 0xfefa39ef ;  /* 0xfefa39ef00067882 */ /* 0x000fe20000000000 */
[----:B------:R-:W-:Y:S01]  /*13e0*/  UMOV UR7, 0x3fe62e42 ;  /* 0x3fe62e4200077882 */ /* 0x000fe20000000000 */
[----:B------:R-:W-:Y:S01]  /*13f0*/  BSSY.RECONVERGENT B1, `(.L_x_399) ;  /* 0x000003c000017945 */ /* 0x000fe20003800200 */
[----:B--2---:R-:W-:Y:S01]  /*1400*/  DADD R12, R18, -UR8 ;  /* 0x80000008120c7e29 */ /* 0x004fe20008000000 */
[----:B------:R-:W-:Y:S01]  /*1410*/  IMAD.MOV.U32 R18, RZ, RZ, -0x35dec16 ;  /* 0xfca213eaff127424 */ /* 0x000fe200078e00ff */
[----:B------:R-:W-:-:S06]  /*1420*/  MOV R19, 0x3e928af3 ;  /* 0x3e928af300137802 */ /* 0x000fcc0000000f00 */
        /* <DEDUP_REMOVED lines=53> */
[----:B------:R-:W-:Y:S02]  /*1780*/  @!P2 LEA R13, R12, 0x3ff00000, 0x14 ;  /* 0x3ff000000c0da811 */ /* 0x000fe400078ea0ff */
[----:B------:R-:W-:-:S06]  /*1790*/  @!P2 MOV R12, RZ ;  /* 0x000000ff000ca202 */ /* 0x000fcc0000000f00 */
[----:B------:R-:W-:-:S11]  /*17a0*/  @!P2 DMUL R16, R20, R12 ;  /* 0x0000000c1410a228 */ /* 0x000fd60000000000 */
.L_x_400:
[----:B------:R-:W-:Y:S05]  /*17b0*/  BSYNC.RECONVERGENT B1 ;  /* 0x0000000000017941 */ /* 0x000fea0003800200 */
.L_x_399:
[----:B------:R0:W-:Y:S02]  /*17c0*/  STG.E.64 desc[UR4][R18.64], R16 ;  /* 0x0000001012007986 */ /* 0x0001e4000c101b04 */
.L_x_398:
[----:B------:R-:W-:Y:S05]  /*17d0*/  BSYNC.RECONVERGENT B0 ;  /* 0x0000000000007941 */ /* 0x000fea0003800200 */
.L_x_397:
[----:B------:R-:W-:Y:S01]  /*17e0*/  VIADD R9, R9, 0x100 ;  /* 0x0000010009097836 */ /* 0x000fe20000000000 */
[----:B------:R-:W-:Y:S06]  /*17f0*/  @P0 BRA `(.L_x_401) ;  /* 0xfffffff400bc0947 */ /* 0x000fec000383ffff */
[----:B------:R-:W-:-:S07]  /*1800*/  LOP3.LUT R9, R0, 0xffffff00, RZ, 0xc0, !PT ;  /* 0xffffff0000097812 */ /* 0x000fce00078ec0ff */
.L_x_392:
[----:B------:R-:W1:Y:S02]  /*1810*/  LDC R0, c[0x0][0x384] ;  /* 0x0000e100ff007b82 */ /* 0x000e640000000800 */
[----:B-1----:R-:W-:-:S04]  /*1820*/  LOP3.LUT R0, R0, 0x1, RZ, 0xc0, !PT ;  /* 0x0000000100007812 */ /* 0x002fc800078ec0ff */
[----:B------:R-:W-:-:S13]  /*1830*/  ISETP.NE.U32.AND P0, PT, R0, 0x1, PT ;  /* 0x000000010000780c */ /* 0x000fda0003f05070 */
[----:B------:R-:W-:Y:S05]  /*1840*/  @P0 EXIT ;  /* 0x000000000000094d */ /* 0x000fea0003800000 */
[----:B0-----:R-:W-:-:S05]  /*1850*/  IMAD.IADD R7, R10, 0x1, R9 ;  /* 0x000000010a077824 */ /* 0x001fca00078e0209 */
[----:B------:R-:W-:-:S13]  /*1860*/  ISETP.GE.AND P0, PT, R7, R6, PT ;  /* 0x000000060700720c */ /* 0x000fda0003f06270 */
[----:B------:R-:W-:Y:S05]  /*1870*/  @P0 EXIT ;  /* 0x000000000000094d */ /* 0x000fea0003800000 */
[C---:B------:R-:W-:Y:S01]  /*1880*/  IMAD.WIDE R10, R7.reuse, 0x8, R2 ;  /* 0x00000008070a7825 */ /* 0x040fe200078e0202 */
[----:B------:R-:W0:Y:S01]  /*1890*/  LDCU.64 UR6, c[0x0][0x388] ;  /* 0x00007100ff0677ac */ /* 0x000e220008000a00 */
[----:B------:R-:W1:Y:S04]  /*18a0*/  LDCU.64 UR8, c[0x0][0x390] ;  /* 0x00007200ff0877ac */ /* 0x000e680008000a00 */
[----:B------:R-:W0:Y:S01]  /*18b0*/  LDG.E.64 R10, desc[UR4][R10.64] ;  /* 0x000000040a0a7981 */ /* 0x000e22000c1e1b00 */
[----:B------:R-:W-:Y:S01]  /*18c0*/  BSSY.RECONVERGENT B0, `(.L_x_402) ;  /* 0x000003f000007945 */ /* 0x000fe20003800200 */
[----:B------:R-:W-:Y:S01]  /*18d0*/  IMAD.WIDE R6, R7, 0x8, R4 ;  /* 0x0000000807067825 */ /* 0x000fe200078e0204 */
[----:B0-----:R-:W-:Y:S01]  /*18e0*/  DADD R2, R10, -UR6 ;  /* 0x800000060a027e29 */ /* 0x001fe20008000000 */
[----:B------:R-:W-:Y:S01]  /*18f0*/  UMOV UR6, 0xfefa39ef ;  /* 0xfefa39ef00067882 */ /* 0x000fe20000000000 */
[----:B------:R-:W-:-:S06]  /*1900*/  UMOV UR7, 0x3fe62e42 ;  /* 0x3fe62e4200077882 */ /* 0x000fcc0000000000 */
        /* <DEDUP_REMOVED lines=58> */
.L_x_403:
[----:B------:R-:W-:Y:S05]  /*1cb0*/  BSYNC.RECONVERGENT B0 ;  /* 0x0000000000007941 */ /* 0x000fea0003800200 */
.L_x_402:
[----:B------:R-:W-:Y:S01]  /*1cc0*/  STG.E.64 desc[UR4][R6.64], R10 ;  /* 0x0000000a06007986 */ /* 0x000fe2000c101b04 */
[----:B------:R-:W-:Y:S05]  /*1cd0*/  EXIT ;  /* 0x000000000000794d */ /* 0x000fea0003800000 */
.L_x_404:
        /* <DEDUP_REMOVED lines=10> */
.L_x_493:


//--------------------- .text._ZN3cub18CUB_300001_SM_10006detail9transform16transform_kernelINS2_10policy_hubILb1EN4cuda3std3__45tupleIJN6thrust24THRUST_300001_SM_1000_NS6detail15normal_iteratorINSA_10device_ptrIdEEEESF_EEEE10policy1000El5transSF_JPdSK_EEEvT0_iT1_T2_DpNS2_10kernel_argIT3_EE --------------------------
	.section	.text._ZN3cub18CUB_300001_SM_10006detail9transform16transform_kernelINS2_10policy_hubILb1EN4cuda3std3__45tupleIJN6thrust24THRUST_300001_SM_1000_NS6detail15normal_iteratorINSA_10device_ptrIdEEEESF_EEEE10policy1000El5transSF_JPdSK_EEEvT0_iT1_T2_DpNS2_10kernel_argIT3_EE,"ax",@progbits
	.align	128
        .global         _ZN3cub18CUB_300001_SM_10006detail9transform16transform_kernelINS2_10policy_hubILb1EN4cuda3std3__45tupleIJN6thrust24THRUST_300001_SM_1000_NS6detail15normal_iteratorINSA_10device_ptrIdEEEESF_EEEE10policy1000El5transSF_JPdSK_EEEvT0_iT1_T2_DpNS2_10kernel_argIT3_EE
        .type           _ZN3cub18CUB_300001_SM_10006detail9transform16transform_kernelINS2_10policy_hubILb1EN4cuda3std3__45tupleIJN6thrust24THRUST_300001_SM_1000_NS6detail15normal_iteratorINSA_10device_ptrIdEEEESF_EEEE10policy1000El5transSF_JPdSK_EEEvT0_iT1_T2_DpNS2_10kernel_argIT3_EE,@function
        .size           _ZN3cub18CUB_300001_SM_10006detail9transform16transform_kernelINS2_10policy_hubILb1EN4cuda3std3__45tupleIJN6thrust24THRUST_300001_SM_1000_NS6detail15normal_iteratorINSA_10device_ptrIdEEEESF_EEEE10policy1000El5transSF_JPdSK_EEEvT0_iT1_T2_DpNS2_10kernel_argIT3_EE,(.L_x_485 - _ZN3cub18CUB_300001_SM_10006detail9transform16transform_kernelINS2_10policy_hubILb1EN4cuda3std3__45tupleIJN6thrust24THRUST_300001_SM_1000_NS6detail15normal_iteratorINSA_10device_ptrIdEEEESF_EEEE10policy1000El5transSF_JPdSK_EEEvT0_iT1_T2_DpNS2_10kernel_argIT3_EE)
        .other          _ZN3cub18CUB_300001_SM_10006detail9transform16transform_kernelINS2_10policy_hubILb1EN4cuda3std3__45tupleIJN6thrust24THRUST_300001_SM_1000_NS6detail15normal_iteratorINSA_10device_ptrIdEEEESF_EEEE10policy1000El5transSF_JPdSK_EEEvT0_iT1_T2_DpNS2_10kernel_argIT3_EE,@"STO_CUDA_ENTRY STV_DEFAULT"
_ZN3cub18CUB_300001_SM_10006detail9transform16transform_kernelINS2_10policy_hubILb1EN4cuda3std3__45tupleIJN6thrust24THRUST_300001_SM_1000_NS6detail15normal_iteratorINSA_10device_ptrIdEEEESF_EEEE10policy1000El5transSF_JPdSK_EEEvT0_iT1_T2_DpNS2_10kernel_argIT3_EE:
.text._ZN3cub18CUB_300001_SM_10006detail9transform16transform_kernelINS2_10policy_hubILb1EN4cuda3std3__45tupleIJN6thrust24THRUST_300001_SM_1000_NS6detail15normal_iteratorINSA_10device_ptrIdEEEESF_EEEE10policy1000El5transSF_JPdSK_EEEvT0_iT1_T2_DpNS2_10kernel_argIT3_EE:
[----:B------:R-:W0:Y:S01]  /*0000*/  LDC R1, c[0x0][0x37c] ;  /* 0x0000df00ff017b82 */ /* 0x000e220000000800 */
[----:B------:R-:W1:Y:S07]  /*0010*/  LDCU UR5, c[0x0][0x388] ;  /* 0x00007100ff0577ac */ /* 0x000e6e0008000800 */
[----:B------:R-:W2:Y:S01]  /*0020*/  S2UR UR4, SR_CTAID.X ;  /* 0x00000000000479c3 */ /* 0x000ea20000002500 */
[----:B------:R-:W3:Y:S01]  /*0030*/  S2R R0, SR_TID.X ;  /* 0x0000000000007919 */ /* 0x000ee20000002100 */
[----:B------:R-:W-:Y:S01]  /*0040*/  BSSY.RECONVERGENT B0, `(.L_x_405) ;  /* 0x000002b000007945 */ /* 0x000fe20003800200 */
[----:B------:R-:W4:Y:S01]  /*0050*/  LDCU.64 UR6, c[0x0][0x380] ;  /* 0x00007000ff0677ac */ /* 0x000f220008000a00 */
[----:B0-----:R-:W-:-:S02]  /*0060*/  VIADD R1, R1, 0xffffffd8 ;  /* 0xffffffd801017836 */ /* 0x001fc40000000000 */
[----:B-1----:R-:W-:-:S04]  /*0070*/  IMAD.U32 R11, RZ, RZ, UR5 ;  /* 0x00000005ff0b7e24 */ /* 0x002fc8000f8e00ff */
[----:B------:R-:W-:-:S04]  /*0080*/  IMAD.SHL.U32 R5, R11, 0x80, RZ ;  /* 0x000000800b057824 */ /* 0x000fc800078e00ff */
[----:B--2---:R-:W-:Y:S01]  /*0090*/  IMAD.WIDE.U32 R2, R5, UR4, RZ ;  /* 0x0000000405027c25 */ /* 0x004fe2000f8e00ff */
[----:B------:R-:W-:Y:S02]  /*00a0*/  SHF.R.S32.HI R4, RZ, 0x1f, R5 ;  /* 0x0000001fff047819 */ /* 0x000fe40000011405 */
[----:B----4-:R-:W-:-:S03]  /*00b0*/  IADD3 R10, P1, PT, -R2, UR6, RZ ;  /* 0x00000006020a7c10 */ /* 0x010fc6000ff3e1ff */
[----:B------:R-:W-:Y:S02]  /*00c0*/  IMAD R15, R4, UR4, RZ ;  /* 0x00000004040f7c24 */ /* 0x000fe4000f8e02ff */
[----:B---3--:R-:W-:Y:S01]  /*00d0*/  IMAD.SHL.U32 R9, R0, 0x80, RZ ;  /* 0x0000008000097824 */ /* 0x008fe200078e00ff */
[----:B------:R-:W-:Y:S01]  /*00e0*/  ISETP.LT.U32.AND P0, PT, R10, R5, PT ;  /* 0x000000050a00720c */ /* 0x000fe20003f01070 */
[----:B------:R-:W-:-:S05]  /*00f0*/  IMAD.IADD R15, R3, 0x1, R15 ;  /* 0x00000001030f7824 */ /* 0x000fca00078e020f */
[----:B------:R-:W-:-:S04]  /*0100*/  IADD3.X R7, PT, PT, ~R15, UR7, RZ, P1, !PT ;  /* 0x000000070f077c10 */ /* 0x000fc80008ffe5ff */
[----:B------:R-:W-:-:S04]  /*0110*/  ISETP.LT.AND.EX P0, PT, R7, R4, PT, P0 ;  /* 0x000000040700720c */ /* 0x000fc80003f01300 */
[----:B------:R-:W-:-:S05]  /*0120*/  SEL R10, R10, R5, P0 ;  /* 0x000000050a0a7207 */ /* 0x000fca0000000000 */
[----:B------:R-:W-:-:S05]  /*0130*/  IMAD.SHL.U32 R4, R10, 0x8, RZ ;  /* 0x000000080a047824 */ /* 0x000fca00078e00ff */
[----:B------:R-:W-:-:S13]  /*0140*/  ISETP.GE.AND P0, PT, R9, R4, PT ;  /* 0x000000040900720c */ /* 0x000fda0003f06270 */
[----:B------:R-:W-:Y:S05]  /*0150*/  @P0 BRA `(.L_x_406) ;  /* 0x0000000000640947 */ /* 0x000fea0003800000 */
[----:B------:R-:W0:Y:S01]  /*0160*/  LDCU.64 UR4, c[0x0][0x3a0] ;  /* 0x00007400ff0477ac */ /* 0x000e220008000a00 */
[C---:B------:R-:W-:Y:S01]  /*0170*/  IMAD.SHL.U32 R8, R2.reuse, 0x8, RZ ;  /* 0x0000000802087824 */ /* 0x040fe200078e00ff */
[----:B------:R-:W-:Y:S01]  /*0180*/  SHF.L.U64.HI R12, R2, 0x3, R15 ;  /* 0x00000003020c7819 */ /* 0x000fe2000001020f */
[----:B------:R-:W-:Y:S01]  /*0190*/  BSSY.RECONVERGENT B1, `(.L_x_407) ;  /* 0x000000b000017945 */ /* 0x000fe20003800200 */
[----:B------:R-:W-:Y:S02]  /*01a0*/  IMAD.MOV.U32 R13, RZ, RZ, R9 ;  /* 0x000000ffff0d7224 */ /* 0x000fe400078e0009 */
[----:B0-----:R-:W-:-:S04]  /*01b0*/  IADD3 R6, P0, PT, R8, UR4, RZ ;  /* 0x0000000408067c10 */ /* 0x001fc8000ff1e0ff */
[----:B------:R-:W-:-:S03]  /*01c0*/  IADD3.X R7, PT, PT, R12, UR5, RZ, P0, !PT ;  /* 0x000000050c077c10 */ /* 0x000fc600087fe4ff */
[----:B------:R-:W-:-:S07]  /*01d0*/  IMAD.WIDE.U32 R6, R0, 0x80, R6 ;  /* 0x0000008000067825 */ /* 0x000fce00078e0006 */
.L_x_408:
[----:B------:R-:W-:Y:S01]  /*01e0*/  VIADD R13, R13, 0x4000 ;  /* 0x000040000d0d7836 */ /* 0x000fe20000000000 */
[----:B------:R0:W-:Y:S04]  /*01f0*/  CCTL.E.PF2 [R6] ;  /* 0x000000000600798f */ /* 0x0001e80000800100 */
[----:B------:R-:W-:Y:S02]  /*0200*/  ISETP.GE.AND P0, PT, R13, R4, PT ;  /* 0x000000040d00720c */ /* 0x000fe40003f06270 */
[----:B0-----:R-:W-:-:S05]  /*0210*/  IADD3 R6, P1, PT, R6, 0x4000, RZ ;  /* 0x0000400006067810 */ /* 0x001fca0007f3e0ff */
[----:B------:R-:W-:-:S06]  /*0220*/  IMAD.X R7, RZ, RZ, R7, P1 ;  /* 0x000000ffff077224 */ /* 0x000fcc00008e0607 */
[----:B------:R-:W-:Y:S05]  /*0230*/  @!P0 BRA `(.L_x_408) ;  /* 0xfffffffc00e88947 */ /* 0x000fea000383ffff */
[----:B------:R-:W-:Y:S05]  /*0240*/  BSYNC.RECONVERGENT B1 ;  /* 0x0000000000017941 */ /* 0x000fea0003800200 */
.L_x_407:
[----:B------:R-:W0:Y:S02]  /*0250*/  LDCU.64 UR4, c[0x0][0x3b0] ;  /* 0x00007600ff0477ac */ /* 0x000e240008000a00 */
[----:B0-----:R-:W-:-:S04]  /*0260*/  IADD3 R6, P0, PT, R8, UR4, RZ ;  /* 0x0000000408067c10 */ /* 0x001fc8000ff1e0ff */
[----:B------:R-:W-:-:S03]  /*0270*/  IADD3.X R7, PT, PT, R12, UR5, RZ, P0, !PT ;  /* 0x000000050c077c10 */ /* 0x000fc600087fe4ff */
[----:B------:R-:W-:-:S07]  /*0280*/  IMAD.WIDE.U32 R6, R0, 0x80, R6 ;  /* 0x0000008000067825 */ /* 0x000fce00078e0006 */
.L_x_409:
[----:B------:R-:W-:Y:S01]  /*0290*/  VIADD R9, R9, 0x4000 ;  /* 0x0000400009097836 */ /* 0x000fe20000000000 */
[----:B------:R0:W-:Y:S04]  /*02a0*/  CCTL.E.PF2 [R6] ;  /* 0x000000000600798f */ /* 0x0001e80000800100 */
[----:B------:R-:W-:Y:S02]  /*02b0*/  ISETP.GE.AND P0, PT, R9, R4, PT ;  /* 0x000000040900720c */ /* 0x000fe40003f06270 */
[----:B0-----:R-:W-:-:S05]  /*02c0*/  IADD3 R6, P1, PT, R6, 0x4000, RZ ;  /* 0x0000400006067810 */ /* 0x001fca0007f3e0ff */
[----:B------:R-:W-:-:S06]  /*02d0*/  IMAD.X R7, RZ, RZ, R7, P1 ;  /* 0x000000ffff077224 */ /* 0x000fcc00008e0607 */
[----:B------:R-:W-:Y:S05]  /*02e0*/  @!P0 BRA `(.L_x_409) ;  /* 0xfffffffc00e88947 */ /* 0x000fea000383ffff */
.L_x_406:
[----:B------:R-:W-:Y:S05]  /*02f0*/  BSYNC.RECONVERGENT B0 ;  /* 0x0000000000007941 */ /* 0x000fea0003800200 */
.L_x_405:
[----:B------:R-:W0:Y:S01]  /*0300*/  LDCU.64 UR8, c[0x0][0x3a0] ;  /* 0x00007400ff0877ac */ /* 0x000e220008000a00 */
[----:B------:R-:W-:Y:S01]  /*0310*/  ISETP.NE.AND P0, PT, R5, R10, PT ;  /* 0x0000000a0500720c */ /* 0x000fe20003f05270 */
[C---:B------:R-:W-:Y:S01]  /*0320*/  IMAD.SHL.U32 R4, R2.reuse, 0x8, RZ ;  /* 0x0000000802047824 */ /* 0x040fe200078e00ff */
[----:B------:R-:W-:Y:S01]  /*0330*/  SHF.L.U64.HI R2, R2, 0x3, R15 ;  /* 0x0000000302027819 */ /* 0x000fe2000001020f */
[----:B------:R-:W1:Y:S01]  /*0340*/  LDCU.64 UR10, c[0x0][0x3b0] ;  /* 0x00007600ff0a77ac */ /* 0x000e620008000a00 */
[----:B------:R-:W2:Y:S01]  /*0350*/  LDCU.64 UR6, c[0x0][0x398] ;  /* 0x00007300ff0677ac */ /* 0x000ea20008000a00 */
[----:B------:R-:W3:Y:S01]  /*0360*/  LDCU.64 UR4, c[0x0][0x358] ;  /* 0x00006b00ff0477ac */ /* 0x000ee20008000a00 */
[C---:B0-----:R-:W-:Y:S02]  /*0370*/  IADD3 R8, P2, PT, R4.reuse, UR8, RZ ;  /* 0x0000000804087c10 */ /* 0x041fe4000ff5e0ff */
[----:B-1----:R-:W-:Y:S02]  /*0380*/  IADD3 R6, P3, PT, R4, UR10, RZ ;  /* 0x0000000a04067c10 */ /* 0x002fe4000ff7e0ff */
[----:B------:R-:W-:-:S02]  /*0390*/  IADD3.X R9, PT, PT, R2, UR9, RZ, P2, !PT ;  /* 0x0000000902097c10 */ /* 0x000fc400097fe4ff */
[----:B--2---:R-:W-:Y:S02]  /*03a0*/  IADD3 R4, P1, PT, R4, UR6, RZ ;  /* 0x0000000604047c10 */ /* 0x004fe4000ff3e0ff */
[C---:B------:R-:W-:Y:S02]  /*03b0*/  IADD3.X R7, PT, PT, R2.reuse, UR11, RZ, P3, !PT ;  /* 0x0000000b02077c10 */ /* 0x040fe40009ffe4ff */
[----:B------:R-:W-:Y:S01]  /*03c0*/  IADD3.X R5, PT, PT, R2, UR7, RZ, P1, !PT ;  /* 0x0000000702057c10 */ /* 0x000fe20008ffe4ff */
[----:B---3--:R-:W-:Y:S08]  /*03d0*/  @!P0 BRA `(.L_x_410) ;  /* 0x0000000c008c8947 */ /* 0x008ff00003800000 */
[----:B------:R-:W-:-:S13]  /*03e0*/  ISETP.GE.AND P0, PT, R11, 0x1, PT ;  /* 0x000000010b00780c */ /* 0x000fda0003f06270 */
[----:B------:R-:W-:Y:S05]  /*03f0*/  @!P0 EXIT ;  /* 0x000000000000894d */ /* 0x000fea0003800000 */
[----:B------:R-:W-:Y:S01]  /*0400*/  ISETP.NE.AND P0, PT, R11, 0x1, PT ;  /* 0x000000010b00780c */ /* 0x000fe20003f05270 */
[----:B------:R-:W-:-:S12]  /*0410*/  IMAD.MOV.U32 R3, RZ, RZ, RZ ;  /* 0x000000ffff037224 */ /* 0x000fd800078e00ff */
[----:B------:R-:W-:Y:S05]  /*0420*/  @!P0 BRA `(.L_x_411) ;  /* 0x0000000800548947 */ /* 0x000fea0003800000 */
[----:B------:R-:W-:Y:S01]  /*0430*/  LOP3.LUT R24, R11, 0x7ffffffe, RZ, 0xc0, !PT ;  /* 0x7ffffffe0b187812 */ /* 0x000fe200078ec0ff */
[----:B------:R-:W-:Y:S01]  /*0440*/  IMAD.MOV.U32 R11, RZ, RZ, R0 ;  /* 0x000000ffff0b7224 */ /* 0x000fe200078e0000 */
[----:B------:R-:W0:Y:S03]  /*0450*/  LDCU.64 UR6, c[0x0][0x390] ;  /* 0x00007200ff0677ac */ /* 0x000e260008000a00 */
[----:B------:R-:W-:Y:S01]  /*0460*/  IMAD.MOV R24, RZ, RZ, -R24 ;  /* 0x000000ffff187224 */ /* 0x000fe200078e0a18 */
[----:B------:R-:W1:Y:S06]  /*0470*/  LDCU.64 UR10, c[0x4][0x170] ;  /* 0x01002e00ff0a77ac */ /* 0x000e6c0008000a00 */
.L_x_421:
[----:B------:R-:W-:Y:S01]  /*0480*/  ISETP.GE.AND P0, PT, R11, R10, PT ;  /* 0x0000000a0b00720c */ /* 0x000fe20003f06270 */
[----:B------:R-:W-:Y:S01]  /*0490*/  VIADD R24, R24, 0x2 ;  /* 0x0000000218187836 */ /* 0x000fe20000000000 */
[----:B------:R-:W-:Y:S04]  /*04a0*/  BSSY.RECONVERGENT B0, `(.L_x_412) ;  /* 0x0000042000007945 */ /* 0x000fe80003800200 */
[----:B------:R-:W-:-:S07]  /*04b0*/  ISETP.NE.AND P2, PT, R24, RZ, PT ;  /* 0x000000ff1800720c */ /* 0x000fce0003f45270 */
[----:B0-----:R-:W-:Y:S06]  /*04c0*/  @P0 BRA `(.L_x_413) ;  /* 0x0000000000fc0947 */ /* 0x001fec0003800000 */
[----:B------:R-:W-:-:S06]  /*04d0*/  IMAD.WIDE R12, R11, 0x8, R8 ;  /* 0x000000080b0c7825 */ /* 0x000fcc00078e0208 */
[----:B------:R-:W0:Y:S01]  /*04e0*/  LDG.E.64 R12, desc[UR4][R12.64] ;  /* 0x000000040c0c7981 */ /* 0x000e22000c1e1b00 */
[----:B------:R-:W-:-:S06]  /*04f0*/  IMAD.WIDE R26, R11, 0x8, R6 ;  /* 0x000000080b1a7825 */ /* 0x000fcc00078e0206 */
[----:B------:R-:W5:Y:S01]  /*0500*/  LDG.E.64 R26, desc[UR4][R26.64] ;  /* 0x000000041a1a7981 */ /* 0x000f62000c1e1b00 */
[----:B------:R-:W-:Y:S01]  /*0510*/  BSSY.RECONVERGENT B1, `(.L_x_414) ;  /* 0x000001b000017945 */ /* 0x000fe20003800200 */
[----:B0-----:R-:W-:-:S08]  /*0520*/  DMUL R22, R12, UR6 ;  /* 0x000000060c167c28 */ /* 0x001fd00008000000 */
[----:B------:R-:W-:-:S14]  /*0530*/  DSETP.NEU.AND P0, PT, |R22|, +INF , PT ;  /* 0x7ff000001600742a */ /* 0x000fdc0003f0d200 */
[----:B------:R-:W-:Y:S01]  /*0540*/  @!P0 DMUL R28, RZ, R22 ;  /* 0x00000016ff1c8228 */ /* 0x000fe20000000000 */
[----:B------:R-:W-:Y:S01]  /*0550*/  @!P0 IMAD.MOV.U32 R2, RZ, RZ, RZ ;  /* 0x000000ffff028224 */ /* 0x000fe200078e00ff */
[----:B------:R-:W-:Y:S09]  /*0560*/  @!P0 BRA `(.L_x_415) ;  /* 0x0000000000548947 */ /* 0x000ff20003800000 */
[----:B------:R-:W-:Y:S01]  /*0570*/  UMOV UR8, 0x6dc9c883 ;  /* 0x6dc9c88300087882 */ /* 0x000fe20000000000 */
[----:B------:R-:W-:Y:S01]  /*0580*/  UMOV UR9, 0x3fe45f30 ;  /* 0x3fe45f3000097882 */ /* 0x000fe20000000000 */
[C---:B------:R-:W-:Y:S02]  /*0590*/  DSETP.GE.AND P0, PT, |R22|.reuse, 2.14748364800000000000e+09, PT ;  /* 0x41e000001600742a */ /* 0x040fe40003f06200 */
[----:B------:R-:W-:Y:S01]  /*05a0*/  DMUL R2, R22, UR8 ;  /* 0x0000000816027c28 */ /* 0x000fe20008000000 */
[----:B------:R-:W-:Y:S01]  /*05b0*/  UMOV UR8, 0x54442d18 ;  /* 0x54442d1800087882 */ /* 0x000fe20000000000 */
[----:B------:R-:W-:-:S08]  /*05c0*/  UMOV UR9, 0x3ff921fb ;  /* 0x3ff921fb00097882 */ /* 0x000fd00000000000 */
[----:B------:R-:W0:Y:S08]  /*05d0*/  F2I.F64 R2, R2 ;  /* 0x0000000200027311 */ /* 0x000e300000301100 */
[----:B0-----:R-:W0:Y:S02]  /*05e0*/  I2F.F64 R28, R2 ;  /* 0x00000002001c7312 */ /* 0x001e240000201c00 */
[----:B0-----:R-:W-:Y:S01]  /*05f0*/  DFMA R12, R28, -UR8, R22 ;  /* 0x800000081c0c7c2b */ /* 0x001fe20008000016 */
[----:B------:R-:W-:Y:S01]  /*0600*/  UMOV UR8, 0x33145c00 ;  /* 0x33145c0000087882 */ /* 0x000fe20000000000 */
[----:B------:R-:W-:-:S06]  /*0610*/  UMOV UR9, 0x3c91a626 ;  /* 0x3c91a62600097882 */ /* 0x000fcc0000000000 */
[----:B------:R-:W-:Y:S01]  /*0620*/  DFMA R12, R28, -UR8, R12 ;  /* 0x800000081c0c7c2b */ /* 0x000fe2000800000c */
[----:B------:R-:W-:Y:S01]  /*0630*/  UMOV UR8, 0x252049c0 ;  /* 0x252049c000087882 */ /* 0x000fe20000000000 */
[----:B------:R-:W-:-:S06]  /*0640*/  UMOV UR9, 0x397b839a ;  /* 0x397b839a00097882 */ /* 0x000fcc0000000000 */
[----:B------:R-:W-:Y:S01]  /*0650*/  DFMA R28, R28, -UR8, R12 ;  /* 0x800000081c1c7c2b */ /* 0x000fe2000800000c */
[----:B------:R-:W-:Y:S10]  /*0660*/  @!P0 BRA `(.L_x_415) ;  /* 0x0000000000148947 */ /* 0x000ff40003800000 */
[----:B------:R-:W-:Y:S01]  /*0670*/  IMAD.MOV.U32 R12, RZ, RZ, R22 ;  /* 0x000000ffff0c7224 */ /* 0x000fe200078e0016 */
[----:B------:R-:W-:-:S07]  /*0680*/  MOV R22, 0x6a0 ;  /* 0x000006a000167802 */ /* 0x000fce0000000f00 */
[----:B-1---5:R-:W-:Y:S05]  /*0690*/  CALL.REL.NOINC `($_ZN3cub18CUB_300001_SM_10006detail9transform16transform_kernelINS2_10policy_hubILb1EN4cuda3std3__45tupleIJN6thrust24THRUST_300001_SM_1000_NS6detail15normal_iteratorINSA_10device_ptrIdEEEESF_EEEE10policy1000El5transSF_JPdSK_EEEvT0_iT1_T2_DpNS2_10kernel_argIT3_EE$__internal_trig_reduction_slowpathd) ;  /* 0x0000001800347944 */ /* 0x022fea0003c00000 */
[----:B------:R-:W-:Y:S02]  /*06a0*/  IMAD.MOV.U32 R28, RZ, RZ, R12 ;  /* 0x000000ffff1c7224 */ /* 0x000fe400078e000c */
[----:B------:R-:W-:-:S07]  /*06b0*/  IMAD.MOV.U32 R29, RZ, RZ, R13 ;  /* 0x000000ffff1d7224 */ /* 0x000fce00078e000d */
.L_x_415:
[----:B-1----:R-:W-:Y:S05]  /*06c0*/  BSYNC.RECONVERGENT B1 ;  /* 0x0000000000017941 */ /* 0x002fea0003800200 */
.L_x_414:
[----:B------:R-:W-:-:S05]  /*06d0*/  IMAD.SHL.U32 R3, R2, 0x40, RZ ;  /* 0x0000004002037824 */ /* 0x000fca00078e00ff */
[----:B------:R-:W-:-:S04]  /*06e0*/  LOP3.LUT R3, R3, 0x40, RZ, 0xc0, !PT ;  /* 0x0000004003037812 */ /* 0x000fc800078ec0ff */
[----:B------:R-:W-:-:S05]  /*06f0*/  IADD3 R34, P0, PT, R3, UR10, RZ ;  /* 0x0000000a03227c10 */ /* 0x000fca000ff1e0ff */
[----:B------:R-:W-:-:S05]  /*0700*/  IMAD.X R35, RZ, RZ, UR11, P0 ;  /* 0x0000000bff237e24 */ /* 0x000fca00080e06ff */
[----:B------:R-:W2:Y:S04]  /*0710*/  LDG.E.128.CONSTANT R12, desc[UR4][R34.64] ;  /* 0x00000004220c7981 */ /* 0x000ea8000c1e9d00 */
[----:B------:R-:W3:Y:S04]  /*0720*/  LDG.E.128.CONSTANT R16, desc[UR4][R34.64+0x10] ;  /* 0x0000100422107981 */ /* 0x000ee8000c1e9d00 */
[----:B------:R-:W4:Y:S01]  /*0730*/  LDG.E.128.CONSTANT R20, desc[UR4][R34.64+0x20] ;  /* 0x0000200422147981 */ /* 0x000f22000c1e9d00 */
[----:B------:R-:W-:Y:S01]  /*0740*/  LOP3.LUT R3, R2, 0x1, RZ, 0xc0, !PT ;  /* 0x0000000102037812 */ /* 0x000fe200078ec0ff */
[----:B------:R-:W-:Y:S01]  /*0750*/  IMAD.MOV.U32 R32, RZ, RZ, 0x20fd8164 ;  /* 0x20fd8164ff207424 */ /* 0x000fe200078e00ff */
[----:B------:R-:W-:-:S02]  /*0760*/  DMUL R30, R28, R28 ;  /* 0x0000001c1c1e7228 */ /* 0x000fc40000000000 */
[----:B------:R-:W-:Y:S01]  /*0770*/  ISETP.NE.U32.AND P0, PT, R3, 0x1, PT ;  /* 0x000000010300780c */ /* 0x000fe20003f05070 */
[----:B------:R-:W-:-:S03]  /*0780*/  IMAD.MOV.U32 R3, RZ, RZ, 0x3da8ff83 ;  /* 0x3da8ff83ff037424 */ /* 0x000fc600078e00ff */
[----:B------:R-:W-:Y:S02]  /*0790*/  FSEL R32, R32, -8.06006814911005101289e+34, !P0 ;  /* 0xf9785eba20207808 */ /* 0x000fe40004000000 */
[----:B------:R-:W-:-:S06]  /*07a0*/  FSEL R33, -R3, 0.11223486810922622681, !P0 ;  /* 0x3de5db6503217808 */ /* 0x000fcc0004000100 */
[----:B--2---:R-:W-:-:S08]  /*07b0*/  DFMA R12, R30, R32, R12 ;  /* 0x000000201e0c722b */ /* 0x004fd0000000000c */
[----:B------:R-:W-:-:S08]  /*07c0*/  DFMA R12, R30, R12, R14 ;  /* 0x0000000c1e0c722b */ /* 0x000fd0000000000e */
[----:B---3--:R-:W-:-:S08]  /*07d0*/  DFMA R12, R30, R12, R16 ;  /* 0x0000000c1e0c722b */ /* 0x008fd00000000010 */
[----:B------:R-:W-:-:S08]  /*07e0*/  DFMA R12, R30, R12, R18 ;  /* 0x0000000c1e0c722b */ /* 0x000fd00000000012 */
[----:B----4-:R-:W-:-:S08]  /*07f0*/  DFMA R12, R30, R12, R20 ;  /* 0x0000000c1e0c722b */ /* 0x010fd00000000014 */
[----:B------:R-:W-:-:S08]  /*0800*/  DFMA R12, R30, R12, R22 ;  /* 0x0000000c1e0c722b */ /* 0x000fd00000000016 */
[----:B------:R-:W-:Y:S02]  /*0810*/  DFMA R28, R12, R28, R28 ;  /* 0x0000001c0c1c722b */ /* 0x000fe4000000001c */
[----:B------:R-:W-:-:S10]  /*0820*/  DFMA R12, R30, R12, 1 ;  /* 0x3ff000001e0c742b */ /* 0x000fd4000000000c */
[----:B------:R-:W-:Y:S02]  /*0830*/  FSEL R14, R12, R28, !P0 ;  /* 0x0000001c0c0e7208 */ /* 0x000fe40004000000 */
[----:B------:R-:W-:Y:S02]  /*0840*/  FSEL R15, R13, R29, !P0 ;  /* 0x0000001d0d0f7208 */ /* 0x000fe40004000000 */
[----:B------:R-:W-:-:S04]  /*0850*/  LOP3.LUT P0, RZ, R2, 0x2, RZ, 0xc0, !PT ;  /* 0x0000000202ff7812 */ /* 0x000fc8000780c0ff */
[----:B------:R-:W-:-:S10]  /*0860*/  DADD R12, RZ, -R14 ;  /* 0x00000000ff0c7229 */ /* 0x000fd4000000080e */
[----:B------:R-:W-:Y:S02]  /*0870*/  FSEL R2, R14, R12, !P0 ;  /* 0x0000000c0e027208 */ /* 0x000fe40004000000 */
[----:B------:R-:W-:-:S06]  /*0880*/  FSEL R3, R15, R13, !P0 ;  /* 0x0000000d0f037208 */ /* 0x000fcc0004000000 */
[----:B-----5:R-:W-:Y:S01]  /*0890*/  DADD R26, R26, R2 ;  /* 0x000000001a1a7229 */ /* 0x020fe20000000002 */
[----:B------:R-:W-:-:S06]  /*08a0*/  IMAD.WIDE R2, R11, 0x8, R4 ;  /* 0x000000080b027825 */ /* 0x000fcc00078e0204 */
[----:B------:R2:W-:Y:S04]  /*08b0*/  STG.E.64 desc[UR4][R2.64], R26 ;  /* 0x0000001a02007986 */ /* 0x0005e8000c101b04 */
.L_x_413:
[----:B01----:R-:W-:Y:S05]  /*08c0*/  BSYNC.RECONVERGENT B0 ;  /* 0x0000000000007941 */ /* 0x003fea0003800200 */
.L_x_412:
[----:B--2---:R-:W-:Y:S01]  /*08d0*/  VIADD R27, R11, 0x80 ;  /* 0x000000800b1b7836 */ /* 0x004fe20000000000 */
[----:B------:R-:W-:Y:S04]  /*08e0*/  BSSY.RECONVERGENT B0, `(.L_x_416) ;  /* 0x0000044000007945 */ /* 0x000fe80003800200 */
[----:B------:R-:W-:-:S13]  /*08f0*/  ISETP.GE.AND P0, PT, R27, R10, PT ;  /* 0x0000000a1b00720c */ /* 0x000fda0003f06270 */
[----:B------:R-:W-:Y:S05]  /*0900*/  @P0 BRA `(.L_x_417) ;  /* 0x0000000400040947 */ /* 0x000fea0003800000 */
[----:B------:R-:W-:-:S06]  /*0910*/  IMAD.WIDE R2, R27, 0x8, R8 ;  /* 0x000000081b027825 */ /* 0x000fcc00078e0208 */
[----:B------:R-:W2:Y:S01]  /*0920*/  LDG.E.64 R2, desc[UR4][R2.64] ;  /* 0x0000000402027981 */ /* 0x000ea2000c1e1b00 */
[----:B------:R-:W-:-:S06]  /*0930*/  IMAD.WIDE R26, R27, 0x8, R6 ;  /* 0x000000081b1a7825 */ /* 0x000fcc00078e0206 */
[----:B------:R-:W5:Y:S01]  /*0940*/  LDG.E.64 R26, desc[UR4][R26.64] ;  /* 0x000000041a1a7981 */ /* 0x000f62000c1e1b00 */
[----:B------:R-:W-:Y:S01]  /*0950*/  BSSY.RECONVERGENT B1, `(.L_x_418) ;  /* 0x000001c000017945 */ /* 0x000fe20003800200 */
[----:B--2---:R-:W-:-:S08]  /*0960*/  DMUL R22, R2, UR6 ;  /* 0x0000000602167c28 */ /* 0x004fd00008000000 */
[----:B------:R-:W-:-:S14]  /*0970*/  DSETP.NEU.AND P0, PT, |R22|, +INF , PT ;  /* 0x7ff000001600742a */ /* 0x000fdc0003f0d200 */
[----:B------:R-:W-:Y:S05]  /*0980*/  @!P0 BRA `(.L_x_419) ;  /* 0x0000000000588947 */ /* 0x000fea0003800000 */
        /* <DEDUP_REMOVED lines=18> */
[----:B-----5:R-:W-:Y:S05]  /*0ab0*/  CALL.REL.NOINC `($_ZN3cub18CUB_300001_SM_10006detail9transform16transform_kernelINS2_10policy_hubILb1EN4cuda3std3__45tupleIJN6thrust24THRUST_300001_SM_1000_NS6detail15normal_iteratorINSA_10device_ptrIdEEEESF_EEEE10policy1000El5transSF_JPdSK_EEEvT0_iT1_T2_DpNS2_10kernel_argIT3_EE$__internal_trig_reduction_slowpathd) ;  /* 0x00000014002c7944 */ /* 0x020fea0003c00000 */
[----:B------:R-:W-:Y:S02]  /*0ac0*/  IMAD.MOV.U32 R28, RZ, RZ, R12 ;  /* 0x000000ffff1c7224 */ /* 0x000fe400078e000c */
[----:B------:R-:W-:Y:S01]  /*0ad0*/  IMAD.MOV.U32 R29, RZ, RZ, R13 ;  /* 0x000000ffff1d7224 */ /* 0x000fe200078e000d */
[----:B------:R-:W-:Y:S06]  /*0ae0*/  BRA `(.L_x_420) ;  /* 0x0000000000087947 */ /* 0x000fec0003800000 */
.L_x_419:
[----:B------:R-:W-:Y:S01]  /*0af0*/  DMUL R28, RZ, R22 ;  /* 0x00000016ff1c7228 */ /* 0x000fe20000000000 */
[----:B------:R-:W-:-:S10]  /*0b00*/  IMAD.MOV.U32 R2, RZ, RZ, RZ ;  /* 0x000000ffff027224 */ /* 0x000fd400078e00ff */
.L_x_420:
[----:B------:R-:W-:Y:S05]  /*0b10*/  BSYNC.RECONVERGENT B1 ;  /* 0x0000000000017941 */ /* 0x000fea0003800200 */
.L_x_418:
        /* <DEDUP_REMOVED lines=27> */
[----:B------:R-:W-:Y:S01]  /*0cd0*/  FSEL R3, R15, R13, !P0 ;  /* 0x0000000d0f037208 */ /* 0x000fe20004000000 */
[----:B------:R-:W-:-:S05]  /*0ce0*/  VIADD R13, R11, 0x80 ;  /* 0x000000800b0d7836 */ /* 0x000fca0000000000 */
[----:B-----5:R-:W-:Y:S01]  /*0cf0*/  DADD R26, R26, R2 ;  /* 0x000000001a1a7229 */ /* 0x020fe20000000002 */
[----:B------:R-:W-:-:S06]  /*0d00*/  IMAD.WIDE R2, R13, 0x8, R4 ;  /* 0x000000080d027825 */ /* 0x000fcc00078e0204 */
[----:B------:R0:W-:Y:S04]  /*0d10*/  STG.E.64 desc[UR4][R2.64], R26 ;  /* 0x0000001a02007986 */ /* 0x0001e8000c101b04 */
.L_x_417:
[----:B------:R-:W-:Y:S05]  /*0d20*/  BSYNC.RECONVERGENT B0 ;  /* 0x0000000000007941 */ /* 0x000fea0003800200 */
.L_x_416:
[----:B------:R-:W-:Y:S01]  /*0d30*/  VIADD R11, R11, 0x100 ;  /* 0x000001000b0b7836 */ /* 0x000fe20000000000 */
[----:B------:R-:W-:Y:S06]  /*0d40*/  @P2 BRA `(.L_x_421) ;  /* 0xfffffff400cc2947 */ /* 0x000fec000383ffff */
[----:B------:R-:W0:Y:S02]  /*0d50*/  LDC R11, c[0x0][0x388] ;  /* 0x0000e200ff0b7b82 */ /* 0x000e240000000800 */
[----:B0-----:R-:W-:-:S05]  /*0d60*/  IMAD.SHL.U32 R3, R11, 0x80, RZ ;  /* 0x000000800b037824 */ /* 0x001fca00078e00ff */
[----:B------:R-:W-:-:S07]  /*0d70*/  LOP3.LUT R3, R3, 0xffffff00, RZ, 0xc0, !PT ;  /* 0xffffff0003037812 */ /* 0x000fce00078ec0ff */
.L_x_411:
[----:B------:R-:W-:-:S04]  /*0d80*/  LOP3.LUT R11, R11, 0x1, RZ, 0xc0, !PT ;  /* 0x000000010b0b7812 */ /* 0x000fc800078ec0ff */
[----:B------:R-:W-:-:S13]  /*0d90*/  ISETP.NE.U32.AND P0, PT, R11, 0x1, PT ;  /* 0x000000010b00780c */ /* 0x000fda0003f05070 */
[----:B------:R-:W-:Y:S05]  /*0da0*/  @P0 EXIT ;  /* 0x000000000000094d */ /* 0x000fea0003800000 */
[----:B------:R-:W-:-:S05]  /*0db0*/  IMAD.IADD R11, R0, 0x1, R3 ;  /* 0x00000001000b7824 */ /* 0x000fca00078e0203 */
[----:B------:R-:W-:-:S13]  /*0dc0*/  ISETP.GE.AND P0, PT, R11, R10, PT ;  /* 0x0000000a0b00720c */ /* 0x000fda0003f06270 */
[----:B------:R-:W-:Y:S05]  /*0dd0*/  @P0 EXIT ;  /* 0x000000000000094d */ /* 0x000fea0003800000 */
[C---:B------:R-:W-:Y:S01]  /*0de0*/  IMAD.WIDE R8, R11.reuse, 0x8, R8 ;  /* 0x000000080b087825 */ /* 0x040fe200078e0208 */
[----:B------:R-:W0:Y:S05]  /*0df0*/  LDCU.64 UR6, c[0x0][0x390] ;  /* 0x00007200ff0677ac */ /* 0x000e2a0008000a00 */
[----:B------:R-:W0:Y:S01]  /*0e00*/  LDG.E.64 R8, desc[UR4][R8.64] ;  /* 0x0000000408087981 */ /* 0x000e22000c1e1b00 */
[----:B------:R-:W-:-:S06]  /*0e10*/  IMAD.WIDE R6, R11, 0x8, R6 ;  /* 0x000000080b067825 */ /* 0x000fcc00078e0206 */
[----:B------:R-:W5:Y:S01]  /*0e20*/  LDG.E.64 R6, desc[UR4][R6.64] ;  /* 0x0000000406067981 */ /* 0x000f62000c1e1b00 */
[----:B------:R-:W-:Y:S01]  /*0e30*/  BSSY.RECONVERGENT B0, `(.L_x_422) ;  /* 0x000001c000007945 */ /* 0x000fe20003800200 */
[----:B0-----:R-:W-:-:S08]  /*0e40*/  DMUL R22, R8, UR6 ;  /* 0x0000000608167c28 */ /* 0x001fd00008000000 */
        /* <DEDUP_REMOVED lines=24> */
.L_x_423:
[----:B------:R-:W-:Y:S01]  /*0fd0*/  DMUL R8, RZ, R22 ;  /* 0x00000016ff087228 */ /* 0x000fe20000000000 */
[----:B------:R-:W-:-:S10]  /*0fe0*/  IMAD.MOV.U32 R2, RZ, RZ, RZ ;  /* 0x000000ffff027224 */ /* 0x000fd400078e00ff */
.L_x_424:
[----:B------:R-:W-:Y:S05]  /*0ff0*/  BSYNC.RECONVERGENT B0 ;  /* 0x0000000000007941 */ /* 0x000fea0003800200 */
.L_x_422:
[----:B------:R-:W0:Y:S01]  /*1000*/  LDCU.64 UR6, c[0x4][0x170] ;  /* 0x01002e00ff0677ac */ /* 0x000e220008000a00 */
[----:B------:R-:W-:-:S05]  /*1010*/  IMAD.SHL.U32 R0, R2, 0x40, RZ ;  /* 0x0000004002007824 */ /* 0x000fca00078e00ff */
[----:B------:R-:W-:-:S04]  /*1020*/  LOP3.LUT R0, R0, 0x40, RZ, 0xc0, !PT ;  /* 0x0000004000007812 */ /* 0x000fc800078ec0ff */
[----:B0-----:R-:W-:-:S05]  /*1030*/  IADD3 R26, P0, PT, R0, UR6, RZ ;  /* 0x00000006001a7c10 */ /* 0x001fca000ff1e0ff */
[----:B------:R-:W-:-:S05]  /*1040*/  IMAD.X R27, RZ, RZ, UR7, P0 ;  /* 0x00000007ff1b7e24 */ /* 0x000fca00080e06ff */
[----:B------:R-:W2:Y:S04]  /*1050*/  LDG.E.128.CONSTANT R20, desc[UR4][R26.64] ;  /* 0x000000041a147981 */ /* 0x000ea8000c1e9d00 */
[----:B------:R-:W3:Y:S04]  /*1060*/  LDG.E.128.CONSTANT R16, desc[UR4][R26.64+0x10] ;  /* 0x000010041a107981 */ /* 0x000ee8000c1e9d00 */
[----:B------:R-:W4:Y:S01]  /*1070*/  LDG.E.128.CONSTANT R12, desc[UR4][R26.64+0x20] ;  /* 0x000020041a0c7981 */ /* 0x000f22000c1e9d00 */
[----:B------:R-:W-:Y:S01]  /*1080*/  LOP3.LUT R0, R2, 0x1, RZ, 0xc0, !PT ;  /* 0x0000000102007812 */ /* 0x000fe200078ec0ff */
[----:B------:R-:W-:Y:S01]  /*1090*/  IMAD.MOV.U32 R28, RZ, RZ, 0x20fd8164 ;  /* 0x20fd8164ff1c7424 */ /* 0x000fe200078e00ff */
[----:B------:R-:W-:Y:S01]  /*10a0*/  DMUL R24, R8, R8 ;  /* 0x0000000808187228 */ /* 0x000fe20000000000 */
[----:B------:R-:W-:Y:S01]  /*10b0*/  IMAD.WIDE R4, R11, 0x8, R4 ;  /* 0x000000080b047825 */ /* 0x000fe200078e0204 */
[----:B------:R-:W-:-:S03]  /*10c0*/  ISETP.NE.U32.AND P0, PT, R0, 0x1, PT ;  /* 0x000000010000780c */ /* 0x000fc60003f05070 */
[----:B------:R-:W-:Y:S01]  /*10d0*/  IMAD.MOV.U32 R0, RZ, RZ, 0x3da8ff83 ;  /* 0x3da8ff83ff007424 */ /* 0x000fe200078e00ff */
[----:B------:R-:W-:-:S04]  /*10e0*/  FSEL R28, R28, -8.06006814911005101289e+34, !P0 ;  /* 0xf9785eba1c1c7808 */ /* 0x000fc80004000000 */
        /* <DEDUP_REMOVED lines=15> */
[----:B-----5:R-:W-:-:S07]  /*11e0*/  DADD R6, R6, R2 ;  /* 0x0000000006067229 */ /* 0x020fce0000000002 */
[----:B------:R-:W-:Y:S01]  /*11f0*/  STG.E.64 desc[UR4][R4.64], R6 ;  /* 0x0000000604007986 */ /* 0x000fe2000c101b04 */
[----:B------:R-:W-:Y:S05]  /*1200*/  EXIT ;  /* 0x000000000000794d */ /* 0x000fea0003800000 */
.L_x_410:
        /* <DEDUP_REMOVED lines=10> */
.L_x_431:
[----:B------:R-:W-:-:S06]  /*12b0*/  IMAD.WIDE R12, R11, 0x8, R8 ;  /* 0x000000080b0c7825 */ /* 0x000fcc00078e0208 */
[----:B------:R-:W0:Y:S01]  /*12c0*/  LDG.E.64 R12, desc[UR4][R12.64] ;  /* 0x000000040c0c7981 */ /* 0x000e22000c1e1b00 */
[----:B--2---:R-:W-:-:S06]  /*12d0*/  IMAD.WIDE R24, R11, 0x8, R6 ;  /* 0x000000080b187825 */ /* 0x004fcc00078e0206 */
        /* <DEDUP_REMOVED lines=28> */
.L_x_427:
[----:B-1----:R-:W-:Y:S05]  /*14a0*/  BSYNC.RECONVERGENT B0 ;  /* 0x0000000000007941 */ /* 0x002fea0003800200 */
.L_x_426:
        /* <DEDUP_REMOVED lines=28> */
[----:B------:R-:W-:-:S05]  /*1670*/  IMAD.WIDE R12, R11, 0x8, R8 ;  /* 0x000000080b0c7825 */ /* 0x000fca00078e0208 */
[----:B-----5:R-:W-:Y:S01]  /*1680*/  DADD R2, R24, R2 ;  /* 0x0000000018027229 */ /* 0x020fe20000000002 */
[----:B------:R-:W-:-:S06]  /*1690*/  IMAD.WIDE R24, R11, 0x8, R4 ;  /* 0x000000080b187825 */ /* 0x000fcc00078e0204 */
[----:B------:R0:W-:Y:S04]  /*16a0*/  STG.E.64 desc[UR4][R24.64], R2 ;  /* 0x0000000218007986 */ /* 0x0001e8000c101b04 */
[----:B------:R-:W2:Y:S01]  /*16b0*/  LDG.E.64 R12, desc[UR4][R12.64+0x400] ;  /* 0x000400040c0c7981 */ /* 0x000ea2000c1e1b00 */
[----:B------:R-:W-:-:S06]  /*16c0*/  IMAD.WIDE R26, R11, 0x8, R6 ;  /* 0x000000080b1a7825 */ /* 0x000fcc00078e0206 */
[----:B------:R-:W5:Y:S01]  /*16d0*/  LDG.E.64 R26, desc[UR4][R26.64+0x400] ;  /* 0x000400041a1a7981 */ /* 0x000f62000c1e1b00 */
[----:B------:R-:W-:Y:S01]  /*16e0*/  BSSY.RECONVERGENT B0, `(.L_x_428) ;  /* 0x000001c000007945 */ /* 0x000fe20003800200 */
[----:B--2---:R-:W-:-:S08]  /*16f0*/  DMUL R22, R12, UR8 ;  /* 0x000000080c167c28 */ /* 0x004fd00008000000 */
[----:B------:R-:W-:-:S14]  /*1700*/  DSETP.NEU.AND P0, PT, |R22|, +INF , PT ;  /* 0x7ff000001600742a */ /* 0x000fdc0003f0d200 */
[----:B0-----:R-:W-:Y:S05]  /*1710*/  @!P0 BRA `(.L_x_429) ;  /* 0x0000000000588947 */ /* 0x001fea0003800000 */
        /* <DEDUP_REMOVED lines=22> */
.L_x_429:
[----:B------:R-:W-:Y:S01]  /*1880*/  DMUL R28, RZ, R22 ;  /* 0x00000016ff1c7228 */ /* 0x000fe20000000000 */
[----:B------:R-:W-:-:S10]  /*1890*/  IMAD.MOV.U32 R2, RZ, RZ, RZ ;  /* 0x000000ffff027224 */ /* 0x000fd400078e00ff */
.L_x_430:
[----:B------:R-:W-:Y:S05]  /*18a0*/  BSYNC.RECONVERGENT B0 ;  /* 0x0000000000007941 */ /* 0x000fea0003800200 */
.L_x_428:
        /* <DEDUP_REMOVED lines=9> */
[----:B------:R-:W-:Y:S01]  /*1940*/  DMUL R30, R28, R28 ;  /* 0x0000001c1c1e7228 */ /* 0x000fe20000000000 */
[----:B------:R-:W-:Y:S01]  /*1950*/  VIADD R10, R10, 0x2 ;  /* 0x000000020a0a7836 */ /* 0x000fe20000000000 */
[----:B------:R-:W-:Y:S01]  /*1960*/  ISETP.NE.U32.AND P0, PT, R3, 0x1, PT ;  /* 0x000000010300780c */ /* 0x000fe20003f05070 */
[----:B------:R-:W-:-:S02]  /*1970*/  IMAD.MOV.U32 R3, RZ, RZ, 0x3da8ff83 ;  /* 0x3da8ff83ff037424 */ /* 0x000fc400078e00ff */
[----:B------:R-:W-:Y:S01]  /*1980*/  VIADD R11, R11, 0x100 ;  /* 0x000001000b0b7836 */ /* 0x000fe20000000000 */
        /* <DEDUP_REMOVED lines=15> */
[----:B------:R-:W-:Y:S02]  /*1a80*/  FSEL R3, R15, R13, !P0 ;  /* 0x0000000d0f037208 */ /* 0x000fe40004000000 */
[----:B------:R-:W-:-:S04]  /*1a90*/  ISETP.NE.AND P0, PT, R10, RZ, PT ;  /* 0x000000ff0a00720c */ /* 0x000fc80003f05270 */
[----:B-----5:R-:W-:-:S07]  /*1aa0*/  DADD R26, R26, R2 ;  /* 0x000000001a1a7229 */ /* 0x020fce0000000002 */
[----:B------:R2:W-:Y:S02]  /*1ab0*/  STG.E.64 desc[UR4][R24.64+0x400], R26 ;  /* 0x0004001a18007986 */ /* 0x0005e4000c101b04 */
[----:B------:R-:W-:Y:S05]  /*1ac0*/  @P0 BRA `(.L_x_431) ;  /* 0xfffffff400f80947 */ /* 0x000fea000383ffff */
[----:B------:R-:W0:Y:S02]  /*1ad0*/  LDC R11, c[0x0][0x388] ;  /* 0x0000e200ff0b7b82 */ /* 0x000e240000000800 */
[----:B0-----:R-:W-:-:S05]  /*1ae0*/  IMAD.SHL.U32 R3, R11, 0x80, RZ ;  /* 0x000000800b037824 */ /* 0x001fca00078e00ff */
[----:B------:R-:W-:-:S07]  /*1af0*/  LOP3.LUT R3, R3, 0xffffff00, RZ, 0xc0, !PT ;  /* 0xffffff0003037812 */ /* 0x000fce00078ec0ff */
.L_x_425:
[----:B------:R-:W-:-:S04]  /*1b00*/  LOP3.LUT R11, R11, 0x1, RZ, 0xc0, !PT ;  /* 0x000000010b0b7812 */ /* 0x000fc800078ec0ff */
[----:B------:R-:W-:-:S13]  /*1b10*/  ISETP.NE.U32.AND P0, PT, R11, 0x1, PT ;  /* 0x000000010b00780c */ /* 0x000fda0003f05070 */
[----:B------:R-:W-:Y:S05]  /*1b20*/  @P0 EXIT ;  /* 0x000000000000094d */ /* 0x000fea0003800000 */
[----:B------:R-:W-:Y:S01]  /*1b30*/  IMAD.IADD R11, R0, 0x1, R3 ;  /* 0x00000001000b7824 */ /* 0x000fe200078e0203 */
[----:B------:R-:W0:Y:S03]  /*1b40*/  LDCU.64 UR6, c[0x0][0x390] ;  /* 0x00007200ff0677ac */ /* 0x000e260008000a00 */
[----:B------:R-:W-:-:S06]  /*1b50*/  IMAD.WIDE R8, R11, 0x8, R8 ;  /* 0x000000080b087825 */ /* 0x000fcc00078e0208 */
        /* <DEDUP_REMOVED lines=25> */
[----:B--2--5:R-:W-:Y:S05]  /*1cf0*/  CALL.REL.NOINC `($_ZN3cub18CUB_300001_SM_10006detail9transform16transform_kernelINS2_10policy_hubILb1EN4cuda3std3__45tupleIJN6thrust24THRUST_300001_SM_1000_NS6detail15normal_iteratorINSA_10device_ptrIdEEEESF_EEEE10policy1000El5transSF_JPdSK_EEEvT0_iT1_T2_DpNS2_10kernel_argIT3_EE$__internal_trig_reduction_slowpathd) ;  /* 0x00000000009c7944 */ /* 0x024fea0003c00000 */
[----:B------:R-:W-:Y:S02]  /*1d00*/  IMAD.MOV.U32 R8, RZ, RZ, R12 ;  /* 0x000000ffff087224 */ /* 0x000fe400078e000c */
[----:B------:R-:W-:Y:S01]  /*1d10*/  IMAD.MOV.U32 R9, RZ, RZ, R13 ;  /* 0x000000ffff097224 */ /* 0x000fe200078e000d */
[----:B------:R-:W-:Y:S06]  /*1d20*/  BRA `(.L_x_434) ;  /* 0x0000000000087947 */ /* 0x000fec0003800000 */
.L_x_433:
[----:B------:R-:W-:Y:S01]  /*1d30*/  DMUL R8, RZ, R22 ;  /* 0x00000016ff087228 */ /* 0x000fe20000000000 */
[----:B------:R-:W-:-:S10]  /*1d40*/  IMAD.MOV.U32 R2, RZ, RZ, RZ ;  /* 0x000000ffff027224 */ /* 0x000fd400078e00ff */
.L_x_434:
[----:B------:R-:W-:Y:S05]  /*1d50*/  BSYNC.RECONVERGENT B0 ;  /* 0x0000000000007941 */ /* 0x000fea0003800200 */
.L_x_432:
[----:B------:R-:W2:Y:S01]  /*1d60*/  LDCU.64 UR6, c[0x4][0x170] ;  /* 0x01002e00ff0677ac */ /* 0x000ea20008000a00 */
[----:B------:R-:W-:-:S05]  /*1d70*/  IMAD.SHL.U32 R0, R2, 0x40, RZ ;  /* 0x0000004002007824 */ /* 0x000fca00078e00ff */
[----:B------:R-:W-:-:S04]  /*1d80*/  LOP3.LUT R0, R0, 0x40, RZ, 0xc0, !PT ;  /* 0x0000004000007812 */ /* 0x000fc800078ec0ff */
[----:B--2---:R-:W-:-:S05]  /*1d90*/  IADD3 R26, P0, PT, R0, UR6, RZ ;  /* 0x00000006001a7c10 */ /* 0x004fca000ff1e0ff */
        /* <DEDUP_REMOVED lines=29> */
        .type           $_ZN3cub18CUB_300001_SM_10006detail9transform16transform_kernelINS2_10policy_hubILb1EN4cuda3std3__45tupleIJN6thrust24THRUST_300001_SM_1000_NS6detail15normal_iteratorINSA_10device_ptrIdEEEESF_EEEE10policy1000El5transSF_JPdSK_EEEvT0_iT1_T2_DpNS2_10kernel_argIT3_EE$__internal_trig_reduction_slowpathd,@function
        .size           $_ZN3cub18CUB_300001_SM_10006detail9transform16transform_kernelINS2_10policy_hubILb1EN4cuda3std3__45tupleIJN6thrust24THRUST_300001_SM_1000_NS6detail15normal_iteratorINSA_10device_ptrIdEEEESF_EEEE10policy1000El5transSF_JPdSK_EEEvT0_iT1_T2_DpNS2_10kernel_argIT3_EE$__internal_trig_reduction_slowpathd,(.L_x_485 - $_ZN3cub18CUB_300001_SM_10006detail9transform16transform_kernelINS2_10policy_hubILb1EN4cuda3std3__45tupleIJN6thrust24THRUST_300001_SM_1000_NS6detail15normal_iteratorINSA_10device_ptrIdEEEESF_EEEE10policy1000El5transSF_JPdSK_EEEvT0_iT1_T2_DpNS2_10kernel_argIT3_EE$__internal_trig_reduction_slowpathd)
$_ZN3cub18CUB_300001_SM_10006detail9transform16transform_kernelINS2_10policy_hubILb1EN4cuda3std3__45tupleIJN6thrust24THRUST_300001_SM_1000_NS6detail15normal_iteratorINSA_10device_ptrIdEEEESF_EEEE10policy1000El5transSF_JPdSK_EEEvT0_iT1_T2_DpNS2_10kernel_argIT3_EE$__internal_trig_reduction_slowpathd:
[----:B------:R-:W-:Y:S01]  /*1f70*/  SHF.R.U32.HI R29, RZ, 0x14, R23 ;  /* 0x00000014ff1d7819 */ /* 0x000fe20000011617 */
[----:B------:R-:W-:-:S03]  /*1f80*/  IMAD.MOV.U32 R2, RZ, RZ, RZ ;  /* 0x000000ffff027224 */ /* 0x000fc600078e00ff */
[----:B------:R-:W-:-:S04]  /*1f90*/  LOP3.LUT R3, R29, 0x7ff, RZ, 0xc0, !PT ;  /* 0x000007ff1d037812 */ /* 0x000fc800078ec0ff */
[----:B------:R-:W-:-:S13]  /*1fa0*/  ISETP.NE.AND P0, PT, R3, 0x7ff, PT ;  /* 0x000007ff0300780c */ /* 0x000fda0003f05270 */
[----:B------:R-:W-:Y:S05]  /*1fb0*/  @!P0 BRA `(.L_x_435) ;  /* 0x0000000800488947 */ /* 0x000fea0003800000 */
[----:B------:R-:W-:Y:S01]  /*1fc0*/  VIADD R3, R3, 0xfffffc00 ;  /* 0xfffffc0003037836 */ /* 0x000fe20000000000 */
[----:B------:R-:W-:Y:S01]  /*1fd0*/  BSSY.RECONVERGENT B2, `(.L_x_436) ;  /* 0x000002f000027945 */ /* 0x000fe20003800200 */
[----:B------:R-:W-:-:S03]  /*1fe0*/  CS2R R32, SRZ ;  /* 0x0000000000207805 */ /* 0x000fc6000001ff00 */
[----:B------:R-:W-:Y:S02]  /*1ff0*/  SHF.R.U32.HI R2, RZ, 0x6, R3 ;  /* 0x00000006ff027819 */ /* 0x000fe40000011603 */
[----:B------:R-:W-:Y:S02]  /*2000*/  ISETP.GE.U32.AND P0, PT, R3, 0x80, PT ;  /* 0x000000800300780c */ /* 0x000fe40003f06070 */
[C---:B------:R-:W-:Y:S02]  /*2010*/  IADD3 R3, PT, PT, -R2.reuse, 0x13, RZ ;  /* 0x0000001302037810 */ /* 0x040fe40007ffe1ff */
[----:B------:R-:W-:Y:S02]  /*2020*/  IADD3 R13, PT, PT, -R2, 0xf, RZ ;  /* 0x0000000f020d7810 */ /* 0x000fe40007ffe1ff */
[----:B------:R-:W-:-:S04]  /*2030*/  SEL R3, R3, 0x12, P0 ;  /* 0x0000001203037807 */ /* 0x000fc80000000000 */
[----:B------:R-:W-:-:S13]  /*2040*/  ISETP.GE.AND P0, PT, R13, R3, PT ;  /* 0x000000030d00720c */ /* 0x000fda0003f06270 */
[----:B------:R-:W-:Y:S05]  /*2050*/  @P0 BRA `(.L_x_437) ;  /* 0x0000000000980947 */ /* 0x000fea0003800000 */
[----:B------:R-:W0:Y:S01]  /*2060*/  LDC.64 R30, c[0x0][0x358] ;  /* 0x0000d600ff1e7b82 */ /* 0x000e220000000a00 */
[C---:B------:R-:W-:Y:S01]  /*2070*/  SHF.L.U64.HI R15, R12.reuse, 0xb, R23 ;  /* 0x0000000b0c0f7819 */ /* 0x040fe20000010217 */
[----:B------:R-:W-:Y:S01]  /*2080*/  BSSY.RECONVERGENT B3, `(.L_x_438) ;  /* 0x0000022000037945 */ /* 0x000fe20003800200 */
[----:B------:R-:W-:Y:S01]  /*2090*/  IMAD.SHL.U32 R12, R12, 0x800, RZ ;  /* 0x000008000c0c7824 */ /* 0x000fe200078e00ff */
[----:B------:R-:W-:Y:S01]  /*20a0*/  IADD3 R14, PT, PT, RZ, -R2, -R3 ;  /* 0x80000002ff0e7210 */ /* 0x000fe20007ffe803 */
[----:B------:R-:W-:Y:S01]  /*20b0*/  IMAD.MOV.U32 R16, RZ, RZ, RZ ;  /* 0x000000ffff107224 */ /* 0x000fe200078e00ff */
[----:B------:R-:W-:Y:S02]  /*20c0*/  CS2R R32, SRZ ;  /* 0x0000000000207805 */ /* 0x000fe4000001ff00 */
[----:B------:R-:W-:-:S07]  /*20d0*/  LOP3.LUT R15, R15, 0x80000000, RZ, 0xfc, !PT ;  /* 0x800000000f0f7812 */ /* 0x000fce00078efcff */
.L_x_439:
[----:B------:R-:W1:Y:S01]  /*20e0*/  LDC.64 R18, c[0x4][0x168] ;  /* 0x01005a00ff127b82 */ /* 0x000e620000000a00 */
[----:B0-----:R-:W-:Y:S02]  /*20f0*/  R2UR UR12, R30 ;  /* 0x000000001e0c72ca */ /* 0x001fe400000e0000 */
[----:B------:R-:W-:Y:S01]  /*2100*/  R2UR UR13, R31 ;  /* 0x000000001f0d72ca */ /* 0x000fe200000e0000 */
[----:B-1----:R-:W-:-:S12]  /*2110*/  IMAD.WIDE R20, R13, 0x8, R18 ;  /* 0x000000080d147825 */ /* 0x002fd800078e0212 */
[----:B------:R-:W2:Y:S01]  /*2120*/  LDG.E.64.CONSTANT R20, desc[UR12][R20.64] ;  /* 0x0000000c14147981 */ /* 0x000ea2000c1e9b00 */
[----:B------:R-:W-:Y:S02]  /*2130*/  VIADD R14, R14, 0x1 ;  /* 0x000000010e0e7836 */ /* 0x000fe40000000000 */
[C---:B------:R-:W-:Y:S02]  /*2140*/  IMAD R28, R16.reuse, 0x8, R1 ;  /* 0x00000008101c7824 */ /* 0x040fe400078e0201 */
[----:B------:R-:W-:Y:S02]  /*2150*/  VIADD R16, R16, 0x1 ;  /* 0x0000000110107836 */ /* 0x000fe40000000000 */
[----:B------:R-:W-:Y:S02]  /*2160*/  VIADD R13, R13, 0x1 ;  /* 0x000000010d0d7836 */ /* 0x000fe40000000000 */
[----:B--2---:R-:W-:-:S04]  /*2170*/  IMAD.WIDE.U32 R32, P3, R20, R12, R32 ;  /* 0x0000000c14207225 */ /* 0x004fc80007860020 */
[-C--:B------:R-:W-:Y:S02]  /*2180*/  IMAD R17, R20, R15.reuse, RZ ;  /* 0x0000000f14117224 */ /* 0x080fe400078e02ff */
[C---:B------:R-:W-:Y:S02]  /*2190*/  IMAD R18, R21.reuse, R12, RZ ;  /* 0x0000000c15127224 */ /* 0x040fe400078e02ff */
[----:B------:R-:W-:Y:S01]  /*21a0*/  IMAD.HI.U32 R19, R21, R15, RZ ;  /* 0x0000000f15137227 */ /* 0x000fe200078e00ff */
[----:B------:R-:W-:-:S04]  /*21b0*/  IADD3 R17, P0, PT, R17, R33, RZ ;  /* 0x0000002111117210 */ /* 0x000fc80007f1e0ff */
[----:B------:R-:W-:Y:S01]  /*21c0*/  IADD3 R33, P1, PT, R18, R17, RZ ;  /* 0x0000001112217210 */ /* 0x000fe20007f3e0ff */
[----:B------:R-:W-:-:S04]  /*21d0*/  IMAD.HI.U32 R18, R20, R15, RZ ;  /* 0x0000000f14127227 */ /* 0x000fc800078e00ff */
[C---:B------:R-:W-:Y:S01]  /*21e0*/  IMAD.HI.U32 R17, R21.reuse, R12, RZ ;  /* 0x0000000c15117227 */ /* 0x040fe200078e00ff */
[----:B------:R0:W-:Y:S03]  /*21f0*/  STL.64 [R28], R32 ;  /* 0x000000201c007387 */ /* 0x0001e60000100a00 */
[----:B------:R-:W-:Y:S02]  /*2200*/  IMAD.X R18, RZ, RZ, R18, P3 ;  /* 0x000000ffff127224 */ /* 0x000fe400018e0612 */
[----:B------:R-:W-:-:S03]  /*2210*/  IMAD R20, R21, R15, RZ ;  /* 0x0000000f15147224 */ /* 0x000fc600078e02ff */
[----:B------:R-:W-:-:S04]  /*2220*/  IADD3.X R17, P0, PT, R17, R18, RZ, P0, !PT ;  /* 0x0000001211117210 */ /* 0x000fc8000071e4ff */
[----:B------:R-:W-:Y:S01]  /*2230*/  IADD3.X R20, P1, PT, R20, R17, RZ, P1, !PT ;  /* 0x0000001114147210 */ /* 0x000fe20000f3e4ff */
[----:B------:R-:W-:Y:S01]  /*2240*/  IMAD.X R19, RZ, RZ, R19, P0 ;  /* 0x000000ffff137224 */ /* 0x000fe200000e0613 */
[----:B------:R-:W-:-:S03]  /*2250*/  ISETP.NE.AND P0, PT, R14, -0xf, PT ;  /* 0xfffffff10e00780c */ /* 0x000fc60003f05270 */
[----:B------:R-:W-:Y:S02]  /*2260*/  IMAD.X R21, RZ, RZ, R19, P1 ;  /* 0x000000ffff157224 */ /* 0x000fe400008e0613 */
[----:B0-----:R-:W-:Y:S02]  /*2270*/  IMAD.MOV.U32 R32, RZ, RZ, R20 ;  /* 0x000000ffff207224 */ /* 0x001fe400078e0014 */
[----:B------:R-:W-:-:S06]  /*2280*/  IMAD.MOV.U32 R33, RZ, RZ, R21 ;  /* 0x000000ffff217224 */ /* 0x000fcc00078e0015 */
[----:B------:R-:W-:Y:S05]  /*2290*/  @P0 BRA `(.L_x_439) ;  /* 0xfffffffc00900947 */ /* 0x000fea000383ffff */
[----:B------:R-:W-:Y:S05]  /*22a0*/  BSYNC.RECONVERGENT B3 ;  /* 0x0000000000037941 */ /* 0x000fea0003800200 */
.L_x_438:
[----:B------:R-:W-:-:S07]  /*22b0*/  IMAD.MOV.U32 R13, RZ, RZ, R3 ;  /* 0x000000ffff0d7224 */ /* 0x000fce00078e0003 */
.L_x_437:
[----:B------:R-:W-:Y:S05]  /*22c0*/  BSYNC.RECONVERGENT B2 ;  /* 0x0000000000027941 */ /* 0x000fea0003800200 */
.L_x_436:
[----:B------:R-:W-:Y:S01]  /*22d0*/  LOP3.LUT P0, R29, R29, 0x3f, RZ, 0xc0, !PT ;  /* 0x0000003f1d1d7812 */ /* 0x000fe2000780c0ff */
[----:B------:R-:W-:-:S04]  /*22e0*/  IMAD.IADD R2, R2, 0x1, R13 ;  /* 0x0000000102027824 */ /* 0x000fc800078e020d */
[----:B------:R-:W-:-:S05]  /*22f0*/  IMAD.U32 R31, R2, 0x8, R1 ;  /* 0x00000008021f7824 */ /* 0x000fca00078e0001 */
[----:B------:R0:W-:Y:S04]  /*2300*/  STL.64 [R31+-0x78], R32 ;  /* 0xffff88201f007387 */ /* 0x0001e80000100a00 */
[----:B------:R-:W2:Y:S04]  /*2310*/  @P0 LDL.64 R18, [R1+0x8] ;  /* 0x0000080001120983 */ /* 0x000ea80000100a00 */
[----:B------:R-:W3:Y:S04]  /*2320*/  LDL.64 R2, [R1+0x10] ;  /* 0x0000100001027983 */ /* 0x000ee80000100a00 */
[----:B------:R-:W4:Y:S01]  /*2330*/  LDL.64 R12, [R1+0x18] ;  /* 0x00001800010c7983 */ /* 0x000f220000100a00 */
[----:B------:R-:W-:Y:S01]  /*2340*/  @P0 LOP3.LUT R15, R29, 0x3f, RZ, 0x3c, !PT ;  /* 0x0000003f1d0f0812 */ /* 0x000fe200078e3cff */
[----:B------:R-:W-:Y:S01]  /*2350*/  BSSY.RECONVERGENT B2, `(.L_x_440) ;  /* 0x0000034000027945 */ /* 0x000fe20003800200 */
[----:B--2---:R-:W-:-:S02]  /*2360*/  @P0 SHF.R.U64 R20, R18, 0x1, R19 ;  /* 0x0000000112140819 */ /* 0x004fc40000001213 */
[----:B------:R-:W-:Y:S02]  /*2370*/  @P0 SHF.R.U32.HI R18, RZ, 0x1, R19 ;  /* 0x00000001ff120819 */ /* 0x000fe40000011613 */
[--C-:B---3--:R-:W-:Y:S02]  /*2380*/  @P0 SHF.R.U32.HI R14, RZ, 0x1, R3.reuse ;  /* 0x00000001ff0e0819 */ /* 0x108fe40000011603 */
[C-C-:B------:R-:W-:Y:S02]  /*2390*/  @P0 SHF.R.U64 R21, R2.reuse, 0x1, R3.reuse ;  /* 0x0000000102150819 */ /* 0x140fe40000001203 */
[----:B------:R-:W-:Y:S02]  /*23a0*/  @P0 SHF.L.U32 R19, R2, R29, RZ ;  /* 0x0000001d02130219 */ /* 0x000fe400000006ff */
[----:B------:R-:W-:Y:S02]  /*23b0*/  @P0 SHF.R.U64 R20, R20, R15, R18 ;  /* 0x0000000f14140219 */ /* 0x000fe40000001212 */
[----:B------:R-:W-:-:S02]  /*23c0*/  @P0 SHF.L.U64.HI R17, R2, R29, R3 ;  /* 0x0000001d02110219 */ /* 0x000fc40000010203 */
[----:B------:R-:W-:Y:S02]  /*23d0*/  @P0 SHF.R.U32.HI R18, RZ, R15, R18 ;  /* 0x0000000fff120219 */ /* 0x000fe40000011612 */
[C---:B----4-:R-:W-:Y:S02]  /*23e0*/  @P0 SHF.L.U32 R16, R12.reuse, R29, RZ ;  /* 0x0000001d0c100219 */ /* 0x050fe400000006ff */
[----:B------:R-:W-:Y:S02]  /*23f0*/  @P0 SHF.R.U64 R21, R21, R15, R14 ;  /* 0x0000000f15150219 */ /* 0x000fe4000000120e */
[----:B------:R-:W-:Y:S02]  /*2400*/  @P0 LOP3.LUT R2, R19, R20, RZ, 0xfc, !PT ;  /* 0x0000001413020212 */ /* 0x000fe400078efcff */
[----:B------:R-:W-:Y:S02]  /*2410*/  @P0 LOP3.LUT R3, R17, R18, RZ, 0xfc, !PT ;  /* 0x0000001211030212 */ /* 0x000fe400078efcff */
[----:B------:R-:W-:-:S02]  /*2420*/  @P0 SHF.L.U64.HI R29, R12, R29, R13 ;  /* 0x0000001d0c1d0219 */ /* 0x000fc4000001020d */
[----:B------:R-:W-:Y:S02]  /*2430*/  @P0 LOP3.LUT R12, R16, R21, RZ, 0xfc, !PT ;  /* 0x00000015100c0212 */ /* 0x000fe400078efcff */
[----:B------:R-:W-:Y:S01]  /*2440*/  @P0 SHF.R.U32.HI R16, RZ, R15, R14 ;  /* 0x0000000fff100219 */ /* 0x000fe2000001160e */
[C---:B------:R-:W-:Y:S01]  /*2450*/  IMAD.SHL.U32 R14, R2.reuse, 0x4, RZ ;  /* 0x00000004020e7824 */ /* 0x040fe200078e00ff */
[----:B------:R-:W-:Y:S02]  /*2460*/  SHF.L.U64.HI R2, R2, 0x2, R3 ;  /* 0x0000000202027819 */ /* 0x000fe40000010203 */
[----:B------:R-:W-:Y:S02]  /*2470*/  @P0 LOP3.LUT R13, R29, R16, RZ, 0xfc, !PT ;  /* 0x000000101d0d0212 */ /* 0x000fe400078efcff */
[----:B------:R-:W-:Y:S02]  /*2480*/  SHF.L.W.U32.HI R3, R3, 0x2, R12 ;  /* 0x0000000203037819 */ /* 0x000fe40000010e0c */
[----:B------:R-:W-:-:S02]  /*2490*/  IADD3 RZ, P0, PT, RZ, -R14, RZ ;  /* 0x8000000effff7210 */ /* 0x000fc40007f1e0ff */
[----:B------:R-:W-:Y:S02]  /*24a0*/  LOP3.LUT R17, RZ, R2, RZ, 0x33, !PT ;  /* 0x00000002ff117212 */ /* 0x000fe400078e33ff */
[----:B------:R-:W-:Y:S02]  /*24b0*/  SHF.L.W.U32.HI R15, R12, 0x2, R13 ;  /* 0x000000020c0f7819 */ /* 0x000fe40000010e0d */
[----:B------:R-:W-:Y:S02]  /*24c0*/  LOP3.LUT R16, RZ, R3, RZ, 0x33, !PT ;  /* 0x00000003ff107212 */ /* 0x000fe400078e33ff */
[----:B------:R-:W-:Y:S02]  /*24d0*/  IADD3.X R17, P0, PT, RZ, R17, RZ, P0, !PT ;  /* 0x00000011ff117210 */ /* 0x000fe4000071e4ff */
[----:B------:R-:W-:Y:S02]  /*24e0*/  LOP3.LUT R12, RZ, R15, RZ, 0x33, !PT ;  /* 0x0000000fff0c7212 */ /* 0x000fe400078e33ff */
[----:B------:R-:W-:-:S02]  /*24f0*/  IADD3.X R16, P1, PT, RZ, R16, RZ, P0, !PT ;  /* 0x00000010ff107210 */ /* 0x000fc4000073e4ff */
[----:B------:R-:W-:-:S03]  /*2500*/  ISETP.GT.U32.AND P3, PT, R3, -0x1, PT ;  /* 0xffffffff0300780c */ /* 0x000fc60003f64070 */
[----:B------:R-:W-:Y:S01]  /*2510*/  IMAD.X R12, RZ, RZ, R12, P1 ;  /* 0x000000ffff0c7224 */ /* 0x000fe200008e060c */
[----:B------:R-:W-:-:S04]  /*2520*/  ISETP.GT.AND.EX P0, PT, R15, -0x1, PT, P3 ;  /* 0xffffffff0f00780c */ /* 0x000fc80003f04330 */
[----:B------:R-:W-:Y:S02]  /*2530*/  SEL R12, R15, R12, P0 ;  /* 0x0000000c0f0c7207 */ /* 0x000fe40000000000 */
[----:B------:R-:W-:Y:S02]  /*2540*/  SEL R3, R3, R16, P0 ;  /* 0x0000001003037207 */ /* 0x000fe40000000000 */
[----:B------:R-:W-:Y:S02]  /*2550*/  ISETP.NE.U32.AND P1, PT, R12, RZ, PT ;  /* 0x000000ff0c00720c */ /* 0x000fe40003f25070 */
[----:B------:R-:W-:Y:S02]  /*2560*/  SEL R17, R2, R17, P0 ;  /* 0x0000001102117207 */ /* 0x000fe40000000000 */
[----:B------:R-:W-:Y:S01]  /*2570*/  SEL R19, R3, R12, !P1 ;  /* 0x0000000c03137207 */ /* 0x000fe20004800000 */
[----:B------:R-:W-:-:S03]  /*2580*/  @!P0 IMAD.MOV R14, RZ, RZ, -R14 ;  /* 0x000000ffff0e8224 */ /* 0x000fc600078e0a0e */
[----:B------:R-:W1:Y:S02]  /*2590*/  FLO.U32 R16, R19 ;  /* 0x0000001300107300 */ /* 0x000e6400000e0000 */
[C---:B-1----:R-:W-:Y:S02]  /*25a0*/  IADD3 R18, PT, PT, -R16.reuse, 0x1f, RZ ;  /* 0x0000001f10127810 */ /* 0x042fe40007ffe1ff */
[----:B------:R-:W-:-:S03]  /*25b0*/  IADD3 R16, PT, PT, -R16, 0x3f, RZ ;  /* 0x0000003f10107810 */ /* 0x000fc60007ffe1ff */
[----:B------:R-:W-:-:S05]  /*25c0*/  @P1 IMAD.MOV R16, RZ, RZ, R18 ;  /* 0x000000ffff101224 */ /* 0x000fca00078e0212 */
[----:B------:R-:W-:-:S13]  /*25d0*/  ISETP.NE.AND P1, PT, R16, RZ, PT ;  /* 0x000000ff1000720c */ /* 0x000fda0003f25270 */
[----:B0-----:R-:W-:Y:S05]  /*25e0*/  @!P1 BRA `(.L_x_441) ;  /* 0x0000000000289947 */ /* 0x001fea0003800000 */
[----:B------:R-:W-:Y:S02]  /*25f0*/  LOP3.LUT R2, R16, 0x3f, RZ, 0xc0, !PT ;  /* 0x0000003f10027812 */ /* 0x000fe400078ec0ff */
[--C-:B------:R-:W-:Y:S02]  /*2600*/  SHF.R.U64 R14, R14, 0x1, R17.reuse ;  /* 0x000000010e0e7819 */ /* 0x100fe40000001211 */
[CC--:B------:R-:W-:Y:S02]  /*2610*/  SHF.L.U64.HI R12, R3.reuse, R2.reuse, R12 ;  /* 0x00000002030c7219 */ /* 0x0c0fe4000001020c */
[----:B------:R-:W-:Y:S02]  /*2620*/  SHF.L.U32 R3, R3, R2, RZ ;  /* 0x0000000203037219 */ /* 0x000fe400000006ff */
[----:B------:R-:W-:Y:S02]  /*2630*/  SHF.R.U32.HI R17, RZ, 0x1, R17 ;  /* 0x00000001ff117819 */ /* 0x000fe40000011611 */
[----:B------:R-:W-:-:S04]  /*2640*/  LOP3.LUT R2, R16, 0x3f, RZ, 0xc, !PT ;  /* 0x0000003f10027812 */ /* 0x000fc800078e0cff */
[-CC-:B------:R-:W-:Y:S02]  /*2650*/  SHF.R.U64 R14, R14, R2.reuse, R17.reuse ;  /* 0x000000020e0e7219 */ /* 0x180fe40000001211 */
[----:B------:R-:W-:Y:S02]  /*2660*/  SHF.R.U32.HI R17, RZ, R2, R17 ;  /* 0x00000002ff117219 */ /* 0x000fe40000011611 */
[----:B------:R-:W-:Y:S02]  /*2670*/  LOP3.LUT R3, R3, R14, RZ, 0xfc, !PT ;  /* 0x0000000e03037212 */ /* 0x000fe400078efcff */
[----:B------:R-:W-:-:S07]  /*2680*/  LOP3.LUT R12, R12, R17, RZ, 0xfc, !PT ;  /* 0x000000110c0c7212 */ /* 0x000fce00078efcff */
.L_x_441:
[----:B------:R-:W-:Y:S05]  /*2690*/  BSYNC.RECONVERGENT B2 ;  /* 0x0000000000027941 */ /* 0x000fea0003800200 */
.L_x_440:
[----:B------:R-:W-:Y:S01]  /*26a0*/  IMAD.WIDE.U32 R18, R3, 0x2168c235, RZ ;  /* 0x2168c23503127825 */ /* 0x000fe200078e00ff */
[----:B------:R-:W-:-:S03]  /*26b0*/  SHF.R.U32.HI R14, RZ, 0x1e, R13 ;  /* 0x0000001eff0e7819 */ /* 0x000fc6000001160d */
[----:B------:R-:W-:Y:S01]  /*26c0*/  IMAD.MOV.U32 R20, RZ, RZ, R19 ;  /* 0x000000ffff147224 */ /* 0x000fe200078e0013 */
[----:B------:R-:W-:Y:S01]  /*26d0*/  IADD3 RZ, P1, PT, R18, R18, RZ ;  /* 0x0000001212ff7210 */ /* 0x000fe20007f3e0ff */
[----:B------:R-:W-:Y:S02]  /*26e0*/  IMAD.MOV.U32 R21, RZ, RZ, RZ ;  /* 0x000000ffff157224 */ /* 0x000fe400078e00ff */
[----:B------:R-:W-:-:S04]  /*26f0*/  IMAD.HI.U32 R2, R12, -0x36f0255e, RZ ;  /* 0xc90fdaa20c027827 */ /* 0x000fc800078e00ff */
[----:B------:R-:W-:-:S04]  /*2700*/  IMAD.WIDE.U32 R20, R3, -0x36f0255e, R20 ;  /* 0xc90fdaa203147825 */ /* 0x000fc800078e0014 */
[----:B------:R-:W-:-:S04]  /*2710*/  IMAD.WIDE.U32 R20, P3, R12, 0x2168c235, R20 ;  /* 0x2168c2350c147825 */ /* 0x000fc80007860014 */
[----:B------:R-:W-:Y:S01]  /*2720*/  IMAD R12, R12, -0x36f0255e, RZ ;  /* 0xc90fdaa20c0c7824 */ /* 0x000fe200078e02ff */
[----:B------:R-:W-:Y:S01]  /*2730*/  IADD3.X RZ, P1, PT, R20, R20, RZ, P1, !PT ;  /* 0x0000001414ff7210 */ /* 0x000fe20000f3e4ff */
[----:B------:R-:W-:-:S03]  /*2740*/  IMAD.X R2, RZ, RZ, R2, P3 ;  /* 0x000000ffff027224 */ /* 0x000fc600018e0602 */
[----:B------:R-:W-:-:S04]  /*2750*/  IADD3 R12, P3, PT, R12, R21, RZ ;  /* 0x000000150c0c7210 */ /* 0x000fc80007f7e0ff */
[C---:B------:R-:W-:Y:S01]  /*2760*/  ISETP.GT.U32.AND P4, PT, R12.reuse, RZ, PT ;  /* 0x000000ff0c00720c */ /* 0x040fe20003f84070 */
[----:B------:R-:W-:Y:S01]  /*2770*/  IMAD.X R3, RZ, RZ, R2, P3 ;  /* 0x000000ffff037224 */ /* 0x000fe200018e0602 */
[----:B------:R-:W-:-:S04]  /*2780*/  IADD3.X R17, P3, PT, R12, R12, RZ, P1, !PT ;  /* 0x0000000c0c117210 */ /* 0x000fc80000f7e4ff */
[C---:B------:R-:W-:Y:S01]  /*2790*/  ISETP.GT.AND.EX P1, PT, R3.reuse, RZ, PT, P4 ;  /* 0x000000ff0300720c */ /* 0x040fe20003f24340 */
[----:B------:R-:W-:-:S03]  /*27a0*/  IMAD.X R2, R3, 0x1, R3, P3 ;  /* 0x0000000103027824 */ /* 0x000fc600018e0603 */
[----:B------:R-:W-:Y:S02]  /*27b0*/  SEL R17, R17, R12, P1 ;  /* 0x0000000c11117207 */ /* 0x000fe40000800000 */
[----:B------:R-:W-:Y:S02]  /*27c0*/  SEL R2, R2, R3, P1 ;  /* 0x0000000302027207 */ /* 0x000fe40000800000 */
[----:B------:R-:W-:Y:S02]  /*27d0*/  IADD3 R3, P3, PT, R17, 0x1, RZ ;  /* 0x0000000111037810 */ /* 0x000fe40007f7e0ff */
[----:B------:R-:W-:Y:S02]  /*27e0*/  SEL R17, RZ, 0xffffffff, !P1 ;  /* 0xffffffffff117807 */ /* 0x000fe40004800000 */
[----:B------:R-:W-:Y:S01]  /*27f0*/  LOP3.LUT P1, R23, R23, 0x80000000, RZ, 0xc0, !PT ;  /* 0x8000000017177812 */ /* 0x000fe2000782c0ff */
[----:B------:R-:W-:Y:S02]  /*2800*/  IMAD.X R2, RZ, RZ, R2, P3 ;  /* 0x000000ffff027224 */ /* 0x000fe400018e0602 */
[----:B------:R-:W-:Y:S01]  /*2810*/  IMAD.IADD R17, R17, 0x1, -R16 ;  /* 0x0000000111117824 */ /* 0x000fe200078e0a10 */
[----:B------:R-:W-:-:S02]  /*2820*/  @!P0 LOP3.LUT R23, R23, 0x80000000, RZ, 0x3c, !PT ;  /* 0x8000000017178812 */ /* 0x000fc400078e3cff */
[----:B------:R-:W-:-:S04]  /*2830*/  SHF.R.U64 R3, R3, 0xa, R2 ;  /* 0x0000000a03037819 */ /* 0x000fc80000001202 */
[----:B------:R-:W-:-:S04]  /*2840*/  IADD3 R3, P3, PT, R3, 0x1, RZ ;  /* 0x0000000103037810 */ /* 0x000fc80007f7e0ff */
[----:B------:R-:W-:-:S04]  /*2850*/  LEA.HI.X R2, R2, RZ, RZ, 0x16, P3 ;  /* 0x000000ff02027211 */ /* 0x000fc800018fb4ff */
[--C-:B------:R-:W-:Y:S01]  /*2860*/  SHF.R.U64 R12, R3, 0x1, R2.reuse ;  /* 0x00000001030c7819 */ /* 0x100fe20000001202 */
[----:B------:R-:W-:Y:S01]  /*2870*/  IMAD.SHL.U32 R3, R17, 0x100000, RZ ;  /* 0x0010000011037824 */ /* 0x000fe200078e00ff */
[----:B------:R-:W-:Y:S02]  /*2880*/  SHF.R.U32.HI R16, RZ, 0x1, R2 ;  /* 0x00000001ff107819 */ /* 0x000fe40000011602 */
[----:B------:R-:W-:Y:S02]  /*2890*/  IADD3 R12, P3, P4, RZ, RZ, R12 ;  /* 0x000000ffff0c7210 */ /* 0x000fe40007c7e00c */
[----:B------:R-:W-:Y:S02]  /*28a0*/  LEA.HI R2, R15, R14, RZ, 0x1 ;  /* 0x0000000e0f027211 */ /* 0x000fe400078f08ff */
[----:B------:R-:W-:-:S03]  /*28b0*/  IADD3.X R14, PT, PT, R3, 0x3fe00000, R16, P3, P4 ;  /* 0x3fe00000030e7810 */ /* 0x000fc60001fe8410 */
[----:B------:R-:W-:Y:S01]  /*28c0*/  @P1 IMAD.MOV R2, RZ, RZ, -R2 ;  /* 0x000000ffff021224 */ /* 0x000fe200078e0a02 */
[----:B------:R-:W-:-:S07]  /*28d0*/  LOP3.LUT R23, R14, R23, RZ, 0xfc, !PT ;  /* 0x000000170e177212 */ /* 0x000fce00078efcff */
.L_x_435:
[----:B------:R-:W-:Y:S02]  /*28e0*/  IMAD.MOV.U32 R13, RZ, RZ, R23 ;  /* 0x000000ffff0d7224 */ /* 0x000fe400078e0017 */
[----:B------:R-:W-:-:S04]  /*28f0*/  IMAD.MOV.U32 R23, RZ, RZ, 0x0 ;  /* 0x00000000ff177424 */ /* 0x000fc800078e00ff */
[----:B------:R-:W-:Y:S05]  /*2900*/  RET.REL.NODEC R22 `(_ZN3cub18CUB_300001_SM_10006detail9transform16transform_kernelINS2_10policy_hubILb1EN4cuda3std3__45tupleIJN6thrust24THRUST_300001_SM_1000_NS6detail15normal_iteratorINSA_10device_ptrIdEEEESF_EEEE10policy1000El5transSF_JPdSK_EEEvT0_iT1_T2_DpNS2_10kernel_argIT3_EE) ;  /* 0xffffffd416bc7950 */ /* 0x000fea0003c3ffff */
.L_x_442:
        /* <DEDUP_REMOVED lines=15> */
.L_x_485:


//--------------------- .text._ZN3cub18CUB_300001_SM_10006detail9transform16transform_kernelINS2_10policy_hubILb1EN4cuda3std3__45tupleIJN6thrust24THRUST_300001_SM_1000_NS6detail15normal_iteratorINSA_10device_ptrIdEEEESF_EEEE10policy1000Ei5transSF_JPdSK_EEEvT0_iT1_T2_DpNS2_10kernel_argIT3_EE --------------------------
	.section	.text._ZN3cub18CUB_300001_SM_10006detail9transform16transform_kernelINS2_10policy_hubILb1EN4cuda3std3__45tupleIJN6thrust24THRUST_300001_SM_1000_NS6detail15normal_iteratorINSA_10device_ptrIdEEEESF_EEEE10policy1000Ei5transSF_JPdSK_EEEvT0_iT1_T2_DpNS2_10kernel_argIT3_EE,"ax",@progbits
	.align	128
        .global         _ZN3cub18CUB_300001_SM_10006detail9transform16transform_kernelINS2_10policy_hubILb1EN4cuda3std3__45tupleIJN6thrust24THRUST_300001_SM_1000_NS6detail15normal_iteratorINSA_10device_ptrIdEEEESF_EEEE10policy1000Ei5transSF_JPdSK_EEEvT0_iT1_T2_DpNS2_10kernel_argIT3_EE
        .type           _ZN3cub18CUB_300001_SM_10006detail9transform16transform_kernelINS2_10policy_hubILb1EN4cuda3std3__45tupleIJN6thrust24THRUST_300001_SM_1000_NS6detail15normal_iteratorINSA_10device_ptrIdEEEESF_EEEE10policy1000Ei5transSF_JPdSK_EEEvT0_iT1_T2_DpNS2_10kernel_argIT3_EE,@function
        .size           _ZN3cub18CUB_300001_SM_10006detail9transform16transform_kernelINS2_10policy_hubILb1EN4cuda3std3__45tupleIJN6thrust24THRUST_300001_SM_1000_NS6detail15normal_iteratorINSA_10device_ptrIdEEEESF_EEEE10policy1000Ei5transSF_JPdSK_EEEvT0_iT1_T2_DpNS2_10kernel_argIT3_EE,(.L_x_486 - _ZN3cub18CUB_300001_SM_10006detail9transform16transform_kernelINS2_10policy_hubILb1EN4cuda3std3__45tupleIJN6thrust24THRUST_300001_SM_1000_NS6detail15normal_iteratorINSA_10device_ptrIdEEEESF_EEEE10policy1000Ei5transSF_JPdSK_EEEvT0_iT1_T2_DpNS2_10kernel_argIT3_EE)
        .other          _ZN3cub18CUB_300001_SM_10006detail9transform16transform_kernelINS2_10policy_hubILb1EN4cuda3std3__45tupleIJN6thrust24THRUST_300001_SM_1000_NS6detail15normal_iteratorINSA_10device_ptrIdEEEESF_EEEE10policy1000Ei5transSF_JPdSK_EEEvT0_iT1_T2_DpNS2_10kernel_argIT3_EE,@"STO_CUDA_ENTRY STV_DEFAULT"
_ZN3cub18CUB_300001_SM_10006detail9transform16transform_kernelINS2_10policy_hubILb1EN4cuda3std3__45tupleIJN6thrust24THRUST_300001_SM_1000_NS6detail15normal_iteratorINSA_10device_ptrIdEEEESF_EEEE10policy1000Ei5transSF_JPdSK_EEEvT0_iT1_T2_DpNS2_10kernel_argIT3_EE:
.text._ZN3cub18CUB_300001_SM_10006detail9transform16transform_kernelINS2_10policy_hubILb1EN4cuda3std3__45tupleIJN6thrust24THRUST_300001_SM_1000_NS6detail15normal_iteratorINSA_10device_ptrIdEEEESF_EEEE10policy1000Ei5transSF_JPdSK_EEEvT0_iT1_T2_DpNS2_10kernel_argIT3_EE:
[----:B------:R-:W0:Y:S08]  /*0000*/  LDC R1, c[0x0][0x37c] ;  /* 0x0000df00ff017b82 */ /* 0x000e300000000800 */
[----:B------:R-:W1:Y:S01]  /*0010*/  S2UR UR12, SR_CTAID.X ;  /* 0x00000000000c79c3 */ /* 0x000e620000002500 */
[----:B------:R-:W2:Y:S01]  /*0020*/  LDCU.64 UR14, c[0x0][0x380] ;  /* 0x00007000ff0e77ac */ /* 0x000ea20008000a00 */
[----:B------:R-:W3:Y:S01]  /*0030*/  S2R R20, SR_TID.X ;  /* 0x0000000000147919 */ /* 0x000ee20000002100 */
[----:B------:R-:W-:Y:S01]  /*0040*/  BSSY.RECONVERGENT B0, `(.L_x_443) ;  /* 0x0000021000007945 */ /* 0x000fe20003800200 */
[----:B0-----:R-:W-:Y:S01]  /*0050*/  VIADD R1, R1, 0xffffffd8 ;  /* 0xffffffd801017836 */ /* 0x001fe20000000000 */
[----:B--2---:R-:W-:-:S04]  /*0060*/  USHF.L.U32 UR18, UR15, 0x7, URZ ;  /* 0x000000070f127899 */ /* 0x004fc800080006ff */
[----:B-1----:R-:W-:-:S04]  /*0070*/  UIMAD UR12, UR18, UR12, URZ ;  /* 0x0000000c120c72a4 */ /* 0x002fc8000f8e02ff */
[----:B------:R-:W-:-:S04]  /*0080*/  UIADD3 UR13, UPT, UPT, -UR12, UR14, URZ ;  /* 0x0000000e0c0d7290 */ /* 0x000fc8000fffe1ff */
[----:B------:R-:W-:Y:S01]  /*0090*/  UISETP.LT.AND UP0, UPT, UR18, UR13, UPT ;  /* 0x0000000d1200728c */ /* 0x000fe2000bf01270 */
[----:B---3--:R-:W-:-:S03]  /*00a0*/  IMAD.SHL.U32 R0, R20, 0x80, RZ ;  /* 0x0000008014007824 */ /* 0x008fc600078e00ff */
[----:B------:R-:W-:-:S04]  /*00b0*/  USEL UR14, UR18, UR13, UP0 ;  /* 0x0000000d120e7287 */ /* 0x000fc80008000000 */
[----:B------:R-:W-:-:S06]  /*00c0*/  USHF.L.U32 UR4, UR14, 0x3, URZ ;  /* 0x000000030e047899 */ /* 0x000fcc00080006ff */
[----:B------:R-:W-:-:S13]  /*00d0*/  ISETP.GE.AND P0, PT, R0, UR4, PT ;  /* 0x0000000400007c0c */ /* 0x000fda000bf06270 */
[----:B------:R-:W-:Y:S05]  /*00e0*/  @P0 BRA `(.L_x_444) ;  /* 0x0000000000580947 */ /* 0x000fea0003800000 */
[----:B------:R-:W0:Y:S01]  /*00f0*/  LDC.64 R2, c[0x0][0x398] ;  /* 0x0000e600ff027b82 */ /* 0x000e220000000a00 */
[----:B------:R-:W-:Y:S01]  /*0100*/  IMAD.U32 R5, RZ, RZ, UR12 ;  /* 0x0000000cff057e24 */ /* 0x000fe2000f8e00ff */
[----:B------:R-:W-:Y:S01]  /*0110*/  BSSY.RECONVERGENT B1, `(.L_x_445) ;  /* 0x000000a000017945 */ /* 0x000fe20003800200 */
[----:B------:R-:W-:Y:S02]  /*0120*/  IMAD.MOV.U32 R4, RZ, RZ, R0 ;  /* 0x000000ffff047224 */ /* 0x000fe400078e0000 */
[----:B0-----:R-:W-:-:S04]  /*0130*/  IMAD.WIDE.U32 R2, R20, 0x80, R2 ;  /* 0x0000008014027825 */ /* 0x001fc800078e0002 */
[----:B------:R-:W-:-:S07]  /*0140*/  IMAD.WIDE R2, R5, 0x8, R2 ;  /* 0x0000000805027825 */ /* 0x000fce00078e0202 */
.L_x_446:
[----:B------:R-:W-:Y:S01]  /*0150*/  VIADD R4, R4, 0x4000 ;  /* 0x0000400004047836 */ /* 0x000fe20000000000 */
[----:B------:R0:W-:Y:S04]  /*0160*/  CCTL.E.PF2 [R2] ;  /* 0x000000000200798f */ /* 0x0001e80000800100 */
[----:B------:R-:W-:Y:S02]  /*0170*/  ISETP.GE.AND P0, PT, R4, UR4, PT ;  /* 0x0000000404007c0c */ /* 0x000fe4000bf06270 */
[----:B0-----:R-:W-:-:S05]  /*0180*/  IADD3 R2, P1, PT, R2, 0x4000, RZ ;  /* 0x0000400002027810 */ /* 0x001fca0007f3e0ff */
[----:B------:R-:W-:-:S06]  /*0190*/  IMAD.X R3, RZ, RZ, R3, P1 ;  /* 0x000000ffff037224 */ /* 0x000fcc00008e0603 */
[----:B------:R-:W-:Y:S05]  /*01a0*/  @!P0 BRA `(.L_x_446) ;  /* 0xfffffffc00e88947 */ /* 0x000fea000383ffff */
[----:B------:R-:W-:Y:S05]  /*01b0*/  BSYNC.RECONVERGENT B1 ;  /* 0x0000000000017941 */ /* 0x000fea0003800200 */
.L_x_445:
[----:B------:R-:W0:Y:S02]  /*01c0*/  LDC.64 R2, c[0x0][0x3a8] ;  /* 0x0000ea00ff027b82 */ /* 0x000e240000000a00 */
[----:B0-----:R-:W-:-:S04]  /*01d0*/  IMAD.WIDE.U32 R2, R20, 0x80, R2 ;  /* 0x0000008014027825 */ /* 0x001fc800078e0002 */
[----:B------:R-:W-:-:S07]  /*01e0*/  IMAD.WIDE R2, R5, 0x8, R2 ;  /* 0x0000000805027825 */ /* 0x000fce00078e0202 */
.L_x_447:
[----:B------:R-:W-:Y:S01]  /*01f0*/  VIADD R0, R0, 0x4000 ;  /* 0x0000400000007836 */ /* 0x000fe20000000000 */
[----:B------:R0:W-:Y:S04]  /*0200*/  CCTL.E.PF2 [R2] ;  /* 0x000000000200798f */ /* 0x0001e80000800100 */
[----:B------:R-:W-:Y:S02]  /*0210*/  ISETP.GE.AND P0, PT, R0, UR4, PT ;  /* 0x0000000400007c0c */ /* 0x000fe4000bf06270 */
[----:B0-----:R-:W-:-:S05]  /*0220*/  IADD3 R2, P1, PT, R2, 0x4000, RZ ;  /* 0x0000400002027810 */ /* 0x001fca0007f3e0ff */
[----:B------:R-:W-:-:S06]  /*0230*/  IMAD.X R3, RZ, RZ, R3, P1 ;  /* 0x000000ffff037224 */ /* 0x000fcc00008e0603 */
[----:B------:R-:W-:Y:S05]  /*0240*/  @!P0 BRA `(.L_x_447) ;  /* 0xfffffffc00e88947 */ /* 0x000fea000383ffff */
.L_x_444:
[----:B------:R-:W-:Y:S05]  /*0250*/  BSYNC.RECONVERGENT B0 ;  /* 0x0000000000007941 */ /* 0x000fea0003800200 */
.L_x_443:
[----:B------:R-:W0:Y:S01]  /*0260*/  LDCU.128 UR4, c[0x0][0x390] ;  /* 0x00007200ff0477ac */ /* 0x000e220008000c00 */
[----:B------:R-:W1:Y:S01]  /*0270*/  LDCU.64 UR10, c[0x0][0x3a8] ;  /* 0x00007500ff0a77ac */ /* 0x000e620008000a00 */
[----:B------:R-:W-:Y:S01]  /*0280*/  UISETP.GT.AND UP0, UPT, UR18, UR13, UPT ;  /* 0x0000000d1200728c */ /* 0x000fe2000bf04270 */
[----:B------:R-:W2:Y:S01]  /*0290*/  LDCU.64 UR16, c[0x0][0x358] ;  /* 0x00006b00ff1077ac */ /* 0x000ea20008000a00 */
[----:B0-----:R-:W-:Y:S02]  /*02a0*/  UIMAD.WIDE UR8, UR12, 0x8, UR6 ;  /* 0x000000080c0878a5 */ /* 0x001fe4000f8e0206 */
[----:B------:R-:W-:Y:S02]  /*02b0*/  UIMAD.WIDE UR6, UR12, 0x8, UR4 ;  /* 0x000000080c0678a5 */ /* 0x000fe4000f8e0204 */
[----:B-1----:R-:W-:-:S03]  /*02c0*/  UIMAD.WIDE UR10, UR12, 0x8, UR10 ;  /* 0x000000080c0a78a5 */ /* 0x002fc6000f8e020a */
[----:B--2---:R-:W-:Y:S09]  /*02d0*/  BRA.U UP0, `(.L_x_448) ;  /* 0x0000000d00887547 */ /* 0x004ff2000b800000 */
[----:B------:R-:W-:-:S06]  /*02e0*/  UISETP.GE.AND UP0, UPT, UR15, 0x1, UPT ;  /* 0x000000010f00788c */ /* 0x000fcc000bf06270 */
[----:B------:R-:W-:-:S13]  /*02f0*/  PLOP3.LUT P0, PT, PT, PT, UP0, 0x80, 0x8 ;  /* 0x000000000008781c */ /* 0x000fda0003f0f008 */
[----:B------:R-:W-:Y:S05]  /*0300*/  @!P0 EXIT ;  /* 0x000000000000894d */ /* 0x000fea0003800000 */
[----:B------:R-:W-:Y:S01]  /*0310*/  UISETP.NE.AND UP0, UPT, UR15, 0x1, UPT ;  /* 0x000000010f00788c */ /* 0x000fe2000bf05270 */
[----:B------:R-:W-:-:S08]  /*0320*/  UMOV UR4, URZ ;  /* 0x000000ff00047c82 */ /* 0x000fd00008000000 */
[----:B------:R-:W-:Y:S05]  /*0330*/  BRA.U !UP0, `(.L_x_449) ;  /* 0x0000000908447547 */ /* 0x000fea000b800000 */
[----:B------:R-:W-:Y:S01]  /*0340*/  ULOP3.LUT UR4, UR15, 0x7ffffffe, URZ, 0xc0, !UPT ;  /* 0x7ffffffe0f047892 */ /* 0x000fe2000f8ec0ff */
[----:B------:R-:W-:Y:S01]  /*0350*/  IMAD.MOV.U32 R21, RZ, RZ, R20 ;  /* 0x000000ffff157224 */ /* 0x000fe200078e0014 */
[----:B------:R-:W0:Y:S01]  /*0360*/  LDCU.64 UR12, c[0x0][0x388] ;  /* 0x00007100ff0c77ac */ /* 0x000e220008000a00 */
[----:B------:R-:W1:Y:S01]  /*0370*/  LDCU.64 UR18, c[0x4][0x170] ;  /* 0x01002e00ff1277ac */ /* 0x000e620008000a00 */
[----:B------:R-:W-:-:S12]  /*0380*/  UIADD3 UR4, UPT, UPT, -UR4, URZ, URZ ;  /* 0x000000ff04047290 */ /* 0x000fd8000fffe1ff */
.L_x_456:
[----:B------:R-:W-:-:S04]  /*0390*/  IMAD.MOV.U32 R4, RZ, RZ, 0x8 ;  /* 0x00000008ff047424 */ /* 0x000fc800078e00ff */
[----:B------:R-:W-:-:S06]  /*03a0*/  IMAD.WIDE R4, R21, R4, UR8 ;  /* 0x0000000815047e25 */ /* 0x000fcc000f8e0204 */
[----:B------:R-:W0:Y:S01]  /*03b0*/  LDG.E.64 R4, desc[UR16][R4.64] ;  /* 0x0000001004047981 */ /* 0x000e22000c1e1b00 */
[----:B--2---:R-:W-:-:S04]  /*03c0*/  IMAD.MOV.U32 R12, RZ, RZ, 0x8 ;  /* 0x00000008ff0c7424 */ /* 0x004fc800078e00ff */
[----:B------:R-:W-:-:S06]  /*03d0*/  IMAD.WIDE R12, R21, R12, UR10 ;  /* 0x0000000a150c7e25 */ /* 0x000fcc000f8e020c */
        /* <DEDUP_REMOVED lines=12> */
[----:B------:R-:W-:-:S04]  /*04a0*/  UMOV UR15, 0x3ff921fb ;  /* 0x3ff921fb000f7882 */ /* 0x000fc80000000000 */
        /* <DEDUP_REMOVED lines=12> */
[----:B-1---5:R-:W-:Y:S05]  /*0570*/  CALL.REL.NOINC `($_ZN3cub18CUB_300001_SM_10006detail9transform16transform_kernelINS2_10policy_hubILb1EN4cuda3std3__45tupleIJN6thrust24THRUST_300001_SM_1000_NS6detail15normal_iteratorINSA_10device_ptrIdEEEESF_EEEE10policy1000Ei5transSF_JPdSK_EEEvT0_iT1_T2_DpNS2_10kernel_argIT3_EE$__internal_trig_reduction_slowpathd) ;  /* 0x0000001800987944 */ /* 0x022fea0003c00000 */
[----:B------:R-:W-:Y:S02]  /*0580*/  IMAD.MOV.U32 R2, RZ, RZ, R4 ;  /* 0x000000ffff027224 */ /* 0x000fe400078e0004 */
[----:B------:R-:W-:-:S07]  /*0590*/  IMAD.MOV.U32 R3, RZ, RZ, R5 ;  /* 0x000000ffff037224 */ /* 0x000fce00078e0005 */
.L_x_451:
[----:B-1----:R-:W-:Y:S05]  /*05a0*/  BSYNC.RECONVERGENT B0 ;  /* 0x0000000000007941 */ /* 0x002fea0003800200 */
.L_x_450:
        /* <DEDUP_REMOVED lines=8> */
[----:B------:R-:W-:-:S02]  /*0630*/  IMAD.MOV.U32 R24, RZ, RZ, 0x20fd8164 ;  /* 0x20fd8164ff187424 */ /* 0x000fc400078e00ff */
[----:B------:R-:W-:Y:S01]  /*0640*/  IMAD.MOV.U32 R25, RZ, RZ, 0x3da8ff83 ;  /* 0x3da8ff83ff197424 */ /* 0x000fe200078e00ff */
[----:B------:R-:W-:Y:S01]  /*0650*/  ISETP.NE.U32.AND P0, PT, R14, 0x1, PT ;  /* 0x000000010e00780c */ /* 0x000fe20003f05070 */
[----:B------:R-:W-:-:S03]  /*0660*/  DMUL R14, R2, R2 ;  /* 0x00000002020e7228 */ /* 0x000fc60000000000 */
        /* <DEDUP_REMOVED lines=12> */
[----:B------:R-:W-:Y:S01]  /*0730*/  LOP3.LUT P0, RZ, R0, 0x2, RZ, 0xc0, !PT ;  /* 0x0000000200ff7812 */ /* 0x000fe2000780c0ff */
[----:B------:R-:W-:-:S03]  /*0740*/  IMAD.MOV.U32 R0, RZ, RZ, 0x8 ;  /* 0x00000008ff007424 */ /* 0x000fc600078e00ff */
[----:B------:R-:W-:-:S10]  /*0750*/  DADD R2, RZ, -R4 ;  /* 0x00000000ff027229 */ /* 0x000fd40000000804 */
[----:B------:R-:W-:Y:S01]  /*0760*/  FSEL R2, R4, R2, !P0 ;  /* 0x0000000204027208 */ /* 0x000fe20004000000 */
[----:B------:R-:W-:Y:S01]  /*0770*/  IMAD.MOV.U32 R4, RZ, RZ, 0x8 ;  /* 0x00000008ff047424 */ /* 0x000fe200078e00ff */
[----:B------:R-:W-:-:S03]  /*0780*/  FSEL R3, R5, R3, !P0 ;  /* 0x0000000305037208 */ /* 0x000fc60004000000 */
[----:B------:R-:W-:-:S03]  /*0790*/  IMAD.WIDE R4, R21, R4, UR8 ;  /* 0x0000000815047e25 */ /* 0x000fc6000f8e0204 */
[----:B-----5:R-:W-:Y:S01]  /*07a0*/  DADD R2, R12, R2 ;  /* 0x000000000c027229 */ /* 0x020fe20000000002 */
[----:B------:R-:W-:-:S06]  /*07b0*/  IMAD.WIDE R12, R21, R0, UR6 ;  /* 0x00000006150c7e25 */ /* 0x000fcc000f8e0200 */
[----:B------:R0:W-:Y:S04]  /*07c0*/  STG.E.64 desc[UR16][R12.64], R2 ;  /* 0x000000020c007986 */ /* 0x0001e8000c101b10 */
[----:B------:R-:W2:Y:S01]  /*07d0*/  LDG.E.64 R4, desc[UR16][R4.64+0x400] ;  /* 0x0004001004047981 */ /* 0x000ea2000c1e1b00 */
[----:B------:R-:W-:-:S04]  /*07e0*/  IMAD.MOV.U32 R14, RZ, RZ, 0x8 ;  /* 0x00000008ff0e7424 */ /* 0x000fc800078e00ff */
[----:B------:R-:W-:-:S06]  /*07f0*/  IMAD.WIDE R14, R21, R14, UR10 ;  /* 0x0000000a150e7e25 */ /* 0x000fcc000f8e020e */
        /* <DEDUP_REMOVED lines=21> */
[----:B------:R-:W-:Y:S01]  /*0950*/  BSSY.RECONVERGENT B1, `(.L_x_455) ;  /* 0x0000004000017945 */ /* 0x000fe20003800200 */
[----:B------:R-:W-:Y:S01]  /*0960*/  IMAD.MOV.U32 R4, RZ, RZ, R16 ;  /* 0x000000ffff047224 */ /* 0x000fe200078e0010 */
[----:B------:R-:W-:-:S07]  /*0970*/  MOV R18, 0x990 ;  /* 0x0000099000127802 */ /* 0x000fce0000000f00 */
[----:B-----5:R-:W-:Y:S05]  /*0980*/  CALL.REL.NOINC `($_ZN3cub18CUB_300001_SM_10006detail9transform16transform_kernelINS2_10policy_hubILb1EN4cuda3std3__45tupleIJN6thrust24THRUST_300001_SM_1000_NS6detail15normal_iteratorINSA_10device_ptrIdEEEESF_EEEE10policy1000Ei5transSF_JPdSK_EEEvT0_iT1_T2_DpNS2_10kernel_argIT3_EE$__internal_trig_reduction_slowpathd) ;  /* 0x0000001400947944 */ /* 0x020fea0003c00000 */
[----:B------:R-:W-:Y:S05]  /*0990*/  BSYNC.RECONVERGENT B1 ;  /* 0x0000000000017941 */ /* 0x000fea0003800200 */
.L_x_455:
[----:B------:R-:W-:Y:S02]  /*09a0*/  IMAD.MOV.U32 R2, RZ, RZ, R4 ;  /* 0x000000ffff027224 */ /* 0x000fe400078e0004 */
[----:B------:R-:W-:Y:S01]  /*09b0*/  IMAD.MOV.U32 R3, RZ, RZ, R5 ;  /* 0x000000ffff037224 */ /* 0x000fe200078e0005 */
[----:B------:R-:W-:Y:S06]  /*09c0*/  BRA `(.L_x_454) ;  /* 0x0000000000087947 */ /* 0x000fec0003800000 */
.L_x_453:
[----:B------:R-:W-:Y:S01]  /*09d0*/  DMUL R2, RZ, R16 ;  /* 0x00000010ff027228 */ /* 0x000fe20000000000 */
[----:B------:R-:W-:-:S10]  /*09e0*/  IMAD.MOV.U32 R0, RZ, RZ, RZ ;  /* 0x000000ffff007224 */ /* 0x000fd400078e00ff */
.L_x_454:
[----:B------:R-:W-:Y:S05]  /*09f0*/  BSYNC.RECONVERGENT B0 ;  /* 0x0000000000007941 */ /* 0x000fea0003800200 */
.L_x_452:
        /* <DEDUP_REMOVED lines=9> */
[----:B------:R-:W-:Y:S01]  /*0a90*/  UIADD3 UR4, UPT, UPT, UR4, 0x2, URZ ;  /* 0x0000000204047890 */ /* 0x000fe2000fffe0ff */
[----:B------:R-:W-:Y:S01]  /*0aa0*/  IMAD.MOV.U32 R25, RZ, RZ, 0x3da8ff83 ;  /* 0x3da8ff83ff197424 */ /* 0x000fe200078e00ff */
[----:B------:R-:W-:Y:S01]  /*0ab0*/  ISETP.NE.U32.AND P0, PT, R22, 0x1, PT ;  /* 0x000000011600780c */ /* 0x000fe20003f05070 */
[----:B------:R-:W-:Y:S01]  /*0ac0*/  DMUL R22, R2, R2 ;  /* 0x0000000202167228 */ /* 0x000fe20000000000 */
[----:B------:R-:W-:Y:S01]  /*0ad0*/  UISETP.NE.AND UP0, UPT, UR4, URZ, UPT ;  /* 0x000000ff0400728c */ /* 0x000fe2000bf05270 */
[----:B------:R-:W-:Y:S01]  /*0ae0*/  VIADD R21, R21, 0x100 ;  /* 0x0000010015157836 */ /* 0x000fe20000000000 */
[----:B------:R-:W-:-:S02]  /*0af0*/  FSEL R24, R24, -8.06006814911005101289e+34, !P0 ;  /* 0xf9785eba18187808 */ /* 0x000fc40004000000 */
        /* <DEDUP_REMOVED lines=16> */
[----:B------:R2:W-:Y:S01]  /*0c00*/  STG.E.64 desc[UR16][R12.64+0x400], R14 ;  /* 0x0004000e0c007986 */ /* 0x0005e2000c101b10 */
[----:B------:R-:W-:Y:S05]  /*0c10*/  BRA.U UP0, `(.L_x_456) ;  /* 0xfffffff500dc7547 */ /* 0x000fea000b83ffff */
[----:B------:R-:W0:Y:S02]  /*0c20*/  LDCU UR15, c[0x0][0x384] ;  /* 0x00007080ff0f77ac */ /* 0x000e240008000800 */
[----:B0-----:R-:W-:-:S04]  /*0c30*/  USHF.L.U32 UR4, UR15, 0x7, URZ ;  /* 0x000000070f047899 */ /* 0x001fc800080006ff */
[----:B------:R-:W-:-:S12]  /*0c40*/  ULOP3.LUT UR4, UR4, 0xffffff00, URZ, 0xc0, !UPT ;  /* 0xffffff0004047892 */ /* 0x000fd8000f8ec0ff */
.L_x_449:
[----:B------:R-:W-:-:S04]  /*0c50*/  ULOP3.LUT UR5, UR15, 0x1, URZ, 0xc0, !UPT ;  /* 0x000000010f057892 */ /* 0x000fc8000f8ec0ff */
[----:B------:R-:W-:-:S06]  /*0c60*/  UISETP.NE.U32.AND UP0, UPT, UR5, 0x1, UPT ;  /* 0x000000010500788c */ /* 0x000fcc000bf05070 */
[----:B------:R-:W-:-:S13]  /*0c70*/  PLOP3.LUT P0, PT, PT, PT, UP0, 0x80, 0x8 ;  /* 0x000000000008781c */ /* 0x000fda0003f0f008 */
[----:B------:R-:W-:Y:S05]  /*0c80*/  @P0 EXIT ;  /* 0x000000000000094d */ /* 0x000fea0003800000 */
[----:B------:R-:W-:Y:S01]  /*0c90*/  VIADD R20, R20, UR4 ;  /* 0x0000000414147c36 */ /* 0x000fe20008000000 */
[----:B------:R-:W0:Y:S01]  /*0ca0*/  LDCU.64 UR12, c[0x0][0x388] ;  /* 0x00007100ff0c77ac */ /* 0x000e220008000a00 */
        /* <DEDUP_REMOVED lines=28> */
[----:B-----5:R-:W-:Y:S05]  /*0e70*/  CALL.REL.NOINC `($_ZN3cub18CUB_300001_SM_10006detail9transform16transform_kernelINS2_10policy_hubILb1EN4cuda3std3__45tupleIJN6thrust24THRUST_300001_SM_1000_NS6detail15normal_iteratorINSA_10device_ptrIdEEEESF_EEEE10policy1000Ei5transSF_JPdSK_EEEvT0_iT1_T2_DpNS2_10kernel_argIT3_EE$__internal_trig_reduction_slowpathd) ;  /* 0x0000001000587944 */ /* 0x020fea0003c00000 */
[----:B------:R-:W-:Y:S02]  /*0e80*/  IMAD.MOV.U32 R2, RZ, RZ, R4 ;  /* 0x000000ffff027224 */ /* 0x000fe400078e0004 */
[----:B------:R-:W-:Y:S01]  /*0e90*/  IMAD.MOV.U32 R3, RZ, RZ, R5 ;  /* 0x000000ffff037224 */ /* 0x000fe200078e0005 */
[----:B------:R-:W-:Y:S06]  /*0ea0*/  BRA `(.L_x_459) ;  /* 0x0000000000087947 */ /* 0x000fec0003800000 */
.L_x_458:
[----:B------:R-:W-:Y:S01]  /*0eb0*/  DMUL R2, RZ, R16 ;  /* 0x00000010ff027228 */ /* 0x000fe20000000000 */
[----:B------:R-:W-:-:S10]  /*0ec0*/  IMAD.MOV.U32 R0, RZ, RZ, RZ ;  /* 0x000000ffff007224 */ /* 0x000fd400078e00ff */
.L_x_459:
[----:B------:R-:W-:Y:S05]  /*0ed0*/  BSYNC.RECONVERGENT B0 ;  /* 0x0000000000007941 */ /* 0x000fea0003800200 */
.L_x_457:
        /* <DEDUP_REMOVED lines=14> */
[----:B------:R-:W-:Y:S01]  /*0fc0*/  FSEL R25, -R21, 0.11223486810922622681, !P0 ;  /* 0x3de5db6515197808 */ /* 0x000fe20004000100 */
[----:B------:R-:W-:-:S04]  /*0fd0*/  IMAD.MOV.U32 R21, RZ, RZ, 0x8 ;  /* 0x00000008ff157424 */ /* 0x000fc800078e00ff */
[----:B------:R-:W-:Y:S01]  /*0fe0*/  IMAD.WIDE R20, R20, R21, UR6 ;  /* 0x0000000614147e25 */ /* 0x000fe2000f8e0215 */
        /* <DEDUP_REMOVED lines=17> */
.L_x_448:
        /* <DEDUP_REMOVED lines=11> */
.L_x_470:
[----:B------:R-:W-:Y:S01]  /*11b0*/  ISETP.GE.AND P0, PT, R14, UR14, PT ;  /* 0x0000000e0e007c0c */ /* 0x000fe2000bf06270 */
[----:B------:R-:W-:Y:S01]  /*11c0*/  UIADD3 UR4, UPT, UPT, UR4, 0x2, URZ ;  /* 0x0000000204047890 */ /* 0x000fe2000fffe0ff */
[----:B------:R-:W-:Y:S03]  /*11d0*/  BSSY.RECONVERGENT B0, `(.L_x_461) ;  /* 0x0000045000007945 */ /* 0x000fe60003800200 */
[----:B------:R-:W-:-:S08]  /*11e0*/  UISETP.NE.AND UP0, UPT, UR4, URZ, UPT ;  /* 0x000000ff0400728c */ /* 0x000fd0000bf05270 */
[----:B0-----:R-:W-:Y:S05]  /*11f0*/  @P0 BRA `(.L_x_462) ;  /* 0x0000000400080947 */ /* 0x001fea0003800000 */
[----:B------:R-:W-:-:S04]  /*1200*/  IMAD.MOV.U32 R5, RZ, RZ, 0x8 ;  /* 0x00000008ff057424 */ /* 0x000fc800078e00ff */
[----:B------:R-:W-:-:S06]  /*1210*/  IMAD.WIDE R4, R14, R5, UR8 ;  /* 0x000000080e047e25 */ /* 0x000fcc000f8e0205 */
[----:B------:R-:W0:Y:S01]  /*1220*/  LDG.E.64 R4, desc[UR16][R4.64] ;  /* 0x0000001004047981 */ /* 0x000e22000c1e1b00 */
[----:B------:R-:W-:-:S04]  /*1230*/  IMAD.MOV.U32 R13, RZ, RZ, 0x8 ;  /* 0x00000008ff0d7424 */ /* 0x000fc800078e00ff */
        /* <DEDUP_REMOVED lines=29> */
.L_x_464:
[----:B-1----:R-:W-:Y:S05]  /*1410*/  BSYNC.RECONVERGENT B1 ;  /* 0x0000000000017941 */ /* 0x002fea0003800200 */
.L_x_463:
        /* <DEDUP_REMOVED lines=28> */
[----:B------:R-:W-:-:S05]  /*15e0*/  IMAD.MOV.U32 R5, RZ, RZ, 0x8 ;  /* 0x00000008ff057424 */ /* 0x000fca00078e00ff */
[----:B-----5:R-:W-:Y:S01]  /*15f0*/  DADD R12, R12, R2 ;  /* 0x000000000c0c7229 */ /* 0x020fe20000000002 */
[----:B------:R-:W-:-:S06]  /*1600*/  IMAD.WIDE R2, R14, R5, UR6 ;  /* 0x000000060e027e25 */ /* 0x000fcc000f8e0205 */
[----:B------:R2:W-:Y:S04]  /*1610*/  STG.E.64 desc[UR16][R2.64], R12 ;  /* 0x0000000c02007986 */ /* 0x0005e8000c101b10 */
.L_x_462:
[----:B01----:R-:W-:Y:S05]  /*1620*/  BSYNC.RECONVERGENT B0 ;  /* 0x0000000000007941 */ /* 0x003fea0003800200 */
.L_x_461:
[----:B--2---:R-:W-:Y:S01]  /*1630*/  VIADD R12, R14, 0x80 ;  /* 0x000000800e0c7836 */ /* 0x004fe20000000000 */
[----:B------:R-:W-:Y:S04]  /*1640*/  BSSY.RECONVERGENT B0, `(.L_x_465) ;  /* 0x0000047000007945 */ /* 0x000fe80003800200 */
[----:B------:R-:W-:-:S13]  /*1650*/  ISETP.GE.AND P0, PT, R12, UR14, PT ;  /* 0x0000000e0c007c0c */ /* 0x000fda000bf06270 */
[----:B------:R-:W-:Y:S05]  /*1660*/  @P0 BRA `(.L_x_466) ;  /* 0x0000000400100947 */ /* 0x000fea0003800000 */
[----:B------:R-:W-:-:S04]  /*1670*/  IMAD.MOV.U32 R3, RZ, RZ, 0x8 ;  /* 0x00000008ff037424 */ /* 0x000fc800078e00ff */
[----:B------:R-:W-:-:S06]  /*1680*/  IMAD.WIDE R2, R12, R3, UR8 ;  /* 0x000000080c027e25 */ /* 0x000fcc000f8e0203 */
[----:B------:R-:W2:Y:S01]  /*1690*/  LDG.E.64 R2, desc[UR16][R2.64] ;  /* 0x0000001002027981 */ /* 0x000ea2000c1e1b00 */
[----:B------:R-:W-:-:S04]  /*16a0*/  IMAD.MOV.U32 R13, RZ, RZ, 0x8 ;  /* 0x00000008ff0d7424 */ /* 0x000fc800078e00ff */
[----:B------:R-:W-:-:S06]  /*16b0*/  IMAD.WIDE R12, R12, R13, UR10 ;  /* 0x0000000a0c0c7e25 */ /* 0x000fcc000f8e020d */
        /* <DEDUP_REMOVED lines=27> */
.L_x_468:
[----:B------:R-:W-:Y:S01]  /*1870*/  DMUL R2, RZ, R16 ;  /* 0x00000010ff027228 */ /* 0x000fe20000000000 */
[----:B------:R-:W-:-:S10]  /*1880*/  IMAD.MOV.U32 R0, RZ, RZ, RZ ;  /* 0x000000ffff007224 */ /* 0x000fd400078e00ff */
.L_x_469:
[----:B------:R-:W-:Y:S05]  /*1890*/  BSYNC.RECONVERGENT B1 ;  /* 0x0000000000017941 */ /* 0x000fea0003800200 */
.L_x_467:
        /* <DEDUP_REMOVED lines=25> */
[----:B------:R-:W-:-:S03]  /*1a30*/  VIADD R0, R14, 0x80 ;  /* 0x000000800e007836 */ /* 0x000fc60000000000 */
[----:B------:R-:W-:-:S10]  /*1a40*/  DADD R2, RZ, -R4 ;  /* 0x00000000ff027229 */ /* 0x000fd40000000804 */
[----:B------:R-:W-:Y:S02]  /*1a50*/  FSEL R2, R4, R2, !P0 ;  /* 0x0000000204027208 */ /* 0x000fe40004000000 */
[----:B------:R-:W-:Y:S01]  /*1a60*/  FSEL R3, R5, R3, !P0 ;  /* 0x0000000305037208 */ /* 0x000fe20004000000 */
[----:B------:R-:W-:-:S05]  /*1a70*/  IMAD.MOV.U32 R5, RZ, RZ, 0x8 ;  /* 0x00000008ff057424 */ /* 0x000fca00078e00ff */
[----:B-----5:R-:W-:Y:S01]  /*1a80*/  DADD R12, R12, R2 ;  /* 0x000000000c0c7229 */ /* 0x020fe20000000002 */
[----:B------:R-:W-:-:S06]  /*1a90*/  IMAD.WIDE R2, R0, R5, UR6 ;  /* 0x0000000600027e25 */ /* 0x000fcc000f8e0205 */
[----:B------:R0:W-:Y:S04]  /*1aa0*/  STG.E.64 desc[UR16][R2.64], R12 ;  /* 0x0000000c02007986 */ /* 0x0001e8000c101b10 */
.L_x_466:
[----:B------:R-:W-:Y:S05]  /*1ab0*/  BSYNC.RECONVERGENT B0 ;  /* 0x0000000000007941 */ /* 0x000fea0003800200 */
.L_x_465:
[----:B------:R-:W-:Y:S01]  /*1ac0*/  VIADD R14, R14, 0x100 ;  /* 0x000001000e0e7836 */ /* 0x000fe20000000000 */
[----:B------:R-:W-:Y:S06]  /*1ad0*/  BRA.U UP0, `(.L_x_470) ;  /* 0xfffffff500b47547 */ /* 0x000fec000b83ffff */
[----:B------:R-:W1:Y:S02]  /*1ae0*/  LDCU UR15, c[0x0][0x384] ;  /* 0x00007080ff0f77ac */ /* 0x000e640008000800 */
[----:B-1----:R-:W-:-:S04]  /*1af0*/  USHF.L.U32 UR4, UR15, 0x7, URZ ;  /* 0x000000070f047899 */ /* 0x002fc800080006ff */
[----:B------:R-:W-:-:S12]  /*1b00*/  ULOP3.LUT UR4, UR4, 0xffffff00, URZ, 0xc0, !UPT ;  /* 0xffffff0004047892 */ /* 0x000fd8000f8ec0ff */
.L_x_460:
[----:B------:R-:W-:-:S04]  /*1b10*/  ULOP3.LUT UR5, UR15, 0x1, URZ, 0xc0, !UPT ;  /* 0x000000010f057892 */ /* 0x000fc8000f8ec0ff */
[----:B------:R-:W-:-:S06]  /*1b20*/  UISETP.NE.U32.AND UP0, UPT, UR5, 0x1, UPT ;  /* 0x000000010500788c */ /* 0x000fcc000bf05070 */
[----:B------:R-:W-:-:S13]  /*1b30*/  PLOP3.LUT P0, PT, PT, PT, UP0, 0x80, 0x8 ;  /* 0x000000000008781c */ /* 0x000fda0003f0f008 */
[----:B------:R-:W-:Y:S05]  /*1b40*/  @P0 EXIT ;  /* 0x000000000000094d */ /* 0x000fea0003800000 */
[----:B------:R-:W-:-:S05]  /*1b50*/  VIADD R20, R20, UR4 ;  /* 0x0000000414147c36 */ /* 0x000fca0008000000 */
[----:B------:R-:W-:-:S13]  /*1b60*/  ISETP.GE.AND P0, PT, R20, UR14, PT ;  /* 0x0000000e14007c0c */ /* 0x000fda000bf06270 */
[----:B------:R-:W-:Y:S05]  /*1b70*/  @P0 EXIT ;  /* 0x000000000000094d */ /* 0x000fea0003800000 */
[----:B0-----:R-:W-:Y:S01]  /*1b80*/  IMAD.MOV.U32 R3, RZ, RZ, 0x8 ;  /* 0x00000008ff037424 */ /* 0x001fe200078e00ff */
[----:B------:R-:W0:Y:S03]  /*1b90*/  LDCU.64 UR4, c[0x0][0x388] ;  /* 0x00007100ff0477ac */ /* 0x000e260008000a00 */
        /* <DEDUP_REMOVED lines=31> */
.L_x_472:
[----:B------:R-:W-:Y:S01]  /*1d90*/  DMUL R2, RZ, R16 ;  /* 0x00000010ff027228 */ /* 0x000fe20000000000 */
[----:B------:R-:W-:-:S10]  /*1da0*/  IMAD.MOV.U32 R0, RZ, RZ, RZ ;  /* 0x000000ffff007224 */ /* 0x000fd400078e00ff */
.L_x_473:
[----:B------:R-:W-:Y:S05]  /*1db0*/  BSYNC.RECONVERGENT B0 ;  /* 0x0000000000007941 */ /* 0x000fea0003800200 */
.L_x_471:
        /* <DEDUP_REMOVED lines=34> */
        .type           $_ZN3cub18CUB_300001_SM_10006detail9transform16transform_kernelINS2_10policy_hubILb1EN4cuda3std3__45tupleIJN6thrust24THRUST_300001_SM_1000_NS6detail15normal_iteratorINSA_10device_ptrIdEEEESF_EEEE10policy1000Ei5transSF_JPdSK_EEEvT0_iT1_T2_DpNS2_10kernel_argIT3_EE$__internal_trig_reduction_slowpathd,@function
        .size           $_ZN3cub18CUB_300001_SM_10006detail9transform16transform_kernelINS2_10policy_hubILb1EN4cuda3std3__45tupleIJN6thrust24THRUST_300001_SM_1000_NS6detail15normal_iteratorINSA_10device_ptrIdEEEESF_EEEE10policy1000Ei5transSF_JPdSK_EEEvT0_iT1_T2_DpNS2_10kernel_argIT3_EE$__internal_trig_reduction_slowpathd,(.L_x_486 - $_ZN3cub18CUB_300001_SM_10006detail9transform16transform_kernelINS2_10policy_hubILb1EN4cuda3std3__45tupleIJN6thrust24THRUST_300001_SM_1000_NS6detail15normal_iteratorINSA_10device_ptrIdEEEESF_EEEE10policy1000Ei5transSF_JPdSK_EEEvT0_iT1_T2_DpNS2_10kernel_argIT3_EE$__internal_trig_reduction_slowpathd)
$_ZN3cub18CUB_300001_SM_10006detail9transform16transform_kernelINS2_10policy_hubILb1EN4cuda3std3__45tupleIJN6thrust24THRUST_300001_SM_1000_NS6detail15normal_iteratorINSA_10device_ptrIdEEEESF_EEEE10policy1000Ei5transSF_JPdSK_EEEvT0_iT1_T2_DpNS2_10kernel_argIT3_EE$__internal_trig_reduction_slowpathd:
        /* <DEDUP_REMOVED lines=23> */
.L_x_478:
        /* <DEDUP_REMOVED lines=10> */
[----:B------:R-:W-:Y:S02]  /*21f0*/  IMAD R9, R10, R7, RZ ;  /* 0x000000070a097224 */ /* 0x000fe400078e02ff */
[----:B------:R-:W-:-:S03]  /*2200*/  IMAD R8, R11, R3, RZ ;  /* 0x000000030b087224 */ /* 0x000fc600078e02ff */
[----:B------:R-:W-:-:S04]  /*2210*/  IADD3 R9, P0, PT, R9, R25, RZ ;  /* 0x0000001909097210 */ /* 0x000fc80007f1e0ff */
[----:B------:R-:W-:Y:S01]  /*2220*/  IADD3 R25, P1, PT, R8, R9, RZ ;  /* 0x0000000908197210 */ /* 0x000fe20007f3e0ff */
[----:B------:R-:W-:-:S04]  /*2230*/  IMAD.HI.U32 R9, R10, R7, RZ ;  /* 0x000000070a097227 */ /* 0x000fc800078e00ff */
[C---:B------:R-:W-:Y:S01]  /*2240*/  IMAD.HI.U32 R8, R11.reuse, R3, RZ ;  /* 0x000000030b087227 */ /* 0x040fe200078e00ff */
[----:B------:R0:W-:Y:S03]  /*2250*/  STL.64 [R16], R24 ;  /* 0x0000001810007387 */ /* 0x0001e60000100a00 */
[----:B------:R-:W-:Y:S02]  /*2260*/  IMAD.X R9, RZ, RZ, R9, P2 ;  /* 0x000000ffff097224 */ /* 0x000fe400010e0609 */
[----:B------:R-:W-:-:S03]  /*2270*/  IMAD.HI.U32 R10, R11, R7, RZ ;  /* 0x000000070b0a7227 */ /* 0x000fc600078e00ff */
[----:B------:R-:W-:Y:S01]  /*2280*/  IADD3.X R8, P0, PT, R8, R9, RZ, P0, !PT ;  /* 0x0000000908087210 */ /* 0x000fe2000071e4ff */
[----:B------:R-:W-:-:S04]  /*2290*/  IMAD R11, R11, R7, RZ ;  /* 0x000000070b0b7224 */ /* 0x000fc800078e02ff */
[----:B------:R-:W-:Y:S01]  /*22a0*/  IMAD.X R9, RZ, RZ, R10, P0 ;  /* 0x000000ffff097224 */ /* 0x000fe200000e060a */
[----:B------:R-:W-:Y:S02]  /*22b0*/  ISETP.NE.AND P0, PT, R4, -0xf, PT ;  /* 0xfffffff10400780c */ /* 0x000fe40003f05270 */
[----:B------:R-:W-:-:S05]  /*22c0*/  IADD3.X R8, P1, PT, R11, R8, RZ, P1, !PT ;  /* 0x000000080b087210 */ /* 0x000fca0000f3e4ff */
[----:B------:R-:W-:Y:S02]  /*22d0*/  IMAD.X R9, RZ, RZ, R9, P1 ;  /* 0x000000ffff097224 */ /* 0x000fe400008e0609 */
[----:B0-----:R-:W-:Y:S02]  /*22e0*/  IMAD.MOV.U32 R24, RZ, RZ, R8 ;  /* 0x000000ffff187224 */ /* 0x001fe400078e0008 */
[----:B------:R-:W-:Y:S02]  /*22f0*/  IMAD.MOV.U32 R25, RZ, RZ, R9 ;  /* 0x000000ffff197224 */ /* 0x000fe400078e0009 */
[----:B------:R-:W-:Y:S05]  /*2300*/  @P0 BRA `(.L_x_478) ;  /* 0xfffffffc00900947 */ /* 0x000fea000383ffff */
[----:B------:R-:W-:Y:S05]  /*2310*/  BSYNC.RECONVERGENT B3 ;  /* 0x0000000000037941 */ /* 0x000fea0003800200 */
.L_x_477:
[----:B------:R-:W-:-:S07]  /*2320*/  IMAD.MOV.U32 R2, RZ, RZ, R5 ;  /* 0x000000ffff027224 */ /* 0x000fce00078e0005 */
.L_x_476:
[----:B------:R-:W-:Y:S05]  /*2330*/  BSYNC.RECONVERGENT B2 ;  /* 0x0000000000027941 */ /* 0x000fea0003800200 */
.L_x_475:
        /* <DEDUP_REMOVED lines=11> */
[CC--:B---3--:R-:W-:Y:S02]  /*23f0*/  @P0 SHF.L.U32 R8, R2.reuse, R19.reuse, RZ ;  /* 0x0000001302080219 */ /* 0x0c8fe400000006ff */
[----:B------:R-:W-:Y:S02]  /*2400*/  @P0 SHF.R.U64 R9, R9, R0, R11 ;  /* 0x0000000009090219 */ /* 0x000fe4000000120b */
[--C-:B------:R-:W-:Y:S02]  /*2410*/  @P0 SHF.R.U32.HI R7, RZ, 0x1, R3.reuse ;  /* 0x00000001ff070819 */ /* 0x100fe40000011603 */
[C-C-:B------:R-:W-:Y:S02]  /*2420*/  @P0 SHF.R.U64 R16, R2.reuse, 0x1, R3.reuse ;  /* 0x0000000102100819 */ /* 0x140fe40000001203 */
[----:B------:R-:W-:-:S02]  /*2430*/  @P0 SHF.L.U64.HI R6, R2, R19, R3 ;  /* 0x0000001302060219 */ /* 0x000fc40000010203 */
[-C--:B------:R-:W-:Y:S02]  /*2440*/  @P0 SHF.R.U32.HI R11, RZ, R0.reuse, R11 ;  /* 0x00000000ff0b0219 */ /* 0x080fe4000001160b */
[----:B------:R-:W-:Y:S02]  /*2450*/  @P0 LOP3.LUT R2, R8, R9, RZ, 0xfc, !PT ;  /* 0x0000000908020212 */ /* 0x000fe400078efcff */
[----:B----4-:R-:W-:Y:S02]  /*2460*/  @P0 SHF.L.U32 R10, R4, R19, RZ ;  /* 0x00000013040a0219 */ /* 0x010fe400000006ff */
[-CC-:B0-----:R-:W-:Y:S02]  /*2470*/  @P0 SHF.R.U64 R23, R16, R0.reuse, R7.reuse ;  /* 0x0000000010170219 */ /* 0x181fe40000001207 */
[----:B------:R-:W-:Y:S02]  /*2480*/  @P0 LOP3.LUT R3, R6, R11, RZ, 0xfc, !PT ;  /* 0x0000000b06030212 */ /* 0x000fe400078efcff */
[----:B------:R-:W-:Y:S01]  /*2490*/  @P0 SHF.R.U32.HI R6, RZ, R0, R7 ;  /* 0x00000000ff060219 */ /* 0x000fe20000011607 */
[----:B------:R-:W-:Y:S01]  /*24a0*/  IMAD.SHL.U32 R0, R2, 0x4, RZ ;  /* 0x0000000402007824 */ /* 0x000fe200078e00ff */
[----:B------:R-:W-:-:S02]  /*24b0*/  @P0 SHF.L.U64.HI R19, R4, R19, R5 ;  /* 0x0000001304130219 */ /* 0x000fc40000010205 */
[----:B------:R-:W-:Y:S02]  /*24c0*/  @P0 LOP3.LUT R4, R10, R23, RZ, 0xfc, !PT ;  /* 0x000000170a040212 */ /* 0x000fe400078efcff */
[----:B------:R-:W-:Y:S02]  /*24d0*/  SHF.L.U64.HI R2, R2, 0x2, R3 ;  /* 0x0000000202027819 */ /* 0x000fe40000010203 */
[----:B------:R-:W-:Y:S02]  /*24e0*/  @P0 LOP3.LUT R5, R19, R6, RZ, 0xfc, !PT ;  /* 0x0000000613050212 */ /* 0x000fe400078efcff */
[----:B------:R-:W-:Y:S02]  /*24f0*/  SHF.L.W.U32.HI R3, R3, 0x2, R4 ;  /* 0x0000000203037819 */ /* 0x000fe40000010e04 */
[----:B------:R-:W-:Y:S02]  /*2500*/  IADD3 RZ, P0, PT, RZ, -R0, RZ ;  /* 0x80000000ffff7210 */ /* 0x000fe40007f1e0ff */
[----:B------:R-:W-:-:S02]  /*2510*/  LOP3.LUT R7, RZ, R2, RZ, 0x33, !PT ;  /* 0x00000002ff077212 */ /* 0x000fc400078e33ff */
[----:B------:R-:W-:Y:S02]  /*2520*/  SHF.L.W.U32.HI R6, R4, 0x2, R5 ;  /* 0x0000000204067819 */ /* 0x000fe40000010e05 */
[----:B------:R-:W-:Y:S02]  /*2530*/  LOP3.LUT R8, RZ, R3, RZ, 0x33, !PT ;  /* 0x00000003ff087212 */ /* 0x000fe400078e33ff */
[----:B------:R-:W-:Y:S02]  /*2540*/  IADD3.X R7, P0, PT, RZ, R7, RZ, P0, !PT ;  /* 0x00000007ff077210 */ /* 0x000fe4000071e4ff */
[----:B------:R-:W-:Y:S02]  /*2550*/  LOP3.LUT R4, RZ, R6, RZ, 0x33, !PT ;  /* 0x00000006ff047212 */ /* 0x000fe400078e33ff */
[----:B------:R-:W-:Y:S02]  /*2560*/  IADD3.X R8, P1, PT, RZ, R8, RZ, P0, !PT ;  /* 0x00000008ff087210 */ /* 0x000fe4000073e4ff */
        /* <DEDUP_REMOVED lines=9> */
[----:B------:R-:W0:Y:S02]  /*2600*/  FLO.U32 R3, R10 ;  /* 0x0000000a00037300 */ /* 0x000e2400000e0000 */
[C---:B0-----:R-:W-:Y:S02]  /*2610*/  IADD3 R8, PT, PT, -R3.reuse, 0x1f, RZ ;  /* 0x0000001f03087810 */ /* 0x041fe40007ffe1ff */
[----:B------:R-:W-:-:S03]  /*2620*/  IADD3 R3, PT, PT, -R3, 0x3f, RZ ;  /* 0x0000003f03037810 */ /* 0x000fc60007ffe1ff */
[----:B------:R-:W-:-:S05]  /*2630*/  @P1 IMAD.MOV R3, RZ, RZ, R8 ;  /* 0x000000ffff031224 */ /* 0x000fca00078e0208 */
[----:B------:R-:W-:-:S13]  /*2640*/  ISETP.NE.AND P1, PT, R3, RZ, PT ;  /* 0x000000ff0300720c */ /* 0x000fda0003f25270 */
[----:B------:R-:W-:Y:S05]  /*2650*/  @!P1 BRA `(.L_x_480) ;  /* 0x0000000000289947 */ /* 0x000fea0003800000 */
        /* <DEDUP_REMOVED lines=10> */
.L_x_480:
[----:B------:R-:W-:Y:S05]  /*2700*/  BSYNC.RECONVERGENT B2 ;  /* 0x0000000000027941 */ /* 0x000fea0003800200 */
.L_x_479:
[----:B------:R-:W-:Y:S01]  /*2710*/  IMAD.WIDE.U32 R10, R9, 0x2168c235, RZ ;  /* 0x2168c235090a7825 */ /* 0x000fe200078e00ff */
[----:B------:R-:W-:-:S03]  /*2720*/  SHF.R.U32.HI R5, RZ, 0x1e, R5 ;  /* 0x0000001eff057819 */ /* 0x000fc60000011605 */
[----:B------:R-:W-:Y:S01]  /*2730*/  IMAD.MOV.U32 R22, RZ, RZ, R11 ;  /* 0x000000ffff167224 */ /* 0x000fe200078e000b */
[----:B------:R-:W-:Y:S01]  /*2740*/  IADD3 RZ, P1, PT, R10, R10, RZ ;  /* 0x0000000a0aff7210 */ /* 0x000fe20007f3e0ff */
[----:B------:R-:W-:Y:S01]  /*2750*/  IMAD.MOV.U32 R23, RZ, RZ, RZ ;  /* 0x000000ffff177224 */ /* 0x000fe200078e00ff */
[----:B------:R-:W-:Y:S01]  /*2760*/  LEA.HI R6, R6, R5, RZ, 0x1 ;  /* 0x0000000506067211 */ /* 0x000fe200078f08ff */
        /* <DEDUP_REMOVED lines=20> */
[----:B------:R-:W-:Y:S01]  /*28b0*/  SHF.R.U64 R7, R7, 0xa, R0 ;  /* 0x0000000a07077819 */ /* 0x000fe20000001200 */
[----:B------:R-:W-:-:S03]  /*28c0*/  IMAD.SHL.U32 R2, R2, 0x100000, RZ ;  /* 0x0010000002027824 */ /* 0x000fc600078e00ff */
[----:B------:R-:W-:-:S03]  /*28d0*/  IADD3 R7, P2, PT, R7, 0x1, RZ ;  /* 0x0000000107077810 */ /* 0x000fc60007f5e0ff */
[----:B------:R-:W-:Y:S01]  /*28e0*/  @P1 IMAD.MOV R6, RZ, RZ, -R6 ;  /* 0x000000ffff061224 */ /* 0x000fe200078e0a06 */
[----:B------:R-:W-:-:S04]  /*28f0*/  LEA.HI.X R0, R0, RZ, RZ, 0x16, P2 ;  /* 0x000000ff00007211 */ /* 0x000fc800010fb4ff */
[--C-:B------:R-:W-:Y:S02]  /*2900*/  SHF.R.U64 R7, R7, 0x1, R0.reuse ;  /* 0x0000000107077819 */ /* 0x100fe40000001200 */
[----:B------:R-:W-:Y:S02]  /*2910*/  SHF.R.U32.HI R3, RZ, 0x1, R0 ;  /* 0x00000001ff037819 */ /* 0x000fe40000011600 */
[----:B------:R-:W-:-:S04]  /*2920*/  IADD3 R4, P2, P3, RZ, RZ, R7 ;  /* 0x000000ffff047210 */ /* 0x000fc80007b5e007 */
[----:B------:R-:W-:-:S04]  /*2930*/  IADD3.X R0, PT, PT, R2, 0x3fe00000, R3, P2, P3 ;  /* 0x3fe0000002007810 */ /* 0x000fc800017e6403 */
[----:B------:R-:W-:-:S07]  /*2940*/  LOP3.LUT R17, R0, R17, RZ, 0xfc, !PT ;  /* 0x0000001100117212 */ /* 0x000fce00078efcff */
.L_x_474:
[----:B------:R-:W-:Y:S02]  /*2950*/  IMAD.MOV.U32 R19, RZ, RZ, 0x0 ;  /* 0x00000000ff137424 */ /* 0x000fe400078e00ff */
[----:B------:R-:W-:Y:S02]  /*2960*/  IMAD.MOV.U32 R0, RZ, RZ, R6 ;  /* 0x000000ffff007224 */ /* 0x000fe400078e0006 */
[----:B------:R-:W-:Y:S01]  /*2970*/  IMAD.MOV.U32 R5, RZ, RZ, R17 ;  /* 0x000000ffff057224 */ /* 0x000fe200078e0011 */
[----:B------:R-:W-:Y:S06]  /*2980*/  RET.REL.NODEC R18 `(_ZN3cub18CUB_300001_SM_10006detail9transform16transform_kernelINS2_10policy_hubILb1EN4cuda3std3__45tupleIJN6thrust24THRUST_300001_SM_1000_NS6detail15normal_iteratorINSA_10device_ptrIdEEEESF_EEEE10policy1000Ei5transSF_JPdSK_EEEvT0_iT1_T2_DpNS2_10kernel_argIT3_EE) ;  /* 0xffffffd4129c7950 */ /* 0x000fec0003c3ffff */
.L_x_481:
        /* <DEDUP_REMOVED lines=15> */
.L_x_486:


//--------------------- .text._ZN3cub18CUB_300001_SM_10006detail8for_each13static_kernelINS2_12policy_hub_t12policy_500_tEmN6thrust24THRUST_300001_SM_1000_NS8cuda_cub20__uninitialized_fill7functorINS7_10device_ptrIdEEdEEEEvT0_T1_ --------------------------
	.section	.text._ZN3cub18CUB_300001_SM_10006detail8for_each13static_kernelINS2_12policy_hub_t12policy_500_tEmN6thrust24THRUST_300001_SM_1000_NS8cuda_cub20__uninitialized_fill7functorINS7_10device_ptrIdEEdEEEEvT0_T1_,"ax",@progbits
	.align	128
        .global         _ZN3cub18CUB_300001_SM_10006detail8for_each13static_kernelINS2_12policy_hub_t12policy_500_tEmN6thrust24THRUST_300001_SM_1000_NS8cuda_cub20__uninitialized_fill7functorINS7_10device_ptrIdEEdEEEEvT0_T1_
        .type           _ZN3cub18CUB_300001_SM_10006detail8for_each13static_kernelINS2_12policy_hub_t12policy_500_tEmN6thrust24THRUST_300001_SM_1000_NS8cuda_cub20__uninitialized_fill7functorINS7_10device_ptrIdEEdEEEEvT0_T1_,@function
        .size           _ZN3cub18CUB_300001_SM_10006detail8for_each13static_kernelINS2_12policy_hub_t12policy_500_tEmN6thrust24THRUST_300001_SM_1000_NS8cuda_cub20__uninitialized_fill7functorINS7_10device_ptrIdEEdEEEEvT0_T1_,(.L_x_496 - _ZN3cub18CUB_300001_SM_10006detail8for_each13static_kernelINS2_12policy_hub_t12policy_500_tEmN6thrust24THRUST_300001_SM_1000_NS8cuda_cub20__uninitialized_fill7functorINS7_10device_ptrIdEEdEEEEvT0_T1_)
        .other          _ZN3cub18CUB_300001_SM_10006detail8for_each13static_kernelINS2_12policy_hub_t12policy_500_tEmN6thrust24THRUST_300001_SM_1000_NS8cuda_cub20__uninitialized_fill7functorINS7_10device_ptrIdEEdEEEEvT0_T1_,@"STO_CUDA_ENTRY STV_DEFAULT"
_ZN3cub18CUB_300001_SM_10006detail8for_each13static_kernelINS2_12policy_hub_t12policy_500_tEmN6thrust24THRUST_300001_SM_1000_NS8cuda_cub20__uninitialized_fill7functorINS7_10device_ptrIdEEdEEEEvT0_T1_:
.text._ZN3cub18CUB_300001_SM_10006detail8for_each13static_kernelINS2_12policy_hub_t12policy_500_tEmN6thrust24THRUST_300001_SM_1000_NS8cuda_cub20__uninitialized_fill7functorINS7_10device_ptrIdEEdEEEEvT0_T1_:
[----:B------:R-:W-:Y:S08]  /*0000*/  LDC R1, c[0x0][0x37c] ;  /* 0x0000df00ff017b82 */ /* 0x000ff00000000800 */
[----:B------:R-:W0:Y:S01]  /*0010*/  S2UR UR4, SR_CTAID.X ;  /* 0x00000000000479c3 */ /* 0x000e220000002500 */
[----:B------:R-:W1:Y:S01]  /*0020*/  LDCU.64 UR6, c[0x0][0x380] ;  /* 0x00007000ff0677ac */ /* 0x000e620008000a00 */
[----:B------:R-:W2:Y:S01]  /*0030*/  LDCU.64 UR8, c[0x0][0x358] ;  /* 0x00006b00ff0877ac */ /* 0x000ea20008000a00 */
[----:B0-----:R-:W-:-:S04]  /*0040*/  UIMAD.WIDE.U32 UR4, UR4, 0x200, URZ ;  /* 0x00000200040478a5 */ /* 0x001fc8000f8e00ff */
[----:B-1----:R-:W-:-:S04]  /*0050*/  UIADD3 UR6, UP0, UPT, -UR4, UR6, URZ ;  /* 0x0000000604067290 */ /* 0x002fc8000ff1e1ff */
[----:B------:R-:W-:Y:S02]  /*0060*/  UIADD3.X UR7, UPT, UPT, ~UR5, UR7, URZ, UP0, !UPT ;  /* 0x0000000705077290 */ /* 0x000fe400087fe5ff */
[----:B------:R-:W-:-:S04]  /*0070*/  UISETP.GE.U32.AND UP0, UPT, UR6, 0x200, UPT ;  /* 0x000002000600788c */ /* 0x000fc8000bf06070 */
[----:B------:R-:W-:-:S09]  /*0080*/  UISETP.GE.U32.AND.EX UP0, UPT, UR7, URZ, UPT, UP0 ;  /* 0x000000ff0700728c */ /* 0x000fd2000bf06100 */
[----:B--2---:R-:W-:Y:S05]  /*0090*/  BRA.U !UP0, `(.L_x_482) ;  /* 0x0000000108287547 */ /* 0x004fea000b800000 */
[----:B------:R-:W0:Y:S01]  /*00a0*/  S2R R0, SR_TID.X ;  /* 0x0000000000007919 */ /* 0x000e220000002100 */
[----:B------:R-:W1:Y:S01]  /*00b0*/  LDCU.64 UR6, c[0x0][0x388] ;  /* 0x00007100ff0677ac */ /* 0x000e620008000a00 */
[----:B------:R-:W2:Y:S01]  /*00c0*/  LDC.64 R4, c[0x0][0x390] ;  /* 0x0000e400ff047b82 */ /* 0x000ea20000000a00 */
[----:B0-----:R-:W-:-:S05]  /*00d0*/  IADD3 R0, P0, PT, R0, UR4, RZ ;  /* 0x0000000400007c10 */ /* 0x001fca000ff1e0ff */
[----:B------:R-:W-:Y:S01]  /*00e0*/  IMAD.X R3, RZ, RZ, UR5, P0 ;  /* 0x00000005ff037e24 */ /* 0x000fe200080e06ff */
[----:B-1----:R-:W-:-:S04]  /*00f0*/  LEA R2, P0, R0, UR6, 0x3 ;  /* 0x0000000600027c11 */ /* 0x002fc8000f8018ff */
[----:B------:R-:W-:-:S05]  /*0100*/  LEA.HI.X R3, R0, UR7, R3, 0x3, P0 ;  /* 0x0000000700037c11 */ /* 0x000fca00080f1c03 */
[----:B--2---:R-:W-:Y:S04]  /*0110*/  STG.E.64 desc[UR8][R2.64], R4 ;  /* 0x0000000402007986 */ /* 0x004fe8000c101b08 */
[----:B------:R-:W-:Y:S01]  /*0120*/  STG.E.64 desc[UR8][R2.64+0x800], R4 ;  /* 0x0008000402007986 */ /* 0x000fe2000c101b08 */
[----:B------:R-:W-:Y:S05]  /*0130*/  EXIT ;  /* 0x000000000000794d */ /* 0x000fea0003800000 */
.L_x_482:
[----:B------:R-:W0:Y:S01]  /*0140*/  S2R R0, SR_TID.X ;  /* 0x0000000000007919 */ /* 0x000e220000002100 */
[----:B------:R-:W-:Y:S01]  /*0150*/  IMAD.U32 R2, RZ, RZ, UR7 ;  /* 0x00000007ff027e24 */ /* 0x000fe2000f8e00ff */
[----:B------:R-:W1:Y:S01]  /*0160*/  LDCU.64 UR10, c[0x0][0x388] ;  /* 0x00007100ff0a77ac */ /* 0x000e620008000a00 */
[----:B------:R-:W-:Y:S01]  /*0170*/  IMAD.U32 R6, RZ, RZ, UR7 ;  /* 0x00000007ff067e24 */ /* 0x000fe2000f8e00ff */
[----:B0-----:R-:W-:-:S04]  /*0180*/  ISETP.LT.U32.AND P0, PT, R0, UR6, PT ;  /* 0x0000000600007c0c */ /* 0x001fc8000bf01070 */
[----:B------:R-:W-:Y:S01]  /*0190*/  ISETP.GT.U32.AND.EX P0, PT, R2, RZ, PT, P0 ;  /* 0x000000ff0200720c */ /* 0x000fe20003f04100 */
[C---:B------:R-:W-:Y:S01]  /*01a0*/  VIADD R2, R0.reuse, 0x100 ;  /* 0x0000010000027836 */ /* 0x040fe20000000000 */
[----:B------:R-:W-:-:S04]  /*01b0*/  IADD3 R0, P2, PT, R0, UR4, RZ ;  /* 0x0000000400007c10 */ /* 0x000fc8000ff5e0ff */
[----:B------:R-:W-:Y:S01]  /*01c0*/  ISETP.LT.U32.AND P1, PT, R2, UR6, PT ;  /* 0x0000000602007c0c */ /* 0x000fe2000bf21070 */
[----:B------:R-:W-:Y:S01]  /*01d0*/  IMAD.X R3, RZ, RZ, UR5, P2 ;  /* 0x00000005ff037e24 */ /* 0x000fe200090e06ff */
[----:B-1----:R-:W-:Y:S02]  /*01e0*/  LEA R2, P2, R0, UR10, 0x3 ;  /* 0x0000000a00027c11 */ /* 0x002fe4000f8418ff */
[----:B------:R-:W-:Y:S02]  /*01f0*/  ISETP.GT.U32.AND.EX P1, PT, R6, RZ, PT, P1 ;  /* 0x000000ff0600720c */ /* 0x000fe40003f24110 */
[----:B------:R-:W-:Y:S01]  /*0200*/  LEA.HI.X R3, R0, UR11, R3, 0x3, P2 ;  /* 0x0000000b00037c11 */ /* 0x000fe200090f1c03 */
[----:B------:R-:W0:Y:S04]  /*0210*/  @P0 LDC.64 R4, c[0x0][0x390] ;  /* 0x0000e400ff040b82 */ /* 0x000e280000000a00 */
[----:B0-----:R0:W-:Y:S06]  /*0220*/  @P0 STG.E.64 desc[UR8][R2.64], R4 ;  /* 0x0000000402000986 */ /* 0x0011ec000c101b08 */
[----:B------:R-:W-:Y:S05]  /*0230*/  @!P1 EXIT ;  /* 0x000000000000994d */ /* 0x000fea0003800000 */
[----:B0-----:R-:W0:Y:S02]  /*0240*/  LDC.64 R4, c[0x0][0x390] ;  /* 0x0000e400ff047b82 */ /* 0x001e240000000a00 */
[----:B0-----:R-:W-:Y:S01]  /*0250*/  STG.E.64 desc[UR8][R2.64+0x800], R4 ;  /* 0x0008000402007986 */ /* 0x001fe2000c101b08 */
[----:B------:R-:W-:Y:S05]  /*0260*/  EXIT ;  /* 0x000000000000794d */ /* 0x000fea0003800000 */
.L_x_483:
        /* <DEDUP_REMOVED lines=9> */
.L_x_496:


//--------------------- .text._ZN3cub18CUB_300001_SM_10006detail11EmptyKernelIvEEvv --------------------------
	.section	.text._ZN3cub18CUB_300001_SM_10006detail11EmptyKernelIvEEvv,"ax",@progbits
	.align	128
        .global         _ZN3cub18CUB_300001_SM_10006detail11EmptyKernelIvEEvv
        .type           _ZN3cub18CUB_300001_SM_10006detail11EmptyKernelIvEEvv,@function
        .size           _ZN3cub18CUB_300001_SM_10006detail11EmptyKernelIvEEvv,(.L_x_497 - _ZN3cub18CUB_300001_SM_10006detail11EmptyKernelIvEEvv)
        .other          _ZN3cub18CUB_300001_SM_10006detail11EmptyKernelIvEEvv,@"STO_CUDA_ENTRY STV_DEFAULT"
_ZN3cub18CUB_300001_SM_10006detail11EmptyKernelIvEEvv:
.text._ZN3cub18CUB_300001_SM_10006detail11EmptyKernelIvEEvv:
[----:B------:R-:W-:Y:S01]  /*0000*/  LDC R1, c[0x0][0x37c] ;  /* 0x0000df00ff017b82 */ /* 0x000fe20000000800 */
[----:B------:R-:W-:Y:S05]  /*0010*/  EXIT ;  /* 0x000000000000794d */ /* 0x000fea0003800000 */
.L_x_484:
        /* <DEDUP_REMOVED lines=14> */
.L_x_497:


//--------------------- .nv.global.init           --------------------------
	.section	.nv.global.init,"aw",@progbits
	.align	16
.nv.global.init:
	.type		__cudart_sin_cos_coeffs,@object
	.size		__cudart_sin_cos_coeffs,(__cudart_i2opi_d - __cudart_sin_cos_coeffs)
__cudart_sin_cos_coeffs:
        /*0000*/ 	.byte	0x46, 0xd2, 0xb0, 0x2c, 0xf1, 0xe5, 0x5a, 0xbe, 0x92, 0xe3, 0xac, 0x69, 0xe3, 0x1d, 0xc7, 0x3e
        /*0010*/ 	.byte	0xa1, 0x62, 0xdb, 0x19, 0xa0, 0x01, 0x2a, 0xbf, 0x18, 0x08, 0x11, 0x11, 0x11, 0x11, 0x81, 0x3f
        /*0020*/ 	.byte	0x54, 0x55, 0x55, 0x55, 0x55, 0x55, 0xc5, 0xbf, 0x00, 0x00, 0x00, 0x00, 0x00, 0x00, 0x00, 0x00
        /*0030*/ 	.byte	0x00, 0x00, 0x00, 0x00, 0x00, 0x00, 0x00, 0x00, 0x64, 0x81, 0xfd, 0x20, 0x83, 0xff, 0xa8, 0xbd
        /*0040*/ 	.byte	0x28, 0x85, 0xef, 0xc1, 0xa7, 0xee, 0x21, 0x3e, 0xd9, 0xe6, 0x06, 0x8e, 0x4f, 0x7e, 0x92, 0xbe
        /*0050*/ 	.byte	0xe9, 0xbc, 0xdd, 0x19, 0xa0, 0x01, 0xfa, 0x3e, 0x47, 0x5d, 0xc1, 0x16, 0x6c, 0xc1, 0x56, 0xbf
        /*0060*/ 	.byte	0x51, 0x55, 0x55, 0x55, 0x55, 0x55, 0xa5, 0x3f, 0x00, 0x00, 0x00, 0x00, 0x00, 0x00, 0xe0, 0xbf
        /*0070*/ 	.byte	0x00, 0x00, 0x00, 0x00, 0x00, 0x00, 0xf0, 0x3f, 0x00, 0x00, 0x00, 0x00, 0x00, 0x00, 0x00, 0x00
	.type		__cudart_i2opi_d,@object
	.size		__cudart_i2opi_d,(.L_45 - __cudart_i2opi_d)
__cudart_i2opi_d:
        /* <DEDUP_REMOVED lines=9> */
.L_45:


//--------------------- .nv.shared._ZN3cub18CUB_300001_SM_10006detail4scan16DeviceScanKernelINS2_10policy_hubIdddmN4cuda3std3__44plusIvEEE10Policy1000EN6thrust24THRUST_300001_SM_1000_NS6detail15normal_iteratorINSD_10device_ptrIdEEEESI_NS0_13ScanTileStateIdLb1EEES9_NS0_8NullTypeEmdLb0ESL_EEvT0_T1_T2_iT3_T4_T5_ --------------------------
	.section	.nv.shared._ZN3cub18CUB_300001_SM_10006detail4scan16DeviceScanKernelINS2_10policy_hubIdddmN4cuda3std3__44plusIvEEE10Policy1000EN6thrust24THRUST_300001_SM_1000_NS6detail15normal_iteratorINSD_10device_ptrIdEEEESI_NS0_13ScanTileStateIdLb1EEES9_NS0_8NullTypeEmdLb0ESL_EEvT0_T1_T2_iT3_T4_T5_,"aw",@nobits
	.sectionflags	@""
	.align	16
.nv.shared._ZN3cub18CUB_300001_SM_10006detail4scan16DeviceScanKernelINS2_10policy_hubIdddmN4cuda3std3__44plusIvEEE10Policy1000EN6thrust24THRUST_300001_SM_1000_NS6detail15normal_iteratorINSD_10device_ptrIdEEEESI_NS0_13ScanTileStateIdLb1EEES9_NS0_8NullTypeEmdLb0ESL_EEvT0_T1_T2_iT3_T4_T5_:
	.zero		22544


//--------------------- .nv.shared.reserved.0     --------------------------
	.section	.nv.shared.reserved.0,"aw",@nobits
	.weak		__nv_reservedSMEM_offset_0_alias
	.size		__nv_reservedSMEM_offset_0_alias, 0, 64
	.other		__nv_reservedSMEM_offset_0_alias,@"STO_CUDA_RESERVED_SHARED STV_DEFAULT"
__nv_reservedSMEM_offset_0_alias:
	.zero		0
	.zero		64


//--------------------- .nv.global                --------------------------
	.section	.nv.global,"aw",@nobits
.nv.global:
	.type		_ZN34_INTERNAL_349ba43d_4_k_cu_41d87c296thrust24THRUST_300001_SM_1000_NS12placeholders2_8E,@object
	.size		_ZN34_INTERNAL_349ba43d_4_k_cu_41d87c296thrust24THRUST_300001_SM_1000_NS12placeholders2_8E,(_ZN34_INTERNAL_349ba43d_4_k_cu_41d87c294cuda3std3__436_GLOBAL__N__349ba43d_4_k_cu_41d87c296ignoreE - _ZN34_INTERNAL_349ba43d_4_k_cu_41d87c296thrust24THRUST_300001_SM_1000_NS12placeholders2_8E)
_ZN34_INTERNAL_349ba43d_4_k_cu_41d87c296thrust24THRUST_300001_SM_1000_NS12placeholders2_8E:
	.zero		1
	.type		_ZN34_INTERNAL_349ba43d_4_k_cu_41d87c294cuda3std3__436_GLOBAL__N__349ba43d_4_k_cu_41d87c296ignoreE,@object
	.size		_ZN34_INTERNAL_349ba43d_4_k_cu_41d87c294cuda3std3__436_GLOBAL__N__349ba43d_4_k_cu_41d87c296ignoreE,(_ZN34_INTERNAL_349ba43d_4_k_cu_41d87c294cuda3std6ranges3__45__cpo4dataE - _ZN34_INTERNAL_349ba43d_4_k_cu_41d87c294cuda3std3__436_GLOBAL__N__349ba43d_4_k_cu_41d87c296ignoreE)
_ZN34_INTERNAL_349ba43d_4_k_cu_41d87c294cuda3std3__436_GLOBAL__N__349ba43d_4_k_cu_41d87c296ignoreE:
	.zero		1
	.type		_ZN34_INTERNAL_349ba43d_4_k_cu_41d87c294cuda3std6ranges3__45__cpo4dataE,@object
	.size		_ZN34_INTERNAL_349ba43d_4_k_cu_41d87c294cuda3std6ranges3__45__cpo4dataE,(_ZN34_INTERNAL_349ba43d_4_k_cu_41d87c296thrust24THRUST_300001_SM_1000_NS6system3cpp3parE - _ZN34_INTERNAL_349ba43d_4_k_cu_41d87c294cuda3std6ranges3__45__cpo4dataE)
_ZN34_INTERNAL_349ba43d_4_k_cu_41d87c294cuda3std6ranges3__45__cpo4dataE:
	.zero		1
	.type		_ZN34_INTERNAL_349ba43d_4_k_cu_41d87c296thrust24THRUST_300001_SM_1000_NS6system3cpp3parE,@object
	.size		_ZN34_INTERNAL_349ba43d_4_k_cu_41d87c296thrust24THRUST_300001_SM_1000_NS6system3cpp3parE,(_ZN34_INTERNAL_349ba43d_4_k_cu_41d87c294cuda3std3__45__cpo5beginE - _ZN34_INTERNAL_349ba43d_4_k_cu_41d87c296thrust24THRUST_300001_SM_1000_NS6system3cpp3parE)
_ZN34_INTERNAL_349ba43d_4_k_cu_41d87c296thrust24THRUST_300001_SM_1000_NS6system3cpp3parE:
	.zero		1
	.type		_ZN34_INTERNAL_349ba43d_4_k_cu_41d87c294cuda3std3__45__cpo5beginE,@object
	.size		_ZN34_INTERNAL_349ba43d_4_k_cu_41d87c294cuda3std3__45__cpo5beginE,(_ZN34_INTERNAL_349ba43d_4_k_cu_41d87c294cuda3std6ranges3__45__cpo5beginE - _ZN34_INTERNAL_349ba43d_4_k_cu_41d87c294cuda3std3__45__cpo5beginE)
_ZN34_INTERNAL_349ba43d_4_k_cu_41d87c294cuda3std3__45__cpo5beginE:
	.zero		1
	.type		_ZN34_INTERNAL_349ba43d_4_k_cu_41d87c294cuda3std6ranges3__45__cpo5beginE,@object
	.size		_ZN34_INTERNAL_349ba43d_4_k_cu_41d87c294cuda3std6ranges3__45__cpo5beginE,(_ZN34_INTERNAL_349ba43d_4_k_cu_41d87c296thrust24THRUST_300001_SM_1000_NS6deviceE - _ZN34_INTERNAL_349ba43d_4_k_cu_41d87c294cuda3std6ranges3__45__cpo5beginE)
_ZN34_INTERNAL_349ba43d_4_k_cu_41d87c294cuda3std6ranges3__45__cpo5beginE:
	.zero		1
	.type		_ZN34_INTERNAL_349ba43d_4_k_cu_41d87c296thrust24THRUST_300001_SM_1000_NS6deviceE,@object
	.size		_ZN34_INTERNAL_349ba43d_4_k_cu_41d87c296thrust24THRUST_300001_SM_1000_NS6deviceE,(_ZN34_INTERNAL_349ba43d_4_k_cu_41d87c294cuda3std3__47nulloptE - _ZN34_INTERNAL_349ba43d_4_k_cu_41d87c296thrust24THRUST_300001_SM_1000_NS6deviceE)
_ZN34_INTERNAL_349ba43d_4_k_cu_41d87c296thrust24THRUST_300001_SM_1000_NS6deviceE:
	.zero		1
	.type		_ZN34_INTERNAL_349ba43d_4_k_cu_41d87c294cuda3std3__47nulloptE,@object
	.size		_ZN34_INTERNAL_349ba43d_4_k_cu_41d87c294cuda3std3__47nulloptE,(_ZN34_INTERNAL_349ba43d_4_k_cu_41d87c294cuda3std6ranges3__45__cpo8distanceE - _ZN34_INTERNAL_349ba43d_4_k_cu_41d87c294cuda3std3__47nulloptE)
_ZN34_INTERNAL_349ba43d_4_k_cu_41d87c294cuda3std3__47nulloptE:
	.zero		1
	.type		_ZN34_INTERNAL_349ba43d_4_k_cu_41d87c294cuda3std6ranges3__45__cpo8distanceE,@object
	.size		_ZN34_INTERNAL_349ba43d_4_k_cu_41d87c294cuda3std6ranges3__45__cpo8distanceE,(_ZN34_INTERNAL_349ba43d_4_k_cu_41d87c296thrust24THRUST_300001_SM_1000_NS12placeholders2_4E - _ZN34_INTERNAL_349ba43d_4_k_cu_41d87c294cuda3std6ranges3__45__cpo8distanceE)
_ZN34_INTERNAL_349ba43d_4_k_cu_41d87c294cuda3std6ranges3__45__cpo8distanceE:
	.zero		1
	.type		_ZN34_INTERNAL_349ba43d_4_k_cu_41d87c296thrust24THRUST_300001_SM_1000_NS12placeholders2_4E,@object
	.size		_ZN34_INTERNAL_349ba43d_4_k_cu_41d87c296thrust24THRUST_300001_SM_1000_NS12placeholders2_4E,(_ZN34_INTERNAL_349ba43d_4_k_cu_41d87c294cuda3std3__45__cpo6rbeginE - _ZN34_INTERNAL_349ba43d_4_k_cu_41d87c296thrust24THRUST_300001_SM_1000_NS12placeholders2_4E)
_ZN34_INTERNAL_349ba43d_4_k_cu_41d87c296thrust24THRUST_300001_SM_1000_NS12placeholders2_4E:
	.zero		1
	.type		_ZN34_INTERNAL_349ba43d_4_k_cu_41d87c294cuda3std3__45__cpo6rbeginE,@object
	.size		_ZN34_INTERNAL_349ba43d_4_k_cu_41d87c294cuda3std3__45__cpo6rbeginE,(_ZN34_INTERNAL_349ba43d_4_k_cu_41d87c294cuda3std6ranges3__45__cpo7advanceE - _ZN34_INTERNAL_349ba43d_4_k_cu_41d87c294cuda3std3__45__cpo6rbeginE)
_ZN34_INTERNAL_349ba43d_4_k_cu_41d87c294cuda3std3__45__cpo6rbeginE:
	.zero		1
	.type		_ZN34_INTERNAL_349ba43d_4_k_cu_41d87c294cuda3std6ranges3__45__cpo7advanceE,@object
	.size		_ZN34_INTERNAL_349ba43d_4_k_cu_41d87c294cuda3std6ranges3__45__cpo7advanceE,(_ZN34_INTERNAL_349ba43d_4_k_cu_41d87c296thrust24THRUST_300001_SM_1000_NS12placeholders3_10E - _ZN34_INTERNAL_349ba43d_4_k_cu_41d87c294cuda3std6ranges3__45__cpo7advanceE)
_ZN34_INTERNAL_349ba43d_4_k_cu_41d87c294cuda3std6ranges3__45__cpo7advanceE:
	.zero		1
	.type		_ZN34_INTERNAL_349ba43d_4_k_cu_41d87c296thrust24THRUST_300001_SM_1000_NS12placeholders3_10E,@object
	.size		_ZN34_INTERNAL_349ba43d_4_k_cu_41d87c296thrust24THRUST_300001_SM_1000_NS12placeholders3_10E,(_ZN34_INTERNAL_349ba43d_4_k_cu_41d87c294cuda3std3__48in_placeE - _ZN34_INTERNAL_349ba43d_4_k_cu_41d87c296thrust24THRUST_300001_SM_1000_NS12placeholders3_10E)
_ZN34_INTERNAL_349ba43d_4_k_cu_41d87c296thrust24THRUST_300001_SM_1000_NS12placeholders3_10E:
	.zero		1
	.type		_ZN34_INTERNAL_349ba43d_4_k_cu_41d87c294cuda3std3__48in_placeE,@object
	.size		_ZN34_INTERNAL_349ba43d_4_k_cu_41d87c294cuda3std3__48in_placeE,(_ZN34_INTERNAL_349ba43d_4_k_cu_41d87c294cuda3std6ranges3__45__cpo4sizeE - _ZN34_INTERNAL_349ba43d_4_k_cu_41d87c294cuda3std3__48in_placeE)
_ZN34_INTERNAL_349ba43d_4_k_cu_41d87c294cuda3std3__48in_placeE:
	.zero		1
	.type		_ZN34_INTERNAL_349ba43d_4_k_cu_41d87c294cuda3std6ranges3__45__cpo4sizeE,@object
	.size		_ZN34_INTERNAL_349ba43d_4_k_cu_41d87c294cuda3std6ranges3__45__cpo4sizeE,(_ZN34_INTERNAL_349ba43d_4_k_cu_41d87c296thrust24THRUST_300001_SM_1000_NS12placeholders2_2E - _ZN34_INTERNAL_349ba43d_4_k_cu_41d87c294cuda3std6ranges3__45__cpo4sizeE)
_ZN34_INTERNAL_349ba43d_4_k_cu_41d87c294cuda3std6ranges3__45__cpo4sizeE:
	.zero		1
	.type		_ZN34_INTERNAL_349ba43d_4_k_cu_41d87c296thrust24THRUST_300001_SM_1000_NS12placeholders2_2E,@object
	.size		_ZN34_INTERNAL_349ba43d_4_k_cu_41d87c296thrust24THRUST_300001_SM_1000_NS12placeholders2_2E,(_ZN34_INTERNAL_349ba43d_4_k_cu_41d87c294cuda3std3__45__cpo6cbeginE - _ZN34_INTERNAL_349ba43d_4_k_cu_41d87c296thrust24THRUST_300001_SM_1000_NS12placeholders2_2E)
_ZN34_INTERNAL_349ba43d_4_k_cu_41d87c296thrust24THRUST_300001_SM_1000_NS12placeholders2_2E:
	.zero		1
	.type		_ZN34_INTERNAL_349ba43d_4_k_cu_41d87c294cuda3std3__45__cpo6cbeginE,@object
	.size		_ZN34_INTERNAL_349ba43d_4_k_cu_41d87c294cuda3std3__45__cpo6cbeginE,(_ZN34_INTERNAL_349ba43d_4_k_cu_41d87c294cuda3std6ranges3__45__cpo6cbeginE - _ZN34_INTERNAL_349ba43d_4_k_cu_41d87c294cuda3std3__45__cpo6cbeginE)
_ZN34_INTERNAL_349ba43d_4_k_cu_41d87c294cuda3std3__45__cpo6cbeginE:
	.zero		1
	.type		_ZN34_INTERNAL_349ba43d_4_k_cu_41d87c294cuda3std6ranges3__45__cpo6cbeginE,@object
	.size		_ZN34_INTERNAL_349ba43d_4_k_cu_41d87c294cuda3std6ranges3__45__cpo6cbeginE,(_ZN34_INTERNAL_349ba43d_4_k_cu_41d87c296thrust24THRUST_300001_SM_1000_NS12placeholders2_6E - _ZN34_INTERNAL_349ba43d_4_k_cu_41d87c294cuda3std6ranges3__45__cpo6cbeginE)
_ZN34_INTERNAL_349ba43d_4_k_cu_41d87c294cuda3std6ranges3__45__cpo6cbeginE:
	.zero		1
	.type		_ZN34_INTERNAL_349ba43d_4_k_cu_41d87c296thrust24THRUST_300001_SM_1000_NS12placeholders2_6E,@object
	.size		_ZN34_INTERNAL_349ba43d_4_k_cu_41d87c296thrust24THRUST_300001_SM_1000_NS12placeholders2_6E,(_ZN34_INTERNAL_349ba43d_4_k_cu_41d87c294cuda3std3__45__cpo7crbeginE - _ZN34_INTERNAL_349ba43d_4_k_cu_41d87c296thrust24THRUST_300001_SM_1000_NS12placeholders2_6E)
_ZN34_INTERNAL_349ba43d_4_k_cu_41d87c296thrust24THRUST_300001_SM_1000_NS12placeholders2_6E:
	.zero		1
	.type		_ZN34_INTERNAL_349ba43d_4_k_cu_41d87c294cuda3std3__45__cpo7crbeginE,@object
	.size		_ZN34_INTERNAL_349ba43d_4_k_cu_41d87c294cuda3std3__45__cpo7crbeginE,(_ZN34_INTERNAL_349ba43d_4_k_cu_41d87c294cuda3std6ranges3__45__cpo4nextE - _ZN34_INTERNAL_349ba43d_4_k_cu_41d87c294cuda3std3__45__cpo7crbeginE)
_ZN34_INTERNAL_349ba43d_4_k_cu_41d87c294cuda3std3__45__cpo7crbeginE:
	.zero		1
	.type		_ZN34_INTERNAL_349ba43d_4_k_cu_41d87c294cuda3std6ranges3__45__cpo4nextE,@object
	.size		_ZN34_INTERNAL_349ba43d_4_k_cu_41d87c294cuda3std6ranges3__45__cpo4nextE,(_ZN34_INTERNAL_349ba43d_4_k_cu_41d87c294cuda3std6ranges3__45__cpo4swapE - _ZN34_INTERNAL_349ba43d_4_k_cu_41d87c294cuda3std6ranges3__45__cpo4nextE)
_ZN34_INTERNAL_349ba43d_4_k_cu_41d87c294cuda3std6ranges3__45__cpo4nextE:
	.zero		1
	.type		_ZN34_INTERNAL_349ba43d_4_k_cu_41d87c294cuda3std6ranges3__45__cpo4swapE,@object
	.size		_ZN34_INTERNAL_349ba43d_4_k_cu_41d87c294cuda3std6ranges3__45__cpo4swapE,(_ZN34_INTERNAL_349ba43d_4_k_cu_41d87c296thrust24THRUST_300001_SM_1000_NS8cuda_cub10par_nosyncE - _ZN34_INTERNAL_349ba43d_4_k_cu_41d87c294cuda3std6ranges3__45__cpo4swapE)
_ZN34_INTERNAL_349ba43d_4_k_cu_41d87c294cuda3std6ranges3__45__cpo4swapE:
	.zero		1
	.type		_ZN34_INTERNAL_349ba43d_4_k_cu_41d87c296thrust24THRUST_300001_SM_1000_NS8cuda_cub10par_nosyncE,@object
	.size		_ZN34_INTERNAL_349ba43d_4_k_cu_41d87c296thrust24THRUST_300001_SM_1000_NS8cuda_cub10par_nosyncE,(_ZN34_INTERNAL_349ba43d_4_k_cu_41d87c296thrust24THRUST_300001_SM_1000_NS3seqE - _ZN34_INTERNAL_349ba43d_4_k_cu_41d87c296thrust24THRUST_300001_SM_1000_NS8cuda_cub10par_nosyncE)
_ZN34_INTERNAL_349ba43d_4_k_cu_41d87c296thrust24THRUST_300001_SM_1000_NS8cuda_cub10par_nosyncE:
	.zero		1
	.type		_ZN34_INTERNAL_349ba43d_4_k_cu_41d87c296thrust24THRUST_300001_SM_1000_NS3seqE,@object
	.size		_ZN34_INTERNAL_349ba43d_4_k_cu_41d87c296thrust24THRUST_300001_SM_1000_NS3seqE,(_ZN34_INTERNAL_349ba43d_4_k_cu_41d87c294cuda3std3__420unreachable_sentinelE - _ZN34_INTERNAL_349ba43d_4_k_cu_41d87c296thrust24THRUST_300001_SM_1000_NS3seqE)
_ZN34_INTERNAL_349ba43d_4_k_cu_41d87c296thrust24THRUST_300001_SM_1000_NS3seqE:
	.zero		1
	.type		_ZN34_INTERNAL_349ba43d_4_k_cu_41d87c294cuda3std3__420unreachable_sentinelE,@object
	.size		_ZN34_INTERNAL_349ba43d_4_k_cu_41d87c294cuda3std3__420unreachable_sentinelE,(_ZN34_INTERNAL_349ba43d_4_k_cu_41d87c294cuda3std6ranges3__45__cpo5ssizeE - _ZN34_INTERNAL_349ba43d_4_k_cu_41d87c294cuda3std3__420unreachable_sentinelE)
_ZN34_INTERNAL_349ba43d_4_k_cu_41d87c294cuda3std3__420unreachable_sentinelE:
	.zero		1
	.type		_ZN34_INTERNAL_349ba43d_4_k_cu_41d87c294cuda3std6ranges3__45__cpo5ssizeE,@object
	.size		_ZN34_INTERNAL_349ba43d_4_k_cu_41d87c294cuda3std6ranges3__45__cpo5ssizeE,(_ZN34_INTERNAL_349ba43d_4_k_cu_41d87c296thrust24THRUST_300001_SM_1000_NS12placeholders2_3E - _ZN34_INTERNAL_349ba43d_4_k_cu_41d87c294cuda3std6ranges3__45__cpo5ssizeE)
_ZN34_INTERNAL_349ba43d_4_k_cu_41d87c294cuda3std6ranges3__45__cpo5ssizeE:
	.zero		1
	.type		_ZN34_INTERNAL_349ba43d_4_k_cu_41d87c296thrust24THRUST_300001_SM_1000_NS12placeholders2_3E,@object
	.size		_ZN34_INTERNAL_349ba43d_4_k_cu_41d87c296thrust24THRUST_300001_SM_1000_NS12placeholders2_3E,(_ZN34_INTERNAL_349ba43d_4_k_cu_41d87c294cuda3std3__45__cpo4cendE - _ZN34_INTERNAL_349ba43d_4_k_cu_41d87c296thrust24THRUST_300001_SM_1000_NS12placeholders2_3E)
_ZN34_INTERNAL_349ba43d_4_k_cu_41d87c296thrust24THRUST_300001_SM_1000_NS12placeholders2_3E:
	.zero		1
	.type		_ZN34_INTERNAL_349ba43d_4_k_cu_41d87c294cuda3std3__45__cpo4cendE,@object
	.size		_ZN34_INTERNAL_349ba43d_4_k_cu_41d87c294cuda3std3__45__cpo4cendE,(_ZN34_INTERNAL_349ba43d_4_k_cu_41d87c294cuda3std6ranges3__45__cpo4cendE - _ZN34_INTERNAL_349ba43d_4_k_cu_41d87c294cuda3std3__45__cpo4cendE)
_ZN34_INTERNAL_349ba43d_4_k_cu_41d87c294cuda3std3__45__cpo4cendE:
	.zero		1
	.type		_ZN34_INTERNAL_349ba43d_4_k_cu_41d87c294cuda3std6ranges3__45__cpo4cendE,@object
	.size		_ZN34_INTERNAL_349ba43d_4_k_cu_41d87c294cuda3std6ranges3__45__cpo4cendE,(_ZN34_INTERNAL_349ba43d_4_k_cu_41d87c296thrust24THRUST_300001_SM_1000_NS12placeholders2_7E - _ZN34_INTERNAL_349ba43d_4_k_cu_41d87c294cuda3std6ranges3__45__cpo4cendE)
_ZN34_INTERNAL_349ba43d_4_k_cu_41d87c294cuda3std6ranges3__45__cpo4cendE:
	.zero		1
	.type		_ZN34_INTERNAL_349ba43d_4_k_cu_41d87c296thrust24THRUST_300001_SM_1000_NS12placeholders2_7E,@object
	.size		_ZN34_INTERNAL_349ba43d_4_k_cu_41d87c296thrust24THRUST_300001_SM_1000_NS12placeholders2_7E,(_ZN34_INTERNAL_349ba43d_4_k_cu_41d87c294cuda3std3__45__cpo5crendE - _ZN34_INTERNAL_349ba43d_4_k_cu_41d87c296thrust24THRUST_300001_SM_1000_NS12placeholders2_7E)
_ZN34_INTERNAL_349ba43d_4_k_cu_41d87c296thrust24THRUST_300001_SM_1000_NS12placeholders2_7E:
	.zero		1
	.type		_ZN34_INTERNAL_349ba43d_4_k_cu_41d87c294cuda3std3__45__cpo5crendE,@object
	.size		_ZN34_INTERNAL_349ba43d_4_k_cu_41d87c294cuda3std3__45__cpo5crendE,(_ZN34_INTERNAL_349ba43d_4_k_cu_41d87c294cuda3std6ranges3__45__cpo4prevE - _ZN34_INTERNAL_349ba43d_4_k_cu_41d87c294cuda3std3__45__cpo5crendE)
_ZN34_INTERNAL_349ba43d_4_k_cu_41d87c294cuda3std3__45__cpo5crendE:
	.zero		1
	.type		_ZN34_INTERNAL_349ba43d_4_k_cu_41d87c294cuda3std6ranges3__45__cpo4prevE,@object
	.size		_ZN34_INTERNAL_349ba43d_4_k_cu_41d87c294cuda3std6ranges3__45__cpo4prevE,(_ZN34_INTERNAL_349ba43d_4_k_cu_41d87c294cuda3std6ranges3__45__cpo9iter_moveE - _ZN34_INTERNAL_349ba43d_4_k_cu_41d87c294cuda3std6ranges3__45__cpo4prevE)
_ZN34_INTERNAL_349ba43d_4_k_cu_41d87c294cuda3std6ranges3__45__cpo4prevE:
	.zero		1
	.type		_ZN34_INTERNAL_349ba43d_4_k_cu_41d87c294cuda3std6ranges3__45__cpo9iter_moveE,@object
	.size		_ZN34_INTERNAL_349ba43d_4_k_cu_41d87c294cuda3std6ranges3__45__cpo9iter_moveE,(_ZN34_INTERNAL_349ba43d_4_k_cu_41d87c296thrust24THRUST_300001_SM_1000_NS6system6detail10sequential3seqE - _ZN34_INTERNAL_349ba43d_4_k_cu_41d87c294cuda3std6ranges3__45__cpo9iter_moveE)
_ZN34_INTERNAL_349ba43d_4_k_cu_41d87c294cuda3std6ranges3__45__cpo9iter_moveE:
	.zero		1
	.type		_ZN34_INTERNAL_349ba43d_4_k_cu_41d87c296thrust24THRUST_300001_SM_1000_NS6system6detail10sequential3seqE,@object
	.size		_ZN34_INTERNAL_349ba43d_4_k_cu_41d87c296thrust24THRUST_300001_SM_1000_NS6system6detail10sequential3seqE,(_ZN34_INTERNAL_349ba43d_4_k_cu_41d87c296thrust24THRUST_300001_SM_1000_NS12placeholders2_9E - _ZN34_INTERNAL_349ba43d_4_k_cu_41d87c296thrust24THRUST_300001_SM_1000_NS6system6detail10sequential3seqE)
_ZN34_INTERNAL_349ba43d_4_k_cu_41d87c296thrust24THRUST_300001_SM_1000_NS6system6detail10sequential3seqE:
	.zero		1
	.type		_ZN34_INTERNAL_349ba43d_4_k_cu_41d87c296thrust24THRUST_300001_SM_1000_NS12placeholders2_9E,@object
	.size		_ZN34_INTERNAL_349ba43d_4_k_cu_41d87c296thrust24THRUST_300001_SM_1000_NS12placeholders2_9E,(_ZN34_INTERNAL_349ba43d_4_k_cu_41d87c294cuda3std3__419piecewise_constructE - _ZN34_INTERNAL_349ba43d_4_k_cu_41d87c296thrust24THRUST_300001_SM_1000_NS12placeholders2_9E)
_ZN34_INTERNAL_349ba43d_4_k_cu_41d87c296thrust24THRUST_300001_SM_1000_NS12placeholders2_9E:
	.zero		1
	.type		_ZN34_INTERNAL_349ba43d_4_k_cu_41d87c294cuda3std3__419piecewise_constructE,@object
	.size		_ZN34_INTERNAL_349ba43d_4_k_cu_41d87c294cuda3std3__419piecewise_constructE,(_ZN34_INTERNAL_349ba43d_4_k_cu_41d87c294cuda3std6ranges3__45__cpo5cdataE - _ZN34_INTERNAL_349ba43d_4_k_cu_41d87c294cuda3std3__419piecewise_constructE)
_ZN34_INTERNAL_349ba43d_4_k_cu_41d87c294cuda3std3__419piecewise_constructE:
	.zero		1
	.type		_ZN34_INTERNAL_349ba43d_4_k_cu_41d87c294cuda3std6ranges3__45__cpo5cdataE,@object
	.size		_ZN34_INTERNAL_349ba43d_4_k_cu_41d87c294cuda3std6ranges3__45__cpo5cdataE,(_ZN34_INTERNAL_349ba43d_4_k_cu_41d87c296thrust24THRUST_300001_SM_1000_NS12placeholders2_1E - _ZN34_INTERNAL_349ba43d_4_k_cu_41d87c294cuda3std6ranges3__45__cpo5cdataE)
_ZN34_INTERNAL_349ba43d_4_k_cu_41d87c294cuda3std6ranges3__45__cpo5cdataE:
	.zero		1
	.type		_ZN34_INTERNAL_349ba43d_4_k_cu_41d87c296thrust24THRUST_300001_SM_1000_NS12placeholders2_1E,@object
	.size		_ZN34_INTERNAL_349ba43d_4_k_cu_41d87c296thrust24THRUST_300001_SM_1000_NS12placeholders2_1E,(_ZN34_INTERNAL_349ba43d_4_k_cu_41d87c294cuda3std3__45__cpo3endE - _ZN34_INTERNAL_349ba43d_4_k_cu_41d87c296thrust24THRUST_300001_SM_1000_NS12placeholders2_1E)
_ZN34_INTERNAL_349ba43d_4_k_cu_41d87c296thrust24THRUST_300001_SM_1000_NS12placeholders2_1E:
	.zero		1
	.type		_ZN34_INTERNAL_349ba43d_4_k_cu_41d87c294cuda3std3__45__cpo3endE,@object
	.size		_ZN34_INTERNAL_349ba43d_4_k_cu_41d87c294cuda3std3__45__cpo3endE,(_ZN34_INTERNAL_349ba43d_4_k_cu_41d87c294cuda3std6ranges3__45__cpo3endE - _ZN34_INTERNAL_349ba43d_4_k_cu_41d87c294cuda3std3__45__cpo3endE)
_ZN34_INTERNAL_349ba43d_4_k_cu_41d87c294cuda3std3__45__cpo3endE:
	.zero		1
	.type		_ZN34_INTERNAL_349ba43d_4_k_cu_41d87c294cuda3std6ranges3__45__cpo3endE,@object
	.size		_ZN34_INTERNAL_349ba43d_4_k_cu_41d87c294cuda3std6ranges3__45__cpo3endE,(_ZN34_INTERNAL_349ba43d_4_k_cu_41d87c296thrust24THRUST_300001_SM_1000_NS12placeholders2_5E - _ZN34_INTERNAL_349ba43d_4_k_cu_41d87c294cuda3std6ranges3__45__cpo3endE)
_ZN34_INTERNAL_349ba43d_4_k_cu_41d87c294cuda3std6ranges3__45__cpo3endE:
	.zero		1
	.type		_ZN34_INTERNAL_349ba43d_4_k_cu_41d87c296thrust24THRUST_300001_SM_1000_NS12placeholders2_5E,@object
	.size		_ZN34_INTERNAL_349ba43d_4_k_cu_41d87c296thrust24THRUST_300001_SM_1000_NS12placeholders2_5E,(_ZN34_INTERNAL_349ba43d_4_k_cu_41d87c294cuda3std3__45__cpo4rendE - _ZN34_INTERNAL_349ba43d_4_k_cu_41d87c296thrust24THRUST_300001_SM_1000_NS12placeholders2_5E)
_ZN34_INTERNAL_349ba43d_4_k_cu_41d87c296thrust24THRUST_300001_SM_1000_NS12placeholders2_5E:
	.zero		1
	.type		_ZN34_INTERNAL_349ba43d_4_k_cu_41d87c294cuda3std3__45__cpo4rendE,@object
	.size		_ZN34_INTERNAL_349ba43d_4_k_cu_41d87c294cuda3std3__45__cpo4rendE,(_ZN34_INTERNAL_349ba43d_4_k_cu_41d87c294cuda3std6ranges3__45__cpo9iter_swapE - _ZN34_INTERNAL_349ba43d_4_k_cu_41d87c294cuda3std3__45__cpo4rendE)
_ZN34_INTERNAL_349ba43d_4_k_cu_41d87c294cuda3std3__45__cpo4rendE:
	.zero		1
	.type		_ZN34_INTERNAL_349ba43d_4_k_cu_41d87c294cuda3std6ranges3__45__cpo9iter_swapE,@object
	.size		_ZN34_INTERNAL_349ba43d_4_k_cu_41d87c294cuda3std6ranges3__45__cpo9iter_swapE,(_ZN34_INTERNAL_349ba43d_4_k_cu_41d87c294cuda3std3__48unexpectE - _ZN34_INTERNAL_349ba43d_4_k_cu_41d87c294cuda3std6ranges3__45__cpo9iter_swapE)
_ZN34_INTERNAL_349ba43d_4_k_cu_41d87c294cuda3std6ranges3__45__cpo9iter_swapE:
	.zero		1
	.type		_ZN34_INTERNAL_349ba43d_4_k_cu_41d87c294cuda3std3__48unexpectE,@object
	.size		_ZN34_INTERNAL_349ba43d_4_k_cu_41d87c294cuda3std3__48unexpectE,(_ZN34_INTERNAL_349ba43d_4_k_cu_41d87c296thrust24THRUST_300001_SM_1000_NS8cuda_cub3parE - _ZN34_INTERNAL_349ba43d_4_k_cu_41d87c294cuda3std3__48unexpectE)
_ZN34_INTERNAL_349ba43d_4_k_cu_41d87c294cuda3std3__48unexpectE:
	.zero		1
	.type		_ZN34_INTERNAL_349ba43d_4_k_cu_41d87c296thrust24THRUST_300001_SM_1000_NS8cuda_cub3parE,@object
	.size		_ZN34_INTERNAL_349ba43d_4_k_cu_41d87c296thrust24THRUST_300001_SM_1000_NS8cuda_cub3parE,(.L_29 - _ZN34_INTERNAL_349ba43d_4_k_cu_41d87c296thrust24THRUST_300001_SM_1000_NS8cuda_cub3parE)
_ZN34_INTERNAL_349ba43d_4_k_cu_41d87c296thrust24THRUST_300001_SM_1000_NS8cuda_cub3parE:
	.zero		1
.L_29:


//--------------------- .nv.shared._ZN3cub18CUB_300001_SM_10006detail4scan16DeviceScanKernelINS2_10policy_hubIdddjN4cuda3std3__44plusIvEEE10Policy1000EN6thrust24THRUST_300001_SM_1000_NS6detail15normal_iteratorINSD_10device_ptrIdEEEESI_NS0_13ScanTileStateIdLb1EEES9_NS0_8NullTypeEjdLb0ESL_EEvT0_T1_T2_iT3_T4_T5_ --------------------------
	.section	.nv.shared._ZN3cub18CUB_300001_SM_10006detail4scan16DeviceScanKernelINS2_10policy_hubIdddjN4cuda3std3__44plusIvEEE10Policy1000EN6thrust24THRUST_300001_SM_1000_NS6detail15normal_iteratorINSD_10device_ptrIdEEEESI_NS0_13ScanTileStateIdLb1EEES9_NS0_8NullTypeEjdLb0ESL_EEvT0_T1_T2_iT3_T4_T5_,"aw",@nobits
	.sectionflags	@""
	.align	16
.nv.shared._ZN3cub18CUB_300001_SM_10006detail4scan16DeviceScanKernelINS2_10policy_hubIdddjN4cuda3std3__44plusIvEEE10Policy1000EN6thrust24THRUST_300001_SM_1000_NS6detail15normal_iteratorINSD_10device_ptrIdEEEESI_NS0_13ScanTileStateIdLb1EEES9_NS0_8NullTypeEjdLb0ESL_EEvT0_T1_T2_iT3_T4_T5_:
	.zero		37648


//--------------------- .nv.constant0._ZN3cub18CUB_300001_SM_10006detail4scan16DeviceScanKernelINS2_10policy_hubIdddmN4cuda3std3__44plusIvEEE10Policy1000EN6thrust24THRUST_300001_SM_1000_NS6detail15normal_iteratorINSD_10device_ptrIdEEEESI_NS0_13ScanTileStateIdLb1EEES9_NS0_8NullTypeEmdLb0ESL_EEvT0_T1_T2_iT3_T4_T5_ --------------------------
	.section	.nv.constant0._ZN3cub18CUB_300001_SM_10006detail4scan16DeviceScanKernelINS2_10policy_hubIdddmN4cuda3std3__44plusIvEEE10Policy1000EN6thrust24THRUST_300001_SM_1000_NS6detail15normal_iteratorINSD_10device_ptrIdEEEESI_NS0_13ScanTileStateIdLb1EEES9_NS0_8NullTypeEmdLb0ESL_EEvT0_T1_T2_iT3_T4_T5_,"a",@progbits
	.sectionflags	@""
	.align	4
.nv.constant0._ZN3cub18CUB_300001_SM_10006detail4scan16DeviceScanKernelINS2_10policy_hubIdddmN4cuda3std3__44plusIvEEE10Policy1000EN6thrust24THRUST_300001_SM_1000_NS6detail15normal_iteratorINSD_10device_ptrIdEEEESI_NS0_13ScanTileStateIdLb1EEES9_NS0_8NullTypeEmdLb0ESL_EEvT0_T1_T2_iT3_T4_T5_:
	.zero		936


//--------------------- .nv.constant0._ZN3cub18CUB_300001_SM_10006detail4scan16DeviceScanKernelINS2_10policy_hubIdddjN4cuda3std3__44plusIvEEE10Policy1000EN6thrust24THRUST_300001_SM_1000_NS6detail15normal_iteratorINSD_10device_ptrIdEEEESI_NS0_13ScanTileStateIdLb1EEES9_NS0_8NullTypeEjdLb0ESL_EEvT0_T1_T2_iT3_T4_T5_ --------------------------
	.section	.nv.constant0._ZN3cub18CUB_300001_SM_10006detail4scan16DeviceScanKernelINS2_10policy_hubIdddjN4cuda3std3__44plusIvEEE10Policy1000EN6thrust24THRUST_300001_SM_1000_NS6detail15normal_iteratorINSD_10device_ptrIdEEEESI_NS0_13ScanTileStateIdLb1EEES9_NS0_8NullTypeEjdLb0ESL_EEvT0_T1_T2_iT3_T4_T5_,"a",@progbits
	.sectionflags	@""
	.align	4
.nv.constant0._ZN3cub18CUB_300001_SM_10006detail4scan16DeviceScanKernelINS2_10policy_hubIdddjN4cuda3std3__44plusIvEEE10Policy1000EN6thrust24THRUST_300001_SM_1000_NS6detail15normal_iteratorINSD_10device_ptrIdEEEESI_NS0_13ScanTileStateIdLb1EEES9_NS0_8NullTypeEjdLb0ESL_EEvT0_T1_T2_iT3_T4_T5_:
	.zero		932


//--------------------- .nv.constant0._ZN3cub18CUB_300001_SM_10006detail4scan20DeviceScanInitKernelINS0_13ScanTileStateIdLb1EEEEEvT_i --------------------------
	.section	.nv.constant0._ZN3cub18CUB_300001_SM_10006detail4scan20DeviceScanInitKernelINS0_13ScanTileStateIdLb1EEEEEvT_i,"a",@progbits
	.sectionflags	@""
	.align	4
.nv.constant0._ZN3cub18CUB_300001_SM_10006detail4scan20DeviceScanInitKernelINS0_13ScanTileStateIdLb1EEEEEvT_i:
	.zero		908


//--------------------- .nv.constant0._ZN3cub18CUB_300001_SM_10006detail9transform16transform_kernelINS2_10policy_hubILb1EN4cuda3std3__45tupleIJN6thrust24THRUST_300001_SM_1000_NS6detail15normal_iteratorINSA_10device_ptrIdEEEEEEEE10policy1000El8resampleSF_JPdEEEvT0_iT1_T2_DpNS2_10kernel_argIT3_EE --------------------------
	.section	.nv.constant0._ZN3cub18CUB_300001_SM_10006detail9transform16transform_kernelINS2_10policy_hubILb1EN4cuda3std3__45tupleIJN6thrust24THRUST_300001_SM_1000_NS6detail15normal_iteratorINSA_10device_ptrIdEEEEEEEE10policy1000El8resampleSF_JPdEEEvT0_iT1_T2_DpNS2_10kernel_argIT3_EE,"a",@progbits
	.sectionflags	@""
	.align	4
.nv.constant0._ZN3cub18CUB_300001_SM_10006detail9transform16transform_kernelINS2_10policy_hubILb1EN4cuda3std3__45tupleIJN6thrust24THRUST_300001_SM_1000_NS6detail15normal_iteratorINSA_10device_ptrIdEEEEEEEE10policy1000El8resampleSF_JPdEEEvT0_iT1_T2_DpNS2_10kernel_argIT3_EE:
	.zero		968


//--------------------- .nv.constant0._ZN3cub18CUB_300001_SM_10006detail9transform16transform_kernelINS2_10policy_hubILb1EN4cuda3std3__45tupleIJN6thrust24THRUST_300001_SM_1000_NS6detail15normal_iteratorINSA_10device_ptrIdEEEEEEEE10policy1000Ei8resampleSF_JPdEEEvT0_iT1_T2_DpNS2_10kernel_argIT3_EE --------------------------
	.section	.nv.constant0._ZN3cub18CUB_300001_SM_10006detail9transform16transform_kernelINS2_10policy_hubILb1EN4cuda3std3__45tupleIJN6thrust24THRUST_300001_SM_1000_NS6detail15normal_iteratorINSA_10device_ptrIdEEEEEEEE10policy1000Ei8resampleSF_JPdEEEvT0_iT1_T2_DpNS2_10kernel_argIT3_EE,"a",@progbits
	.sectionflags	@""
	.align	4
.nv.constant0._ZN3cub18CUB_300001_SM_10006detail9transform16transform_kernelINS2_10policy_hubILb1EN4cuda3std3__45tupleIJN6thrust24THRUST_300001_SM_1000_NS6detail15normal_iteratorINSA_10device_ptrIdEEEEEEEE10policy1000Ei8resampleSF_JPdEEEvT0_iT1_T2_DpNS2_10kernel_argIT3_EE:
	.zero		960


//--------------------- .nv.constant0._ZN3cub18CUB_300001_SM_10006detail9transform16transform_kernelINS2_10policy_hubILb1EN4cuda3std3__45tupleIJN6thrust24THRUST_300001_SM_1000_NS6detail15normal_iteratorINSA_10device_ptrIdEEEEEEEE10policy1000El6likeliSF_JPdEEEvT0_iT1_T2_DpNS2_10kernel_argIT3_EE --------------------------
	.section	.nv.constant0._ZN3cub18CUB_300001_SM_10006detail9transform16transform_kernelINS2_10policy_hubILb1EN4cuda3std3__45tupleIJN6thrust24THRUST_300001_SM_1000_NS6detail15normal_iteratorINSA_10device_ptrIdEEEEEEEE10policy1000El6likeliSF_JPdEEEvT0_iT1_T2_DpNS2_10kernel_argIT3_EE,"a",@progbits
	.sectionflags	@""
	.align	4
.nv.constant0._ZN3cub18CUB_300001_SM_10006detail9transform16transform_kernelINS2_10policy_hubILb1EN4cuda3std3__45tupleIJN6thrust24THRUST_300001_SM_1000_NS6detail15normal_iteratorINSA_10device_ptrIdEEEEEEEE10policy1000El6likeliSF_JPdEEEvT0_iT1_T2_DpNS2_10kernel_argIT3_EE:
	.zero		952


//--------------------- .nv.constant0._ZN3cub18CUB_300001_SM_10006detail9transform16transform_kernelINS2_10policy_hubILb1EN4cuda3std3__45tupleIJN6thrust24THRUST_300001_SM_1000_NS6detail15normal_iteratorINSA_10device_ptrIdEEEEEEEE10policy1000Ei6likeliSF_JPdEEEvT0_iT1_T2_DpNS2_10kernel_argIT3_EE --------------------------
	.section	.nv.constant0._ZN3cub18CUB_300001_SM_10006detail9transform16transform_kernelINS2_10policy_hubILb1EN4cuda3std3__45tupleIJN6thrust24THRUST_300001_SM_1000_NS6detail15normal_iteratorINSA_10device_ptrIdEEEEEEEE10policy1000Ei6likeliSF_JPdEEEvT0_iT1_T2_DpNS2_10kernel_argIT3_EE,"a",@progbits
	.sectionflags	@""
	.align	4
.nv.constant0._ZN3cub18CUB_300001_SM_10006detail9transform16transform_kernelINS2_10policy_hubILb1EN4cuda3std3__45tupleIJN6thrust24THRUST_300001_SM_1000_NS6detail15normal_iteratorINSA_10device_ptrIdEEEEEEEE10policy1000Ei6likeliSF_JPdEEEvT0_iT1_T2_DpNS2_10kernel_argIT3_EE:
	.zero		944


//--------------------- .nv.constant0._ZN3cub18CUB_300001_SM_10006detail9transform16transform_kernelINS2_10policy_hubILb1EN4cuda3std3__45tupleIJN6thrust24THRUST_300001_SM_1000_NS6detail15normal_iteratorINSA_10device_ptrIdEEEESF_EEEE10policy1000El5transSF_JPdSK_EEEvT0_iT1_T2_DpNS2_10kernel_argIT3_EE --------------------------
	.section	.nv.constant0._ZN3cub18CUB_300001_SM_10006detail9transform16transform_kernelINS2_10policy_hubILb1EN4cuda3std3__45tupleIJN6thrust24THRUST_300001_SM_1000_NS6detail15normal_iteratorINSA_10device_ptrIdEEEESF_EEEE10policy1000El5transSF_JPdSK_EEEvT0_iT1_T2_DpNS2_10kernel_argIT3_EE,"a",@progbits
	.sectionflags	@""
	.align	4
.nv.constant0._ZN3cub18CUB_300001_SM_10006detail9transform16transform_kernelINS2_10policy_hubILb1EN4cuda3std3__45tupleIJN6thrust24THRUST_300001_SM_1000_NS6detail15normal_iteratorINSA_10device_ptrIdEEEESF_EEEE10policy1000El5transSF_JPdSK_EEEvT0_iT1_T2_DpNS2_10kernel_argIT3_EE:
	.zero		960


//--------------------- .nv.constant0._ZN3cub18CUB_300001_SM_10006detail9transform16transform_kernelINS2_10policy_hubILb1EN4cuda3std3__45tupleIJN6thrust24THRUST_300001_SM_1000_NS6detail15normal_iteratorINSA_10device_ptrIdEEEESF_EEEE10policy1000Ei5transSF_JPdSK_EEEvT0_iT1_T2_DpNS2_10kernel_argIT3_EE --------------------------
	.section	.nv.constant0._ZN3cub18CUB_300001_SM_10006detail9transform16transform_kernelINS2_10policy_hubILb1EN4cuda3std3__45tupleIJN6thrust24THRUST_300001_SM_1000_NS6detail15normal_iteratorINSA_10device_ptrIdEEEESF_EEEE10policy1000Ei5transSF_JPdSK_EEEvT0_iT1_T2_DpNS2_10kernel_argIT3_EE,"a",@progbits
	.sectionflags	@""
	.align	4
.nv.constant0._ZN3cub18CUB_300001_SM_10006detail9transform16transform_kernelINS2_10policy_hubILb1EN4cuda3std3__45tupleIJN6thrust24THRUST_300001_SM_1000_NS6detail15normal_iteratorINSA_10device_ptrIdEEEESF_EEEE10policy1000Ei5transSF_JPdSK_EEEvT0_iT1_T2_DpNS2_10kernel_argIT3_EE:
	.zero		952


//--------------------- .nv.constant0._ZN3cub18CUB_300001_SM_10006detail8for_each13static_kernelINS2_12policy_hub_t12policy_500_tEmN6thrust24THRUST_300001_SM_1000_NS8cuda_cub20__uninitialized_fill7functorINS7_10device_ptrIdEEdEEEEvT0_T1_ --------------------------
	.section	.nv.constant0._ZN3cub18CUB_300001_SM_10006detail8for_each13static_kernelINS2_12policy_hub_t12policy_500_tEmN6thrust24THRUST_300001_SM_1000_NS8cuda_cub20__uninitialized_fill7functorINS7_10device_ptrIdEEdEEEEvT0_T1_,"a",@progbits
	.sectionflags	@""
	.align	4
.nv.constant0._ZN3cub18CUB_300001_SM_10006detail8for_each13static_kernelINS2_12policy_hub_t12policy_500_tEmN6thrust24THRUST_300001_SM_1000_NS8cuda_cub20__uninitialized_fill7functorINS7_10device_ptrIdEEdEEEEvT0_T1_:
	.zero		920


//--------------------- .nv.constant0._ZN3cub18CUB_300001_SM_10006detail11EmptyKernelIvEEvv --------------------------
	.section	.nv.constant0._ZN3cub18CUB_300001_SM_10006detail11EmptyKernelIvEEvv,"a",@progbits
	.sectionflags	@""
	.align	4
.nv.constant0._ZN3cub18CUB_300001_SM_10006detail11EmptyKernelIvEEvv:
	.zero		896


//--------------------- SYMBOLS --------------------------

	.type		.nv.reservedSmem.offset0,@object
	.size		.nv.reservedSmem.offset0,0x4
	.type		.nv.reservedSmem.cap,@object
	.size		.nv.reservedSmem.cap,0x4
